def matmul_kernel(
    a_ptr,
    b_ptr,
    c_ptr,
    M,
    N,
    K,
    stride_am,
    stride_ak,
    stride_bk,
    stride_bn,
    stride_cm,
    stride_cn,
    BLOCK_M: tl.constexpr,
    BLOCK_N: tl.constexpr,
    BLOCK_K: tl.constexpr,
    GROUP_M: tl.constexpr,
):
    pid = tl.program_id(axis=0)
    num_pid_m = tl.cdiv(M, BLOCK_M)
    num_pid_n = tl.cdiv(N, BLOCK_N)
    num_pid_in_group = GROUP_M * num_pid_n
    group_id = pid // num_pid_in_group
    first_pid_m = group_id * GROUP_M
    group_size_m = min(num_pid_m - first_pid_m, GROUP_M)
    pid_m = first_pid_m + ((pid % num_pid_in_group) % group_size_m)
    pid_n = (pid % num_pid_in_group) // group_size_m

    offs_am = (pid_m * BLOCK_M + tl.arange(0, BLOCK_M)) % M
    offs_bn = (pid_n * BLOCK_N + tl.arange(0, BLOCK_N)) % N
    offs_k = tl.arange(0, BLOCK_K)
    a_ptrs = a_ptr + offs_am[:, None] * stride_am + offs_k[None, :] * stride_ak
    b_ptrs = b_ptr + offs_k[:, None] * stride_bk + offs_bn[None, :] * stride_bn

    acc = tl.zeros((BLOCK_M, BLOCK_N), dtype=tl.float32)
    for kk in range(0, tl.cdiv(K, BLOCK_K)):
        a = tl.load(a_ptrs, mask=offs_k[None, :] < K - kk * BLOCK_K, other=0.0)
        b = tl.load(b_ptrs, mask=offs_k[:, None] < K - kk * BLOCK_K, other=0.0)
        acc = tl.dot(a, b, acc)
        a_ptrs += BLOCK_K * stride_ak
        b_ptrs += BLOCK_K * stride_bk

    c = acc.to(c_ptr.dtype.element_ty)
    offs_cm = pid_m * BLOCK_M + tl.arange(0, BLOCK_M)
    offs_cn = pid_n * BLOCK_N + tl.arange(0, BLOCK_N)
    c_ptrs = c_ptr + offs_cm[:, None] * stride_cm + offs_cn[None, :] * stride_cn
    mask = (offs_cm[:, None] < M) & (offs_cn[None, :] < N)
    tl.store(c_ptrs, c, mask=mask)

# config = {"BLOCK_K": 32, "BLOCK_M": 128, "BLOCK_N": 128, "GROUP_M": 8, "arch": "sm_100", "dtype": "fp32", "num_ctas": 1, "num_stages": 3, "num_warps": 2}
# arch = sm_100


// ===== COMPILED SASS (sm_100a) =====

	.target	sm_100a

	.elftype	@"ET_EXEC"


//--------------------- .note.nv.tkinfo           --------------------------
	.section	.note.nv.tkinfo,"",@"SHT_NOTE"
	.sectionflags	@"SHF_NOTE_NV_TKINFO"
	.tkinfo
        /*0018*/ 	.word	0x00000081
        /*0030*/ 	.string	""
        /*0030*/ 	.string	"ptxas-blackwell"
        /*0030*/ 	.string	"Cuda compilation tools, release 12.9, V12.9.86"
        /*0030*/ 	.string	"Build cuda_12.9.r12.9/compiler.36037853_0"
        /*0030*/ 	.string	"-v  -suppress-debug-info  -lineinfo  -arch sm_100a "



//--------------------- .note.nv.cuver            --------------------------
	.section	.note.nv.cuver,"",@"SHT_NOTE"
	.sectionflags	@"SHF_NOTE_NV_CUVER"
        /*0018*/ 	.short	0x0001
        /*001a*/ 	.short	0x0064
        /*001c*/ 	.short	0x0001
        /*001e*/ 	.short	0x0000
        /*0020*/ 	.short	0x0001
        /*0022*/ 	.short	0x0000


//--------------------- .nv.info                  --------------------------
	.section	.nv.info,"",@"SHT_CUDA_INFO"
	.align	4


	//----- nvinfo : EIATTR_REGCOUNT
	.align		4
        /*0000*/ 	.byte	0x04, 0x2f
        /*0002*/ 	.short	(.L_1 - .L_0)
	.align		4
.L_0:
        /*0004*/ 	.word	index@(matmul_kernel)
        /*0008*/ 	.word	0x000000ff


	//----- nvinfo : EIATTR_FRAME_SIZE
	.align		4
.L_1:
        /*000c*/ 	.byte	0x04, 0x11
        /*000e*/ 	.short	(.L_3 - .L_2)
	.align		4
.L_2:
        /*0010*/ 	.word	index@(matmul_kernel)
        /*0014*/ 	.word	0x00000a20


	//----- nvinfo : EIATTR_MIN_STACK_SIZE
	.align		4
.L_3:
        /*0018*/ 	.byte	0x04, 0x12
        /*001a*/ 	.short	(.L_5 - .L_4)
	.align		4
.L_4:
        /*001c*/ 	.word	index@(matmul_kernel)
        /*0020*/ 	.word	0x00000a20
.L_5:


//--------------------- .nv.info.matmul_kernel    --------------------------
	.section	.nv.info.matmul_kernel,"",@"SHT_CUDA_INFO"
	.sectionflags	@""
	.align	4


	//----- nvinfo : EIATTR_CUDA_API_VERSION
	.align		4
        /*0000*/ 	.byte	0x04, 0x37
        /*0002*/ 	.short	(.L_7 - .L_6)
.L_6:
        /*0004*/ 	.word	0x00000081


	//----- nvinfo : EIATTR_KPARAM_INFO
	.align		4
.L_7:
        /*0008*/ 	.byte	0x04, 0x17
        /*000a*/ 	.short	(.L_9 - .L_8)
.L_8:
        /*000c*/ 	.word	0x00000000
        /*0010*/ 	.short	0x000d
        /*0012*/ 	.short	0x0048
        /*0014*/ 	.byte	0x00, 0xf4, 0x21, 0x00


	//----- nvinfo : EIATTR_KPARAM_INFO
	.align		4
.L_9:
        /*0018*/ 	.byte	0x04, 0x17
        /*001a*/ 	.short	(.L_11 - .L_10)
.L_10:
        /*001c*/ 	.word	0x00000000
        /*0020*/ 	.short	0x000c
        /*0022*/ 	.short	0x0040
        /*0024*/ 	.byte	0x00, 0xf4, 0x21, 0x00


	//----- nvinfo : EIATTR_KPARAM_INFO
	.align		4
.L_11:
        /*0028*/ 	.byte	0x04, 0x17
        /*002a*/ 	.short	(.L_13 - .L_12)
.L_12:
        /*002c*/ 	.word	0x00000000
        /*0030*/ 	.short	0x000b
        /*0032*/ 	.short	0x0038
        /*0034*/ 	.byte	0x00, 0xf0, 0x11, 0x00


	//----- nvinfo : EIATTR_KPARAM_INFO
	.align		4
.L_13:
        /*0038*/ 	.byte	0x04, 0x17
        /*003a*/ 	.short	(.L_15 - .L_14)
.L_14:
        /*003c*/ 	.word	0x00000000
        /*0040*/ 	.short	0x000a
        /*0042*/ 	.short	0x0034
        /*0044*/ 	.byte	0x00, 0xf0, 0x11, 0x00


	//----- nvinfo : EIATTR_KPARAM_INFO
	.align		4
.L_15:
        /*0048*/ 	.byte	0x04, 0x17
        /*004a*/ 	.short	(.L_17 - .L_16)
.L_16:
        /*004c*/ 	.word	0x00000000
        /*0050*/ 	.short	0x0009
        /*0052*/ 	.short	0x0030
        /*0054*/ 	.byte	0x00, 0xf0, 0x11, 0x00


	//----- nvinfo : EIATTR_KPARAM_INFO
	.align		4
.L_17:
        /*0058*/ 	.byte	0x04, 0x17
        /*005a*/ 	.short	(.L_19 - .L_18)
.L_18:
        /*005c*/ 	.word	0x00000000
        /*0060*/ 	.short	0x0008
        /*0062*/ 	.short	0x002c
        /*0064*/ 	.byte	0x00, 0xf0, 0x11, 0x00


	//----- nvinfo : EIATTR_KPARAM_INFO
	.align		4
.L_19:
        /*0068*/ 	.byte	0x04, 0x17
        /*006a*/ 	.short	(.L_21 - .L_20)
.L_20:
        /*006c*/ 	.word	0x00000000
        /*0070*/ 	.short	0x0007
        /*0072*/ 	.short	0x0028
        /*0074*/ 	.byte	0x00, 0xf0, 0x11, 0x00


	//----- nvinfo : EIATTR_KPARAM_INFO
	.align		4
.L_21:
        /*0078*/ 	.byte	0x04, 0x17
        /*007a*/ 	.short	(.L_23 - .L_22)
.L_22:
        /*007c*/ 	.word	0x00000000
        /*0080*/ 	.short	0x0006
        /*0082*/ 	.short	0x0024
        /*0084*/ 	.byte	0x00, 0xf0, 0x11, 0x00


	//----- nvinfo : EIATTR_KPARAM_INFO
	.align		4
.L_23:
        /*0088*/ 	.byte	0x04, 0x17
        /*008a*/ 	.short	(.L_25 - .L_24)
.L_24:
        /*008c*/ 	.word	0x00000000
        /*0090*/ 	.short	0x0005
        /*0092*/ 	.short	0x0020
        /*0094*/ 	.byte	0x00, 0xf0, 0x11, 0x00


	//----- nvinfo : EIATTR_KPARAM_INFO
	.align		4
.L_25:
        /*0098*/ 	.byte	0x04, 0x17
        /*009a*/ 	.short	(.L_27 - .L_26)
.L_26:
        /*009c*/ 	.word	0x00000000
        /*00a0*/ 	.short	0x0004
        /*00a2*/ 	.short	0x001c
        /*00a4*/ 	.byte	0x00, 0xf0, 0x11, 0x00


	//----- nvinfo : EIATTR_KPARAM_INFO
	.align		4
.L_27:
        /*00a8*/ 	.byte	0x04, 0x17
        /*00aa*/ 	.short	(.L_29 - .L_28)
.L_28:
        /*00ac*/ 	.word	0x00000000
        /*00b0*/ 	.short	0x0003
        /*00b2*/ 	.short	0x0018
        /*00b4*/ 	.byte	0x00, 0xf0, 0x11, 0x00


	//----- nvinfo : EIATTR_KPARAM_INFO
	.align		4
.L_29:
        /*00b8*/ 	.byte	0x04, 0x17
        /*00ba*/ 	.short	(.L_31 - .L_30)
.L_30:
        /*00bc*/ 	.word	0x00000000
        /*00c0*/ 	.short	0x0002
        /*00c2*/ 	.short	0x0010
        /*00c4*/ 	.byte	0x00, 0xf4, 0x21, 0x00


	//----- nvinfo : EIATTR_KPARAM_INFO
	.align		4
.L_31:
        /*00c8*/ 	.byte	0x04, 0x17
        /*00ca*/ 	.short	(.L_33 - .L_32)
.L_32:
        /*00cc*/ 	.word	0x00000000
        /*00d0*/ 	.short	0x0001
        /*00d2*/ 	.short	0x0008
        /*00d4*/ 	.byte	0x00, 0xf4, 0x21, 0x00


	//----- nvinfo : EIATTR_KPARAM_INFO
	.align		4
.L_33:
        /*00d8*/ 	.byte	0x04, 0x17
        /*00da*/ 	.short	(.L_35 - .L_34)
.L_34:
        /*00dc*/ 	.word	0x00000000
        /*00e0*/ 	.short	0x0000
        /*00e2*/ 	.short	0x0000
        /*00e4*/ 	.byte	0x00, 0xf4, 0x21, 0x00


	//----- nvinfo : EIATTR_SPARSE_MMA_MASK
	.align		4
.L_35:
        /*00e8*/ 	.byte	0x03, 0x50
        /*00ea*/ 	.short	0x0000


	//----- nvinfo : EIATTR_MAXREG_COUNT
	.align		4
        /*00ec*/ 	.byte	0x03, 0x1b
        /*00ee*/ 	.short	0x00ff


	//----- nvinfo : EIATTR_NUM_BARRIERS
	.align		4
        /*00f0*/ 	.byte	0x02, 0x4c
        /*00f2*/ 	.byte	0x01
	.zero		1


	//----- nvinfo : EIATTR_ANNOTATIONS
	.align		4
        /*00f4*/ 	.byte	0x04, 0x55
        /*00f6*/ 	.short	(.L_37 - .L_36)


	//   ....[0]....
.L_36:
        /*00f8*/ 	.word	0x00000001
        /*00fc*/ 	.byte	0xd0, 0x00, 0x00, 0x00, 0x01, 0x00, 0x00, 0x00, 0x70, 0x0b, 0x00, 0x00, 0x01, 0x00, 0x00, 0x00
        /* <DEDUP_REMOVED lines=867> */
        /*373c*/ 	.byte	0x40, 0x9a, 0x01, 0x00, 0x01, 0x00, 0x00, 0x00, 0x50, 0x9a, 0x01, 0x00


	//----- nvinfo : EIATTR_VRC_CTA_INIT_COUNT
	.align		4
.L_37:
        /*3748*/ 	.byte	0x02, 0x4a
	.zero		1
	.zero		1


	//----- nvinfo : EIATTR_EXIT_INSTR_OFFSETS
	.align		4
        /*374c*/ 	.byte	0x04, 0x1c
        /*374e*/ 	.short	(.L_39 - .L_38)


	//   ....[0]....
.L_38:
        /*3750*/ 	.word	0x0001f730


	//   ....[1]....
        /*3754*/ 	.word	0x0001f750


	//----- nvinfo : EIATTR_REQNTID
	.align		4
.L_39:
        /*3758*/ 	.byte	0x04, 0x10
        /*375a*/ 	.short	(.L_41 - .L_40)
.L_40:
        /*375c*/ 	.word	0x00000040
        /*3760*/ 	.word	0x00000001
        /*3764*/ 	.word	0x00000001


	//----- nvinfo : EIATTR_CBANK_PARAM_SIZE
	.align		4
.L_41:
        /*3768*/ 	.byte	0x03, 0x19
        /*376a*/ 	.short	0x0050


	//----- nvinfo : EIATTR_PARAM_CBANK
	.align		4
        /*376c*/ 	.byte	0x04, 0x0a
        /*376e*/ 	.short	(.L_43 - .L_42)
	.align		4
.L_42:
        /*3770*/ 	.word	index@(.nv.constant0.matmul_kernel)
        /*3774*/ 	.short	0x0380
        /*3776*/ 	.short	0x0050


	//----- nvinfo : EIATTR_SW_WAR
	.align		4
.L_43:
        /*3778*/ 	.byte	0x04, 0x36
        /*377a*/ 	.short	(.L_45 - .L_44)
.L_44:
        /*377c*/ 	.word	0x00000008
.L_45:


//--------------------- .nv.compat                --------------------------
	.section	.nv.compat,"",@"SHT_CUDA_COMPAT_INFO"
	.align	4
        /*0000*/ 	.byte	0x02, 0x02, 0x01, 0x00, 0x02, 0x05, 0x05, 0x00, 0x02, 0x03, 0x00, 0x00, 0x02, 0x06, 0x01, 0x00


//--------------------- .nv.callgraph             --------------------------
	.section	.nv.callgraph,"",@"SHT_CUDA_CALLGRAPH"
	.align	4
	.sectionentsize	8
	.align		4
        /*0000*/ 	.word	0x00000000
	.align		4
        /*0004*/ 	.word	0xffffffff
	.align		4
        /*0008*/ 	.word	0x00000000
	.align		4
        /*000c*/ 	.word	0xfffffffe
	.align		4
        /*0010*/ 	.word	0x00000000
	.align		4
        /*0014*/ 	.word	0xfffffffd
	.align		4
        /*0018*/ 	.word	0x00000000
	.align		4
        /*001c*/ 	.word	0xfffffffc


//--------------------- .text.matmul_kernel       --------------------------
	.section	.text.matmul_kernel,"ax",@progbits
	.align	128
        .global         matmul_kernel
        .type           matmul_kernel,@function
        .size           matmul_kernel,(.L_x_4 - matmul_kernel)
        .other          matmul_kernel,@"STO_CUDA_ENTRY STV_DEFAULT"
matmul_kernel:
.text.matmul_kernel:
[----:B------:R-:W1:Y:S08]  /*0000*/  LDC R1, c[0x0][0x37c] ;  /* 0x0000df00ff017b82 */ /* 0x000e700000000800 */
[----:B------:R-:W2:Y:S01]  /*0010*/  LDC.64 R2, c[0x0][0x398] ;  /* 0x0000e600ff027b82 */ /* 0x000ea20000000a00 */
[----:B-1----:R-:W-:Y:S01]  /*0020*/  VIADD R1, R1, 0xfffff5e0 ;  /* 0xfffff5e001017836 */ /* 0x002fe20000000000 */
[----:B------:R-:W1:Y:S01]  /*0030*/  S2R R5, SR_CTAID.X ;  /* 0x0000000000057919 */ /* 0x000e620000002500 */
[----:B------:R-:W3:Y:S01]  /*0040*/  LDCU.64 UR26, c[0x0][0x358] ;  /* 0x00006b00ff1a77ac */ /* 0x000ee20008000a00 */
[----:B------:R-:W4:Y:S01]  /*0050*/  S2R R60, SR_TID.X ;  /* 0x00000000003c7919 */ /* 0x000f220000002100 */
[----:B------:R-:W-:-:S03]  /*0060*/  UMOV UR4, 0x400 ;  /* 0x0000040000047882 */ /* 0x000fc60000000000 */
[----:B------:R-:W1:Y:S01]  /*0070*/  S2UR UR5, SR_CgaCtaId ;  /* 0x00000000000579c3 */ /* 0x000e620000008800 */
[----:B------:R-:W1:Y:S01]  /*0080*/  LDCU UR6, c[0x0][0x3a0] ;  /* 0x00007400ff0677ac */ /* 0x000e620008000800 */
[----:B------:R-:W1:Y:S01]  /*0090*/  LDCU UR7, c[0x0][0x3a0] ;  /* 0x00007400ff0777ac */ /* 0x000e620008000800 */
[----:B------:R-:W1:Y:S01]  /*00a0*/  LDCU UR32, c[0x0][0x3a0] ;  /* 0x00007400ff2077ac */ /* 0x000e620008000800 */
[----:B------:R-:W1:Y:S01]  /*00b0*/  LDCU UR21, c[0x0][0x3a0] ;  /* 0x00007400ff1577ac */ /* 0x000e620008000800 */
[----:B--2---:R-:W-:Y:S01]  /*00c0*/  IMAD.MOV.U32 R68, RZ, RZ, R3 ;  /* 0x000000ffff447224 */ /* 0x004fe200078e0003 */
[----:B------:R2:W-:Y:S01]  /*00d0*/  STL.64 [R1+0x6b8], R2 ;  /* 0x0006b80201007387 */ /* 0x0005e20000100a00 */
[----:B------:R-:W-:Y:S01]  /*00e0*/  IMAD.MOV.U32 R58, RZ, RZ, R2 ;  /* 0x000000ffff3a7224 */ /* 0x000fe200078e0002 */
[----:B------:R-:W1:Y:S01]  /*00f0*/  LDCU UR24, c[0x0][0x3a0] ;  /* 0x00007400ff1877ac */ /* 0x000e620008000800 */
[----:B------:R-:W-:Y:S01]  /*0100*/  VIADD R0, R68, 0x7f ;  /* 0x0000007f44007836 */ /* 0x000fe20000000000 */
[----:B------:R-:W2:Y:S01]  /*0110*/  LDCU UR18, c[0x0][0x3a0] ;  /* 0x00007400ff1277ac */ /* 0x000ea20008000800 */
[----:B-1----:R-:W-:Y:S01]  /*0120*/  IABS R8, R5 ;  /* 0x0000000500087213 */ /* 0x002fe20000000000 */
[----:B------:R-:W-:-:S02]  /*0130*/  ULEA UR4, UR5, UR4, 0x18 ;  /* 0x0000000405047291 */ /* 0x000fc4000f8ec0ff */
[----:B--2---:R-:W-:Y:S01]  /*0140*/  SHF.R.S32.HI R3, RZ, 0x1f, R0 ;  /* 0x0000001fff037819 */ /* 0x004fe20000011400 */
[----:B------:R-:W-:Y:S01]  /*0150*/  UIADD3 UR5, UPT, UPT, UR6, -0x2c, URZ ;  /* 0xffffffd406057890 */ /* 0x000fe2000fffe0ff */
[C---:B----4-:R-:W-:Y:S01]  /*0160*/  LOP3.LUT R62, R60.reuse, 0x3f, RZ, 0xc0, !PT ;  /* 0x0000003f3c3e7812 */ /* 0x050fe200078ec0ff */
[----:B------:R-:W-:Y:S01]  /*0170*/  UIADD3 UR6, UPT, UPT, UR7, -0x29, URZ ;  /* 0xffffffd707067890 */ /* 0x000fe2000fffe0ff */
[----:B------:R-:W-:Y:S01]  /*0180*/  LEA.HI R3, R3, R0, RZ, 0x7 ;  /* 0x0000000003037211 */ /* 0x000fe200078f38ff */
[----:B------:R-:W-:Y:S01]  /*0190*/  UISETP.GE.U32.AND UP0, UPT, UR5, 0x7fffffb5, UPT ;  /* 0x7fffffb50500788c */ /* 0x000fe2000bf06070 */
[----:B------:R-:W-:Y:S01]  /*01a0*/  LOP3.LUT R70, R60, 0x1f, RZ, 0xc0, !PT ;  /* 0x0000001f3c467812 */ /* 0x000fe200078ec0ff */
[----:B------:R-:W1:Y:S01]  /*01b0*/  LDCU UR23, c[0x0][0x3a0] ;  /* 0x00007400ff1777ac */ /* 0x000e620008000800 */
[----:B------:R-:W-:Y:S01]  /*01c0*/  SHF.R.S32.HI R3, RZ, 0x7, R3 ;  /* 0x00000007ff037819 */ /* 0x000fe20000011403 */
[----:B------:R-:W-:-:S04]  /*01d0*/  USEL UR5, URZ, 0x1, UP0 ;  /* 0x00000001ff057887 */ /* 0x000fc80008000000 */
[----:B------:R-:W-:Y:S01]  /*01e0*/  IMAD.SHL.U32 R4, R3, 0x8, RZ ;  /* 0x0000000803047824 */ /* 0x000fe200078e00ff */
[----:B------:R-:W-:Y:S01]  /*01f0*/  UISETP.GE.U32.AND UP0, UPT, UR6, 0x7fffffb8, UPT ;  /* 0x7fffffb80600788c */ /* 0x000fe2000bf06070 */
[----:B------:R-:W2:Y:S03]  /*0200*/  LDCU UR16, c[0x0][0x3a0] ;  /* 0x00007400ff1077ac */ /* 0x000ea60008000800 */
[-C--:B------:R-:W-:Y:S02]  /*0210*/  IABS R7, R4.reuse ;  /* 0x0000000400077213 */ /* 0x080fe40000000000 */
[----:B------:R-:W-:Y:S01]  /*0220*/  IABS R10, R4 ;  /* 0x00000004000a7213 */ /* 0x000fe20000000000 */
[----:B------:R-:W-:Y:S01]  /*0230*/  USEL UR31, URZ, 0x7fff8, UP0 ;  /* 0x0007fff8ff1f7887 */ /* 0x000fe20008000000 */
[----:B------:R-:W4:Y:S01]  /*0240*/  I2F.RP R0, R7 ;  /* 0x0000000700007306 */ /* 0x000f220000209400 */
[----:B------:R-:W1:Y:S01]  /*0250*/  LDCU UR22, c[0x0][0x3a0] ;  /* 0x00007400ff1677ac */ /* 0x000e620008000800 */
[----:B------:R-:W1:Y:S01]  /*0260*/  LDCU UR15, c[0x0][0x3a0] ;  /* 0x00007400ff0f77ac */ /* 0x000e620008000800 */
[----:B------:R-:W1:Y:S01]  /*0270*/  LDCU UR17, c[0x0][0x3a0] ;  /* 0x00007400ff1177ac */ /* 0x000e620008000800 */
[----:B------:R-:W1:Y:S04]  /*0280*/  LDCU UR13, c[0x0][0x3a0] ;  /* 0x00007400ff0d77ac */ /* 0x000e680008000800 */
[----:B----4-:R-:W4:Y:S01]  /*0290*/  MUFU.RCP R0, R0 ;  /* 0x0000000000007308 */ /* 0x010f220000001000 */
[----:B------:R-:W1:Y:S01]  /*02a0*/  LDCU UR20, c[0x0][0x3a0] ;  /* 0x00007400ff1477ac */ /* 0x000e620008000800 */
[----:B------:R-:W1:Y:S01]  /*02b0*/  LDCU UR14, c[0x0][0x3a0] ;  /* 0x00007400ff0e77ac */ /* 0x000e620008000800 */
[----:B------:R-:W1:Y:S01]  /*02c0*/  LDCU UR19, c[0x0][0x3a0] ;  /* 0x00007400ff1377ac */ /* 0x000e620008000800 */
[----:B------:R-:W1:Y:S01]  /*02d0*/  LDCU UR10, c[0x0][0x3a0] ;  /* 0x00007400ff0a77ac */ /* 0x000e620008000800 */
[----:B----4-:R-:W-:Y:S01]  /*02e0*/  VIADD R2, R0, 0xffffffe ;  /* 0x0ffffffe00027836 */ /* 0x010fe20000000000 */
[----:B------:R-:W4:Y:S01]  /*02f0*/  LDCU UR9, c[0x0][0x3a0] ;  /* 0x00007400ff0977ac */ /* 0x000f220008000800 */
[----:B------:R-:W-:-:S02]  /*0300*/  IMAD.MOV R0, RZ, RZ, -R10 ;  /* 0x000000ffff007224 */ /* 0x000fc400078e0a0a */
[----:B------:R1:W2:Y:S01]  /*0310*/  F2I.FTZ.U32.TRUNC.NTZ R3, R2 ;  /* 0x0000000200037305 */ /* 0x0002a2000021f000 */
[----:B------:R-:W3:Y:S01]  /*0320*/  LDCU UR12, c[0x0][0x3a0] ;  /* 0x00007400ff0c77ac */ /* 0x000ee20008000800 */
[----:B------:R-:W-:Y:S01]  /*0330*/  UIADD3 UR21, UPT, UPT, UR21, -0x33, URZ ;  /* 0xffffffcd15157890 */ /* 0x000fe2000fffe0ff */
[----:B------:R-:W3:Y:S01]  /*0340*/  LDCU UR11, c[0x0][0x3a0] ;  /* 0x00007400ff0b77ac */ /* 0x000ee20008000800 */
[----:B-1----:R-:W-:Y:S01]  /*0350*/  IMAD.MOV.U32 R2, RZ, RZ, RZ ;  /* 0x000000ffff027224 */ /* 0x002fe200078e00ff */
[----:B------:R-:W-:Y:S02]  /*0360*/  UIADD3 UR24, UPT, UPT, UR24, -0x32, URZ ;  /* 0xffffffce18187890 */ /* 0x000fe4000fffe0ff */
[----:B------:R-:W-:Y:S01]  /*0370*/  UIADD3 UR18, UPT, UPT, UR18, -0x38, URZ ;  /* 0xffffffc812127890 */ /* 0x000fe2000fffe0ff */
[--C-:B--2---:R-:W-:Y:S01]  /*0380*/  IMAD.MOV R6, RZ, RZ, -R3.reuse ;  /* 0x000000ffff067224 */ /* 0x104fe200078e0a03 */
[----:B------:R-:W-:Y:S02]  /*0390*/  UIADD3 UR23, UPT, UPT, UR23, -0x31, URZ ;  /* 0xffffffcf17177890 */ /* 0x000fe4000fffe0ff */
[----:B------:R-:W-:Y:S01]  /*03a0*/  UISETP.GE.U32.AND UP4, UPT, UR21, 0x7fffffae, UPT ;  /* 0x7fffffae1500788c */ /* 0x000fe2000bf86070 */
[----:B------:R-:W-:Y:S01]  /*03b0*/  IMAD R9, R6, R7, RZ ;  /* 0x0000000706097224 */ /* 0x000fe200078e02ff */
[----:B------:R-:W-:Y:S01]  /*03c0*/  UIADD3 UR16, UPT, UPT, UR16, -0x3c, URZ ;  /* 0xffffffc410107890 */ /* 0x000fe2000fffe0ff */
[----:B------:R-:W-:Y:S01]  /*03d0*/  IMAD.MOV.U32 R6, RZ, RZ, R8 ;  /* 0x000000ffff067224 */ /* 0x000fe200078e0008 */
[----:B------:R-:W-:Y:S01]  /*03e0*/  UISETP.GE.U32.AND UP3, UPT, UR24, 0x7fffffaf, UPT ;  /* 0x7fffffaf1800788c */ /* 0x000fe2000bf66070 */
[----:B------:R-:W-:Y:S01]  /*03f0*/  IMAD.HI.U32 R3, R3, R9, R2 ;  /* 0x0000000903037227 */ /* 0x000fe200078e0002 */
[----:B------:R-:W-:-:S02]  /*0400*/  UIADD3 UR22, UPT, UPT, UR22, -0x34, URZ ;  /* 0xffffffcc16167890 */ /* 0x000fc4000fffe0ff */
[----:B------:R-:W-:Y:S02]  /*0410*/  UIADD3 UR15, UPT, UPT, UR15, -0x3b, URZ ;  /* 0xffffffc50f0f7890 */ /* 0x000fe4000fffe0ff */
[----:B------:R-:W-:Y:S01]  /*0420*/  UISETP.GE.U32.AND UP1, UPT, UR18, 0x7fffffa9, UPT ;  /* 0x7fffffa91200788c */ /* 0x000fe2000bf26070 */
[----:B------:R-:W-:Y:S01]  /*0430*/  IMAD.HI.U32 R3, R3, R6, RZ ;  /* 0x0000000603037227 */ /* 0x000fe200078e00ff */
[----:B------:R-:W-:Y:S02]  /*0440*/  UIADD3 UR17, UPT, UPT, UR17, -0x37, URZ ;  /* 0xffffffc911117890 */ /* 0x000fe4000fffe0ff */
[----:B------:R-:W-:Y:S01]  /*0450*/  UISETP.GE.U32.AND UP2, UPT, UR23, 0x7fffffb0, UPT ;  /* 0x7fffffb01700788c */ /* 0x000fe2000bf46070 */
[----:B------:R-:W-:Y:S01]  /*0460*/  IMAD R0, R3, R0, R6 ;  /* 0x0000000003007224 */ /* 0x000fe200078e0206 */
[----:B------:R-:W-:Y:S02]  /*0470*/  USEL UR18, URZ, 0x1fffe, UP4 ;  /* 0x0001fffeff127887 */ /* 0x000fe4000a000000 */
[----:B------:R-:W-:-:S02]  /*0480*/  UIADD3 UR13, UPT, UPT, UR13, -0x3f, URZ ;  /* 0xffffffc10d0d7890 */ /* 0x000fc4000fffe0ff */
[----:B------:R-:W-:Y:S01]  /*0490*/  ISETP.GT.U32.AND P1, PT, R7, R0, PT ;  /* 0x000000000700720c */ /* 0x000fe20003f24070 */
[----:B------:R-:W-:Y:S02]  /*04a0*/  UISETP.GE.U32.AND UP4, UPT, UR16, 0x7fffffa5, UPT ;  /* 0x7fffffa51000788c */ /* 0x000fe4000bf86070 */
[----:B------:R-:W-:Y:S02]  /*04b0*/  UIADD3 UR20, UPT, UPT, UR20, -0x36, URZ ;  /* 0xffffffca14147890 */ /* 0x000fe4000fffe0ff */
[----:B------:R-:W-:Y:S02]  /*04c0*/  USEL UR16, URZ, 0x4, UP3 ;  /* 0x00000004ff107887 */ /* 0x000fe40009800000 */
[----:B------:R-:W-:Y:S02]  /*04d0*/  UIADD3 UR14, UPT, UPT, UR14, -0x3d, URZ ;  /* 0xffffffc30e0e7890 */ /* 0x000fe4000fffe0ff */
[----:B------:R-:W-:Y:S02]  /*04e0*/  UISETP.GE.U32.AND UP5, UPT, UR22, 0x7fffffad, UPT ;  /* 0x7fffffad1600788c */ /* 0x000fe4000bfa6070 */
[----:B------:R-:W-:-:S02]  /*04f0*/  UISETP.GE.U32.AND UP3, UPT, UR15, 0x7fffffa6, UPT ;  /* 0x7fffffa60f00788c */ /* 0x000fc4000bf66070 */
[----:B------:R-:W-:Y:S01]  /*0500*/  @!P1 IMAD.IADD R0, R0, 0x1, -R7 ;  /* 0x0000000100009824 */ /* 0x000fe200078e0a07 */
[----:B------:R-:W-:Y:S01]  /*0510*/  UIADD3 UR19, UPT, UPT, UR19, -0x35, URZ ;  /* 0xffffffcb13137890 */ /* 0x000fe2000fffe0ff */
[----:B------:R-:W-:Y:S01]  /*0520*/  @!P1 VIADD R3, R3, 0x1 ;  /* 0x0000000103039836 */ /* 0x000fe20000000000 */
[----:B------:R-:W-:Y:S01]  /*0530*/  ISETP.NE.AND P1, PT, R4, RZ, PT ;  /* 0x000000ff0400720c */ /* 0x000fe20003f25270 */
[----:B------:R-:W-:Y:S01]  /*0540*/  UISETP.GE.U32.AND UP0, UPT, UR17, 0x7fffffaa, UPT ;  /* 0x7fffffaa1100788c */ /* 0x000fe2000bf06070 */
[----:B------:R-:W-:Y:S01]  /*0550*/  ISETP.GE.U32.AND P0, PT, R0, R7, PT ;  /* 0x000000070000720c */ /* 0x000fe20003f06070 */
[----:B------:R-:W-:Y:S01]  /*0560*/  USEL UR15, URZ, 0x7fff8, UP2 ;  /* 0x0007fff8ff0f7887 */ /* 0x000fe20009000000 */
[----:B------:R-:W-:Y:S01]  /*0570*/  LOP3.LUT R0, R5, R4, RZ, 0x3c, !PT ;  /* 0x0000000405007212 */ /* 0x000fe200078e3cff */
[----:B------:R-:W-:Y:S02]  /*0580*/  UIADD3 UR10, UPT, UPT, UR10, -0x24, URZ ;  /* 0xffffffdc0a0a7890 */ /* 0x000fe4000fffe0ff */
[----:B------:R-:W-:Y:S01]  /*0590*/  UISETP.GE.U32.AND UP2, UPT, UR13, 0x7fffffa2, UPT ;  /* 0x7fffffa20d00788c */ /* 0x000fe2000bf46070 */
[----:B------:R-:W-:Y:S01]  /*05a0*/  ISETP.GE.AND P2, PT, R0, RZ, PT ;  /* 0x000000ff0000720c */ /* 0x000fe20003f46270 */
[----:B------:R-:W-:Y:S01]  /*05b0*/  VIADD R0, R58, 0x7f ;  /* 0x0000007f3a007836 */ /* 0x000fe20000000000 */
[----:B------:R-:W-:-:S02]  /*05c0*/  UISETP.GE.U32.AND UP6, UPT, UR20, 0x7fffffab, UPT ;  /* 0x7fffffab1400788c */ /* 0x000fc4000bfc6070 */
[----:B------:R-:W-:Y:S02]  /*05d0*/  USEL UR13, URZ, 0x1, UP1 ;  /* 0x00000001ff0d7887 */ /* 0x000fe40008800000 */
[----:B----4-:R-:W-:Y:S01]  /*05e0*/  UIADD3 UR9, UPT, UPT, UR9, -0x23, URZ ;  /* 0xffffffdd09097890 */ /* 0x010fe2000fffe0ff */
[----:B------:R-:W-:Y:S01]  /*05f0*/  @P0 VIADD R3, R3, 0x1 ;  /* 0x0000000103030836 */ /* 0x000fe20000000000 */
[----:B------:R-:W-:Y:S02]  /*0600*/  USEL UR17, URZ, 0x1, UP5 ;  /* 0x00000001ff117887 */ /* 0x000fe4000a800000 */
[----:B------:R-:W-:Y:S01]  /*0610*/  UISETP.GE.U32.AND UP1, UPT, UR14, 0x7fffffa4, UPT ;  /* 0x7fffffa40e00788c */ /* 0x000fe2000bf26070 */
[----:B------:R-:W-:Y:S01]  /*0620*/  IMAD.MOV.U32 R2, RZ, RZ, R3 ;  /* 0x000000ffff027224 */ /* 0x000fe200078e0003 */
[----:B------:R-:W-:Y:S01]  /*0630*/  SHF.R.S32.HI R3, RZ, 0x1f, R0 ;  /* 0x0000001fff037819 */ /* 0x000fe20000011400 */
[----:B------:R-:W-:Y:S02]  /*0640*/  UISETP.GE.U32.AND UP5, UPT, UR19, 0x7fffffac, UPT ;  /* 0x7fffffac1300788c */ /* 0x000fe4000bfa6070 */
[----:B------:R-:W-:Y:S01]  /*0650*/  USEL UR14, URZ, 0x1fffe, UP0 ;  /* 0x0001fffeff0e7887 */ /* 0x000fe20008000000 */
[----:B------:R-:W-:Y:S01]  /*0660*/  @!P2 IADD3 R2, PT, PT, -R2, RZ, RZ ;  /* 0x000000ff0202a210 */ /* 0x000fe20007ffe1ff */
[----:B---3--:R-:W-:Y:S01]  /*0670*/  UIADD3 UR12, UPT, UPT, UR12, -0x22, URZ ;  /* 0xffffffde0c0c7890 */ /* 0x008fe2000fffe0ff */
[----:B------:R-:W-:Y:S01]  /*0680*/  @!P1 LOP3.LUT R2, RZ, R4, RZ, 0x33, !PT ;  /* 0x00000004ff029212 */ /* 0x000fe200078e33ff */
[----:B------:R-:W-:Y:S01]  /*0690*/  UISETP.GE.U32.AND UP0, UPT, UR10, 0x7fffffbd, UPT ;  /* 0x7fffffbd0a00788c */ /* 0x000fe2000bf06070 */
[----:B------:R-:W-:Y:S01]  /*06a0*/  LEA.HI R3, R3, R0, RZ, 0x7 ;  /* 0x0000000003037211 */ /* 0x000fe200078f38ff */
[----:B------:R-:W-:-:S02]  /*06b0*/  USEL UR10, URZ, 0x4, UP6 ;  /* 0x00000004ff0a7887 */ /* 0x000fc4000b000000 */
[----:B------:R-:W-:Y:S01]  /*06c0*/  IMAD.SHL.U32 R12, R2, 0x8, RZ ;  /* 0x00000008020c7824 */ /* 0x000fe200078e00ff */
[----:B------:R-:W-:Y:S01]  /*06d0*/  UIADD3 UR11, UPT, UPT, UR11, -0x21, URZ ;  /* 0xffffffdf0b0b7890 */ /* 0x000fe2000fffe0ff */
[----:B------:R-:W-:Y:S01]  /*06e0*/  IMAD.MOV R2, RZ, RZ, -R2 ;  /* 0x000000ffff027224 */ /* 0x000fe200078e0a02 */
[----:B------:R-:W-:Y:S02]  /*06f0*/  UISETP.GE.U32.AND UP6, UPT, UR9, 0x7fffffbe, UPT ;  /* 0x7fffffbe0900788c */ /* 0x000fe4000bfc6070 */
[----:B------:R-:W-:Y:S01]  /*0700*/  LEA.HI.SX32 R3, R3, -R12, 0x19 ;  /* 0x8000000c03037211 */ /* 0x000fe200078fcaff */
[----:B------:R-:W-:Y:S01]  /*0710*/  IMAD R14, R4, R2, R5 ;  /* 0x00000002040e7224 */ /* 0x000fe200078e0205 */
[----:B------:R-:W-:Y:S02]  /*0720*/  USEL UR9, URZ, 0x7fff8, UP5 ;  /* 0x0007fff8ff097887 */ /* 0x000fe4000a800000 */
[----:B------:R-:W-:Y:S01]  /*0730*/  VIMNMX R13, PT, PT, R3, 0x8, PT ;  /* 0x00000008030d7848 */ /* 0x000fe20003fe0100 */
[----:B------:R-:W-:Y:S01]  /*0740*/  UISETP.GE.U32.AND UP5, UPT, UR12, 0x7fffffbf, UPT ;  /* 0x7fffffbf0c00788c */ /* 0x000fe2000bfa6070 */
[----:B------:R-:W-:Y:S01]  /*0750*/  IABS R4, R14 ;  /* 0x0000000e00047213 */ /* 0x000fe20000000000 */
[----:B------:R-:W1:Y:S01]  /*0760*/  LDCU UR8, c[0x0][0x3a0] ;  /* 0x00007400ff0877ac */ /* 0x000e620008000800 */
[----:B------:R-:W-:Y:S01]  /*0770*/  IABS R7, R13 ;  /* 0x0000000d00077213 */ /* 0x000fe20000000000 */
[----:B------:R-:W2:Y:S03]  /*0780*/  LDCU UR25, c[0x0][0x3a0] ;  /* 0x00007400ff1977ac */ /* 0x000ea60008000800 */
[----:B------:R-:W3:Y:S01]  /*0790*/  I2F.RP R0, R7 ;  /* 0x0000000700007306 */ /* 0x000ee20000209400 */
[----:B------:R-:W-:-:S02]  /*07a0*/  USEL UR12, URZ, 0x1, UP4 ;  /* 0x00000001ff0c7887 */ /* 0x000fc4000a000000 */
[----:B------:R-:W-:Y:S02]  /*07b0*/  UISETP.GE.U32.AND UP4, UPT, UR11, 0x7fffffc0, UPT ;  /* 0x7fffffc00b00788c */ /* 0x000fe4000bf86070 */
[----:B------:R-:W-:Y:S01]  /*07c0*/  USEL UR11, URZ, 0x1fffe, UP3 ;  /* 0x0001fffeff0b7887 */ /* 0x000fe20009800000 */
[----:B------:R-:W4:Y:S01]  /*07d0*/  LDCU UR29, c[0x0][0x3a0] ;  /* 0x00007400ff1d77ac */ /* 0x000f220008000800 */
[----:B------:R-:W-:Y:S01]  /*07e0*/  USEL UR24, URZ, 0x1fffe, UP2 ;  /* 0x0001fffeff187887 */ /* 0x000fe20009000000 */
[----:B---3--:R-:W3:Y:S01]  /*07f0*/  MUFU.RCP R0, R0 ;  /* 0x0000000000007308 */ /* 0x008ee20000001000 */
[----:B------:R-:W1:Y:S01]  /*0800*/  LDCU UR28, c[0x0][0x3a0] ;  /* 0x00007400ff1c77ac */ /* 0x000e620008000800 */
[----:B------:R-:W-:Y:S02]  /*0810*/  UIADD3 UR11, UPT, UPT, UR12, UR11, URZ ;  /* 0x0000000b0c0b7290 */ /* 0x000fe4000fffe0ff */
[----:B--2---:R-:W-:Y:S02]  /*0820*/  UIADD3 UR6, UPT, UPT, UR25, -0x28, URZ ;  /* 0xffffffd819067890 */ /* 0x004fe4000fffe0ff */
[----:B------:R-:W-:-:S02]  /*0830*/  ULOP3.LUT UR11, UR11, 0x3, URZ, 0xc0, !UPT ;  /* 0x000000030b0b7892 */ /* 0x000fc4000f8ec0ff */
[----:B------:R-:W-:Y:S02]  /*0840*/  USEL UR23, URZ, 0x7fff8, UP1 ;  /* 0x0007fff8ff177887 */ /* 0x000fe40008800000 */
[----:B------:R-:W-:Y:S01]  /*0850*/  UISETP.GE.U32.AND UP3, UPT, UR6, 0x7fffffb9, UPT ;  /* 0x7fffffb90600788c */ /* 0x000fe2000bf66070 */
[----:B------:R-:W2:Y:S01]  /*0860*/  LDCU UR30, c[0x0][0x3b0] ;  /* 0x00007600ff1e77ac */ /* 0x000ea20008000800 */
[----:B---3--:R-:W-:Y:S01]  /*0870*/  VIADD R3, R0, 0xffffffe ;  /* 0x0ffffffe00037836 */ /* 0x008fe20000000000 */
[----:B------:R-:W-:Y:S01]  /*0880*/  IABS R0, R68 ;  /* 0x0000004400007213 */ /* 0x000fe20000000000 */
[----:B-1----:R-:W-:Y:S02]  /*0890*/  UIADD3 UR7, UPT, UPT, UR28, -0x25, URZ ;  /* 0xffffffdb1c077890 */ /* 0x002fe4000fffe0ff */
[----:B------:R-:W-:Y:S02]  /*08a0*/  USEL UR21, URZ, 0x1, UP3 ;  /* 0x00000001ff157887 */ /* 0x000fe40009800000 */
[----:B------:R-:W1:Y:S01]  /*08b0*/  F2I.FTZ.U32.TRUNC.NTZ R3, R3 ;  /* 0x0000000300037305 */ /* 0x000e62000021f000 */
[----:B------:R-:W-:-:S02]  /*08c0*/  UIADD3 UR13, UPT, UPT, UR13, UR14, URZ ;  /* 0x0000000e0d0d7290 */ /* 0x000fc4000fffe0ff */
[----:B------:R-:W-:Y:S02]  /*08d0*/  USEL UR6, URZ, 0x7fff8, UP4 ;  /* 0x0007fff8ff067887 */ /* 0x000fe4000a000000 */
[----:B------:R-:W-:Y:S02]  /*08e0*/  ULOP3.LUT UR13, UR13, 0x3, URZ, 0xc0, !UPT ;  /* 0x000000030d0d7892 */ /* 0x000fe4000f8ec0ff */
[----:B------:R-:W-:Y:S02]  /*08f0*/  UIADD3 UR17, UPT, UPT, UR17, UR18, URZ ;  /* 0x0000001211117290 */ /* 0x000fe4000fffe0ff */
[----:B------:R-:W-:Y:S02]  /*0900*/  UIADD3 UR9, UPT, UPT, UR13, UR9, UR10 ;  /* 0x000000090d097290 */ /* 0x000fe4000fffe00a */
[----:B------:R-:W-:Y:S01]  /*0910*/  ULOP3.LUT UR17, UR17, 0x3, URZ, 0xc0, !UPT ;  /* 0x0000000311117892 */ /* 0x000fe2000f8ec0ff */
[----:B-1----:R-:W-:-:S03]  /*0920*/  IMAD.MOV R6, RZ, RZ, -R3 ;  /* 0x000000ffff067224 */ /* 0x002fc600078e0a03 */
[----:B------:R-:W-:Y:S01]  /*0930*/  UIADD3 UR15, UPT, UPT, UR17, UR15, UR16 ;  /* 0x0000000f110f7290 */ /* 0x000fe2000fffe010 */
[----:B------:R-:W-:Y:S01]  /*0940*/  IMAD.MOV.U32 R2, RZ, RZ, R6 ;  /* 0x000000ffff027224 */ /* 0x000fe200078e0006 */
[----:B------:R-:W-:-:S03]  /*0950*/  IABS R6, R13 ;  /* 0x0000000d00067213 */ /* 0x000fc60000000000 */
[----:B------:R-:W-:Y:S02]  /*0960*/  IMAD R5, R2, R7, RZ ;  /* 0x0000000702057224 */ /* 0x000fe400078e02ff */
[----:B------:R-:W-:-:S04]  /*0970*/  IMAD.MOV.U32 R2, RZ, RZ, RZ ;  /* 0x000000ffff027224 */ /* 0x000fc800078e00ff */
[----:B------:R-:W-:-:S04]  /*0980*/  IMAD.HI.U32 R2, R3, R5, R2 ;  /* 0x0000000503027227 */ /* 0x000fc800078e0002 */
[----:B------:R-:W-:Y:S02]  /*0990*/  IMAD.MOV R5, RZ, RZ, -R6 ;  /* 0x000000ffff057224 */ /* 0x000fe400078e0a06 */
[----:B------:R-:W-:Y:S01]  /*09a0*/  IMAD.HI.U32 R3, R2, R4, RZ ;  /* 0x0000000402037227 */ /* 0x000fe200078e00ff */
[----:B------:R-:W1:Y:S01]  /*09b0*/  I2F.RP R6, R0 ;  /* 0x0000000000067306 */ /* 0x000e620000209400 */
[----:B------:R-:W-:Y:S02]  /*09c0*/  IABS R2, R58 ;  /* 0x0000003a00027213 */ /* 0x000fe40000000000 */
[----:B------:R-:W-:-:S05]  /*09d0*/  IMAD R4, R3, R5, R4 ;  /* 0x0000000503047224 */ /* 0x000fca00078e0204 */
[----:B------:R-:W-:Y:S01]  /*09e0*/  ISETP.GT.U32.AND P1, PT, R7, R4, PT ;  /* 0x000000040700720c */ /* 0x000fe20003f24070 */
[----:B------:R-:W3:Y:S08]  /*09f0*/  I2F.RP R5, R2 ;  /* 0x0000000200057306 */ /* 0x000ef00000209400 */
[----:B-1----:R-:W1:Y:S04]  /*0a00*/  MUFU.RCP R6, R6 ;  /* 0x0000000600067308 */ /* 0x002e680000001000 */
[----:B------:R-:W-:-:S02]  /*0a10*/  @!P1 IMAD.IADD R4, R4, 0x1, -R7 ;  /* 0x0000000104049824 */ /* 0x000fc400078e0a07 */
[----:B------:R-:W-:Y:S01]  /*0a20*/  @!P1 VIADD R3, R3, 0x1 ;  /* 0x0000000103039836 */ /* 0x000fe20000000000 */
[----:B------:R-:W-:Y:S01]  /*0a30*/  ISETP.NE.AND P1, PT, R13, RZ, PT ;  /* 0x000000ff0d00720c */ /* 0x000fe20003f25270 */
[----:B---3--:R-:W3:Y:S01]  /*0a40*/  MUFU.RCP R5, R5 ;  /* 0x0000000500057308 */ /* 0x008ee20000001000 */
[----:B------:R-:W-:Y:S02]  /*0a50*/  ISETP.GE.U32.AND P0, PT, R4, R7, PT ;  /* 0x000000070400720c */ /* 0x000fe40003f06070 */
[----:B------:R-:W-:-:S04]  /*0a60*/  LOP3.LUT R4, R14, R13, RZ, 0x3c, !PT ;  /* 0x0000000d0e047212 */ /* 0x000fc800078e3cff */
[----:B------:R-:W-:Y:S01]  /*0a70*/  ISETP.GE.AND P2, PT, R4, RZ, PT ;  /* 0x000000ff0400720c */ /* 0x000fe20003f46270 */
[----:B-1----:R-:W-:Y:S01]  /*0a80*/  VIADD R8, R6, 0xffffffe ;  /* 0x0ffffffe06087836 */ /* 0x002fe20000000000 */
[----:B------:R-:W-:-:S03]  /*0a90*/  SHF.R.U32.HI R6, RZ, 0x5, R60 ;  /* 0x00000005ff067819 */ /* 0x000fc6000001163c */
[----:B------:R1:W2:Y:S02]  /*0aa0*/  F2I.FTZ.U32.TRUNC.NTZ R9, R8 ;  /* 0x0000000800097305 */ /* 0x0002a4000021f000 */
[----:B------:R-:W-:Y:S01]  /*0ab0*/  @P0 VIADD R3, R3, 0x1 ;  /* 0x0000000103030836 */ /* 0x000fe20000000000 */
[----:B------:R-:W-:Y:S01]  /*0ac0*/  SGXT.U32 R6, R6, 0x1 ;  /* 0x000000010606781a */ /* 0x000fe20000000000 */
[----:B---3--:R-:W-:Y:S02]  /*0ad0*/  VIADD R5, R5, 0xffffffe ;  /* 0x0ffffffe05057836 */ /* 0x008fe40000000000 */
[----:B------:R-:W-:Y:S02]  /*0ae0*/  IMAD.MOV.U32 R11, RZ, RZ, R3 ;  /* 0x000000ffff0b7224 */ /* 0x000fe400078e0003 */
[----:B-1----:R-:W-:Y:S02]  /*0af0*/  IMAD.MOV.U32 R8, RZ, RZ, RZ ;  /* 0x000000ffff087224 */ /* 0x002fe400078e00ff */
[----:B------:R-:W1:Y:S01]  /*0b00*/  F2I.FTZ.U32.TRUNC.NTZ R5, R5 ;  /* 0x0000000500057305 */ /* 0x000e62000021f000 */
[----:B------:R-:W-:Y:S01]  /*0b10*/  @!P2 IMAD.MOV R11, RZ, RZ, -R11 ;  /* 0x000000ffff0ba224 */ /* 0x000fe200078e0a0b */
[----:B------:R-:W-:-:S02]  /*0b20*/  @!P1 LOP3.LUT R11, RZ, R13, RZ, 0x33, !PT ;  /* 0x0000000dff0b9212 */ /* 0x000fc400078e33ff */
[----:B--2---:R-:W-:-:S03]  /*0b30*/  IADD3 R3, PT, PT, RZ, -R9, RZ ;  /* 0x80000009ff037210 */ /* 0x004fc60007ffe0ff */
[----:B------:R-:W-:Y:S02]  /*0b40*/  IMAD.SHL.U32 R15, R11, 0x80, RZ ;  /* 0x000000800b0f7824 */ /* 0x000fe400078e00ff */
[----:B------:R-:W-:-:S03]  /*0b50*/  IMAD R3, R3, R0, RZ ;  /* 0x0000000003037224 */ /* 0x000fc600078e02ff */
[----:B------:R-:W-:Y:S01]  /*0b60*/  LOP3.LUT R6, R15, R6, RZ, 0xfc, !PT ;  /* 0x000000060f067212 */ /* 0x000fe200078efcff */
[----:B------:R2:W-:Y:S01]  /*0b70*/  STL [R1+0x290], R15 ;  /* 0x0002900f01007387 */ /* 0x0005e20000100800 */
[----:B------:R-:W-:Y:S02]  /*0b80*/  IMAD.HI.U32 R3, R9, R3, R8 ;  /* 0x0000000309037227 */ /* 0x000fe400078e0008 */
[----:B------:R-:W-:Y:S02]  /*0b90*/  IABS R10, R6 ;  /* 0x00000006000a7213 */ /* 0x000fe40000000000 */
[----:B-1----:R-:W-:Y:S01]  /*0ba0*/  IMAD.MOV R9, RZ, RZ, -R5 ;  /* 0x000000ffff097224 */ /* 0x002fe200078e0a05 */
[C---:B------:R-:W-:Y:S01]  /*0bb0*/  LOP3.LUT R17, R6.reuse, 0xa, RZ, 0xfc, !PT ;  /* 0x0000000a06117812 */ /* 0x040fe200078efcff */
[----:B------:R-:W-:Y:S01]  /*0bc0*/  IMAD.MOV R8, RZ, RZ, -R11 ;  /* 0x000000ffff087224 */ /* 0x000fe200078e0a0b */
[C---:B------:R-:W-:Y:S01]  /*0bd0*/  LOP3.LUT R19, R6.reuse, 0xc, RZ, 0xfc, !PT ;  /* 0x0000000c06137812 */ /* 0x040fe200078efcff */
[----:B------:R-:W-:Y:S01]  /*0be0*/  IMAD.HI.U32 R7, R3, R10, RZ ;  /* 0x0000000a03077227 */ /* 0x000fe200078e00ff */
[----:B--2---:R-:W-:-:S02]  /*0bf0*/  LOP3.LUT R15, R6, 0x7e, RZ, 0xfc, !PT ;  /* 0x0000007e060f7812 */ /* 0x004fc400078efcff */
[C---:B------:R-:W-:Y:S01]  /*0c00*/  LOP3.LUT R21, R6.reuse, 0xe, RZ, 0xfc, !PT ;  /* 0x0000000e06157812 */ /* 0x040fe200078efcff */
[----:B------:R-:W-:Y:S01]  /*0c10*/  IMAD R9, R9, R2, RZ ;  /* 0x0000000209097224 */ /* 0x000fe200078e02ff */
[----:B------:R-:W-:Y:S01]  /*0c20*/  IABS R237, R15 ;  /* 0x0000000f00ed7213 */ /* 0x000fe20000000000 */
[----:B------:R-:W-:Y:S01]  /*0c30*/  IMAD.MOV R11, RZ, RZ, -R7 ;  /* 0x000000ffff0b7224 */ /* 0x000fe200078e0a07 */
[----:B------:R-:W-:Y:S01]  /*0c40*/  ISETP.GE.AND P2, PT, R15, RZ, PT ;  /* 0x000000ff0f00720c */ /* 0x000fe20003f46270 */
[----:B------:R-:W-:Y:S01]  /*0c50*/  IMAD R7, R13, R8, R14 ;  /* 0x000000080d077224 */ /* 0x000fe200078e020e */
[C---:B------:R-:W-:Y:S01]  /*0c60*/  LOP3.LUT R8, R6.reuse, 0x2, RZ, 0xfc, !PT ;  /* 0x0000000206087812 */ /* 0x040fe200078efcff */
[----:B------:R-:W-:Y:S01]  /*0c70*/  IMAD.HI.U32 R4, R3, R237, RZ ;  /* 0x000000ed03047227 */ /* 0x000fe200078e00ff */
[----:B------:R-:W-:Y:S02]  /*0c80*/  LOP3.LUT R14, R6, 0x6, RZ, 0xfc, !PT ;  /* 0x00000006060e7812 */ /* 0x000fe400078efcff */
[----:B------:R-:W-:Y:S01]  /*0c90*/  IABS R16, R19 ;  /* 0x0000001300107213 */ /* 0x000fe20000000000 */
[----:B------:R-:W-:Y:S01]  /*0ca0*/  IMAD.MOV R4, RZ, RZ, -R4 ;  /* 0x000000ffff047224 */ /* 0x000fe200078e0a04 */
[----:B------:R-:W-:Y:S01]  /*0cb0*/  IABS R13, R14 ;  /* 0x0000000e000d7213 */ /* 0x000fe20000000000 */
[----:B------:R-:W-:Y:S01]  /*0cc0*/  IMAD.IADD R7, R12, 0x1, R7 ;  /* 0x000000010c077824 */ /* 0x000fe200078e0207 */
[----:B------:R-:W-:Y:S01]  /*0cd0*/  ISETP.GE.AND P3, PT, R14, RZ, PT ;  /* 0x000000ff0e00720c */ /* 0x000fe20003f66270 */
[----:B------:R-:W-:Y:S01]  /*0ce0*/  IMAD R237, R0, R4, R237 ;  /* 0x0000000400ed7224 */ /* 0x000fe200078e02ed */
[----:B------:R-:W-:Y:S01]  /*0cf0*/  IABS R18, R21 ;  /* 0x0000001500127213 */ /* 0x000fe20000000000 */
[----:B------:R-:W-:Y:S01]  /*0d00*/  IMAD.MOV.U32 R4, RZ, RZ, RZ ;  /* 0x000000ffff047224 */ /* 0x000fe200078e00ff */
[----:B------:R-:W-:Y:S01]  /*0d10*/  LOP3.LUT R22, R6, 0x12, RZ, 0xfc, !PT ;  /* 0x0000001206167812 */ /* 0x000fe200078efcff */
[----:B------:R-:W-:Y:S01]  /*0d20*/  IMAD R66, R7, 0x80, R62 ;  /* 0x0000008007427824 */ /* 0x000fe200078e023e */
[----:B------:R-:W-:Y:S01]  /*0d30*/  ISETP.GT.U32.AND P1, PT, R0, R237, PT ;  /* 0x000000ed0000720c */ /* 0x000fe20003f24070 */
[----:B------:R-:W-:Y:S01]  /*0d40*/  IMAD.HI.U32 R4, R5, R9, R4 ;  /* 0x0000000905047227 */ /* 0x000fe200078e0004 */
[----:B------:R-:W-:-:S02]  /*0d50*/  LOP3.LUT R23, R6, 0x14, RZ, 0xfc, !PT ;  /* 0x0000001406177812 */ /* 0x000fc400078efcff */
[----:B------:R-:W-:Y:S01]  /*0d60*/  LOP3.LUT R25, R6, 0x1c, RZ, 0xfc, !PT ;  /* 0x0000001c06197812 */ /* 0x000fe200078efcff */
[----:B------:R-:W-:Y:S01]  /*0d70*/  IMAD R5, R0, R11, R10 ;  /* 0x0000000b00057224 */ /* 0x000fe200078e020a */
[----:B------:R-:W-:Y:S01]  /*0d80*/  IABS R11, R8 ;  /* 0x00000008000b7213 */ /* 0x000fe20000000000 */
[----:B------:R-:W-:Y:S01]  /*0d90*/  STL [R1+0x294], R66 ;  /* 0x0002944201007387 */ /* 0x000fe20000100800 */
[----:B------:R-:W-:Y:S02]  /*0da0*/  LOP3.LUT R10, R6, 0x4, RZ, 0xfc, !PT ;  /* 0x00000004060a7812 */ /* 0x000fe400078efcff */
[----:B------:R-:W-:Y:S02]  /*0db0*/  ISETP.GT.U32.AND P0, PT, R0, R5, PT ;  /* 0x000000050000720c */ /* 0x000fe40003f04070 */
[----:B------:R-:W-:Y:S01]  /*0dc0*/  IABS R12, R10 ;  /* 0x0000000a000c7213 */ /* 0x000fe20000000000 */
[----:B------:R-:W-:Y:S01]  /*0dd0*/  @!P1 IMAD.IADD R237, R237, 0x1, -R0 ;  /* 0x00000001eded9824 */ /* 0x000fe200078e0a00 */
[----:B------:R-:W-:Y:S01]  /*0de0*/  ISETP.GE.AND P1, PT, R8, RZ, PT ;  /* 0x000000ff0800720c */ /* 0x000fe20003f26270 */
[----:B------:R-:W-:Y:S01]  /*0df0*/  IMAD.HI.U32 R8, R3, R11, RZ ;  /* 0x0000000b03087227 */ /* 0x000fe200078e00ff */
[----:B------:R-:W-:-:S02]  /*0e00*/  ISETP.GE.AND P5, PT, R10, RZ, PT ;  /* 0x000000ff0a00720c */ /* 0x000fc40003fa6270 */
[----:B------:R-:W-:Y:S01]  /*0e10*/  ISETP.GT.U32.AND P4, PT, R0, R237, PT ;  /* 0x000000ed0000720c */ /* 0x000fe20003f84070 */
[----:B------:R-:W-:Y:S01]  /*0e20*/  IMAD.MOV R8, RZ, RZ, -R8 ;  /* 0x000000ffff087224 */ /* 0x000fe200078e0a08 */
[----:B------:R-:W-:Y:S01]  /*0e30*/  IABS R20, R23 ;  /* 0x0000001700147213 */ /* 0x000fe20000000000 */
[----:B------:R-:W-:Y:S01]  /*0e40*/  IMAD.HI.U32 R10, R3, R13, RZ ;  /* 0x0000000d030a7227 */ /* 0x000fe200078e00ff */
[----:B------:R-:W-:Y:S02]  /*0e50*/  IABS R24, R25 ;  /* 0x0000001900187213 */ /* 0x000fe40000000000 */
[C---:B------:R-:W-:Y:S01]  /*0e60*/  LOP3.LUT R31, R6.reuse, 0x1e, RZ, 0xfc, !PT ;  /* 0x0000001e061f7812 */ /* 0x040fe200078efcff */
[----:B------:R-:W-:Y:S01]  /*0e70*/  @!P0 IMAD.IADD R5, R5, 0x1, -R0 ;  /* 0x0000000105058824 */ /* 0x000fe200078e0a00 */
[----:B------:R-:W-:Y:S01]  /*0e80*/  ISETP.GE.AND P0, PT, R6, RZ, PT ;  /* 0x000000ff0600720c */ /* 0x000fe20003f06270 */
[----:B------:R-:W-:Y:S01]  /*0e90*/  IMAD R11, R0, R8, R11 ;  /* 0x00000008000b7224 */ /* 0x000fe200078e020b */
[----:B------:R-:W-:Y:S01]  /*0ea0*/  LOP3.LUT R8, R6, 0x8, RZ, 0xfc, !PT ;  /* 0x0000000806087812 */ /* 0x000fe200078efcff */
[----:B------:R-:W-:Y:S01]  /*0eb0*/  IMAD.MOV R10, RZ, RZ, -R10 ;  /* 0x000000ffff0a7224 */ /* 0x000fe200078e0a0a */
[C---:B------:R-:W-:Y:S01]  /*0ec0*/  ISETP.GT.U32.AND P6, PT, R0.reuse, R5, PT ;  /* 0x000000050000720c */ /* 0x040fe20003fc4070 */
[----:B------:R-:W-:Y:S01]  /*0ed0*/  @!P4 IMAD.IADD R237, R237, 0x1, -R0 ;  /* 0x00000001ededc824 */ /* 0x000fe200078e0a00 */
[C---:B------:R-:W-:Y:S01]  /*0ee0*/  ISETP.GT.U32.AND P4, PT, R0.reuse, R11, PT ;  /* 0x0000000b0000720c */ /* 0x040fe20003f84070 */
[----:B------:R-:W-:Y:S01]  /*0ef0*/  IMAD R13, R0, R10, R13 ;  /* 0x0000000a000d7224 */ /* 0x000fe200078e020d */
[----:B------:R-:W-:Y:S01]  /*0f00*/  IABS R14, R8 ;  /* 0x00000008000e7213 */ /* 0x000fe20000000000 */
[----:B------:R-:W-:Y:S01]  /*0f10*/  IMAD.HI.U32 R9, R3, R12, RZ ;  /* 0x0000000c03097227 */ /* 0x000fe200078e00ff */
[----:B------:R-:W-:-:S02]  /*0f20*/  IABS R10, R17 ;  /* 0x00000011000a7213 */ /* 0x000fc40000000000 */
[C---:B------:R-:W-:Y:S01]  /*0f30*/  LOP3.LUT R32, R6.reuse, 0x20, RZ, 0xfc, !PT ;  /* 0x0000002006207812 */ /* 0x040fe200078efcff */
[----:B------:R-:W-:Y:S01]  /*0f40*/  IMAD.MOV R9, RZ, RZ, -R9 ;  /* 0x000000ffff097224 */ /* 0x000fe200078e0a09 */
[----:B------:R-:W-:Y:S01]  /*0f50*/  LOP3.LUT R33, R6, 0x22, RZ, 0xfc, !PT ;  /* 0x0000002206217812 */ /* 0x000fe200078efcff */
[----:B------:R-:W-:Y:S01]  /*0f60*/  @!P2 IMAD.MOV R237, RZ, RZ, -R237 ;  /* 0x000000ffffeda224 */ /* 0x000fe200078e0aed */
[----:B------:R-:W-:Y:S01]  /*0f70*/  IABS R26, R32 ;  /* 0x00000020001a7213 */ /* 0x000fe20000000000 */
[----:B------:R-:W-:Y:S01]  /*0f80*/  @!P6 IMAD.IADD R5, R5, 0x1, -R0 ;  /* 0x000000010505e824 */ /* 0x000fe200078e0a00 */
[----:B------:R-:W-:Y:S01]  /*0f90*/  ISETP.GE.AND P6, PT, R8, RZ, PT ;  /* 0x000000ff0800720c */ /* 0x000fe20003fc6270 */
[C---:B------:R-:W-:Y:S01]  /*0fa0*/  IMAD R12, R0.reuse, R9, R12 ;  /* 0x00000009000c7224 */ /* 0x040fe200078e020c */
[----:B------:R-:W-:Y:S01]  /*0fb0*/  @!P4 IADD3 R11, PT, PT, R11, -R0, RZ ;  /* 0x800000000b0bc210 */ /* 0x000fe20007ffe0ff */
[----:B------:R-:W-:Y:S01]  /*0fc0*/  @!P0 IMAD.MOV R5, RZ, RZ, -R5 ;  /* 0x000000ffff058224 */ /* 0x000fe200078e0a05 */
[C---:B------:R-:W-:Y:S01]  /*0fd0*/  ISETP.GT.U32.AND P0, PT, R0.reuse, R13, PT ;  /* 0x0000000d0000720c */ /* 0x040fe20003f04070 */
[----:B------:R-:W-:Y:S01]  /*0fe0*/  IMAD.HI.U32 R8, R3, R14, RZ ;  /* 0x0000000e03087227 */ /* 0x000fe200078e00ff */
[----:B------:R-:W-:-:S02]  /*0ff0*/  ISETP.GT.U32.AND P4, PT, R0, R11, PT ;  /* 0x0000000b0000720c */ /* 0x000fc40003f84070 */
[----:B------:R-:W-:Y:S01]  /*1000*/  ISETP.GT.U32.AND P2, PT, R0, R12, PT ;  /* 0x0000000c0000720c */ /* 0x000fe20003f44070 */
[----:B------:R-:W-:Y:S01]  /*1010*/  IMAD.HI.U32 R9, R3, R10, RZ ;  /* 0x0000000a03097227 */ /* 0x000fe200078e00ff */
[C---:B------:R-:W-:Y:S02]  /*1020*/  LOP3.LUT R34, R6.reuse, 0x24, RZ, 0xfc, !PT ;  /* 0x0000002406227812 */ /* 0x040fe400078efcff */
[----:B------:R-:W-:Y:S01]  /*1030*/  IABS R28, R33 ;  /* 0x00000021001c7213 */ /* 0x000fe20000000000 */
[----:B------:R-:W-:Y:S01]  /*1040*/  IMAD.MOV R15, RZ, RZ, -R8 ;  /* 0x000000ffff0f7224 */ /* 0x000fe200078e0a08 */
[----:B------:R-:W-:Y:S01]  /*1050*/  LOP3.LUT R35, R6, 0x26, RZ, 0xfc, !PT ;  /* 0x0000002606237812 */ /* 0x000fe200078efcff */
[----:B------:R-:W-:Y:S01]  /*1060*/  IMAD.MOV R9, RZ, RZ, -R9 ;  /* 0x000000ffff097224 */ /* 0x000fe200078e0a09 */
[----:B------:R-:W-:Y:S01]  /*1070*/  IABS R29, R34 ;  /* 0x00000022001d7213 */ /* 0x000fe20000000000 */
[----:B------:R-:W-:Y:S01]  /*1080*/  @!P0 IMAD.IADD R13, R13, 0x1, -R0 ;  /* 0x000000010d0d8824 */ /* 0x000fe200078e0a00 */
[----:B------:R-:W-:Y:S01]  /*1090*/  IABS R30, R35 ;  /* 0x00000023001e7213 */ /* 0x000fe20000000000 */
[----:B------:R-:W-:Y:S01]  /*10a0*/  IMAD R14, R0, R15, R14 ;  /* 0x0000000f000e7224 */ /* 0x000fe200078e020e */
[----:B------:R-:W-:Y:S01]  /*10b0*/  LOP3.LUT R36, R6, 0x28, RZ, 0xfc, !PT ;  /* 0x0000002806247812 */ /* 0x000fe200078efcff */
[----:B------:R-:W-:Y:S01]  /*10c0*/  IMAD.HI.U32 R8, R3, R16, RZ ;  /* 0x0000001003087227 */ /* 0x000fe200078e00ff */
[----:B------:R-:W-:-:S02]  /*10d0*/  ISETP.GT.U32.AND P0, PT, R0, R13, PT ;  /* 0x0000000d0000720c */ /* 0x000fc40003f04070 */
[----:B------:R-:W-:Y:S01]  /*10e0*/  LOP3.LUT R37, R6, 0x2a, RZ, 0xfc, !PT ;  /* 0x0000002a06257812 */ /* 0x000fe200078efcff */
[----:B------:R-:W-:Y:S01]  /*10f0*/  IMAD R15, R0, R9, R10 ;  /* 0x00000009000f7224 */ /* 0x000fe200078e020a */
[C---:B------:R-:W-:Y:S01]  /*1100*/  LOP3.LUT R10, R6.reuse, 0x10, RZ, 0xfc, !PT ;  /* 0x00000010060a7812 */ /* 0x040fe200078efcff */
[----:B------:R-:W-:Y:S01]  /*1110*/  IMAD.HI.U32 R9, R3, R18, RZ ;  /* 0x0000001203097227 */ /* 0x000fe200078e00ff */
[C---:B------:R-:W-:Y:S02]  /*1120*/  LOP3.LUT R38, R6.reuse, 0x34, RZ, 0xfc, !PT ;  /* 0x0000003406267812 */ /* 0x040fe400078efcff */
[----:B------:R-:W-:Y:S01]  /*1130*/  LOP3.LUT R42, R6, 0x38, RZ, 0xfc, !PT ;  /* 0x00000038062a7812 */ /* 0x000fe200078efcff */
[--C-:B------:R-:W-:Y:S01]  /*1140*/  @!P4 IMAD.IADD R11, R11, 0x1, -R0.reuse ;  /* 0x000000010b0bc824 */ /* 0x100fe200078e0a00 */
[----:B------:R-:W-:Y:S01]  /*1150*/  ISETP.GE.AND P4, PT, R17, RZ, PT ;  /* 0x000000ff1100720c */ /* 0x000fe20003f86270 */
[----:B------:R-:W-:Y:S01]  /*1160*/  @!P2 IMAD.IADD R12, R12, 0x1, -R0 ;  /* 0x000000010c0ca824 */ /* 0x000fe200078e0a00 */
[C---:B------:R-:W-:Y:S01]  /*1170*/  LOP3.LUT R43, R6.reuse, 0x3a, RZ, 0xfc, !PT ;  /* 0x0000003a062b7812 */ /* 0x040fe200078efcff */
[----:B------:R-:W-:Y:S01]  /*1180*/  IMAD.MOV R17, RZ, RZ, -R8 ;  /* 0x000000ffff117224 */ /* 0x000fe200078e0a08 */
[----:B------:R-:W-:Y:S01]  /*1190*/  LOP3.LUT R44, R6, 0x3c, RZ, 0xfc, !PT ;  /* 0x0000003c062c7812 */ /* 0x000fe200078efcff */
[----:B------:R-:W-:Y:S01]  /*11a0*/  IMAD.MOV R9, RZ, RZ, -R9 ;  /* 0x000000ffff097224 */ /* 0x000fe200078e0a09 */
[C---:B------:R-:W-:Y:S01]  /*11b0*/  ISETP.GT.U32.AND P2, PT, R0.reuse, R12, PT ;  /* 0x0000000c0000720c */ /* 0x040fe20003f44070 */
[----:B------:R-:W-:Y:S01]  /*11c0*/  @!P1 IMAD.MOV R11, RZ, RZ, -R11 ;  /* 0x000000ffff0b9224 */ /* 0x000fe200078e0a0b */
[C---:B------:R-:W-:Y:S01]  /*11d0*/  ISETP.GT.U32.AND P1, PT, R0.reuse, R15, PT ;  /* 0x0000000f0000720c */ /* 0x040fe20003f24070 */
[C---:B------:R-:W-:Y:S01]  /*11e0*/  IMAD R16, R0.reuse, R17, R16 ;  /* 0x0000001100107224 */ /* 0x040fe200078e0210 */
[----:B------:R-:W-:Y:S01]  /*11f0*/  IABS R40, R43 ;  /* 0x0000002b00287213 */ /* 0x000fe20000000000 */
[C---:B------:R-:W-:Y:S01]  /*1200*/  IMAD R17, R0.reuse, R9, R18 ;  /* 0x0000000900117224 */ /* 0x040fe200078e0212 */
[----:B------:R-:W-:Y:S01]  /*1210*/  IABS R18, R10 ;  /* 0x0000000a00127213 */ /* 0x000fe20000000000 */
[----:B------:R-:W-:Y:S01]  /*1220*/  @!P0 IMAD.IADD R13, R13, 0x1, -R0 ;  /* 0x000000010d0d8824 */ /* 0x000fe200078e0a00 */
[----:B------:R-:W-:-:S02]  /*1230*/  ISETP.GT.U32.AND P0, PT, R0, R16, PT ;  /* 0x000000100000720c */ /* 0x000fc40003f04070 */
[----:B------:R-:W-:Y:S01]  /*1240*/  IABS R41, R44 ;  /* 0x0000002c00297213 */ /* 0x000fe20000000000 */
[----:B------:R-:W-:Y:S01]  /*1250*/  @!P3 IMAD.MOV R13, RZ, RZ, -R13 ;  /* 0x000000ffff0db224 */ /* 0x000fe200078e0a0d */
[----:B------:R-:W-:Y:S01]  /*1260*/  ISETP.GT.U32.AND P3, PT, R0, R17, PT ;  /* 0x000000110000720c */ /* 0x000fe20003f64070 */
[--C-:B------:R-:W-:Y:S01]  /*1270*/  @!P2 IMAD.IADD R12, R12, 0x1, -R0.reuse ;  /* 0x000000010c0ca824 */ /* 0x100fe200078e0a00 */
[----:B------:R-:W-:Y:S01]  /*1280*/  ISETP.GT.U32.AND P2, PT, R0, R14, PT ;  /* 0x0000000e0000720c */ /* 0x000fe20003f44070 */
[----:B------:R-:W-:Y:S01]  /*1290*/  @!P1 IMAD.IADD R15, R15, 0x1, -R0 ;  /* 0x000000010f0f9824 */ /* 0x000fe200078e0a00 */
[C---:B------:R-:W-:Y:S01]  /*12a0*/  LOP3.LUT R45, R6.reuse, 0x46, RZ, 0xfc, !PT ;  /* 0x00000046062d7812 */ /* 0x040fe200078efcff */
[----:B------:R-:W-:Y:S01]  /*12b0*/  IMAD.HI.U32 R8, R3, R18, RZ ;  /* 0x0000001203087227 */ /* 0x000fe200078e00ff */
[----:B------:R-:W-:Y:S02]  /*12c0*/  LOP3.LUT R46, R6, 0x5e, RZ, 0xfc, !PT ;  /* 0x0000005e062e7812 */ /* 0x000fe400078efcff */
[----:B------:R-:W-:Y:S01]  /*12d0*/  ISETP.GT.U32.AND P1, PT, R0, R15, PT ;  /* 0x0000000f0000720c */ /* 0x000fe20003f24070 */
[----:B------:R-:W-:Y:S01]  /*12e0*/  @!P5 IMAD.MOV R12, RZ, RZ, -R12 ;  /* 0x000000ffff0cd224 */ /* 0x000fe200078e0a0c */
[----:B------:R-:W-:Y:S01]  /*12f0*/  ISETP.GE.AND P5, PT, R19, RZ, PT ;  /* 0x000000ff1300720c */ /* 0x000fe20003fa6270 */
[--C-:B------:R-:W-:Y:S01]  /*1300*/  @!P0 IMAD.IADD R16, R16, 0x1, -R0.reuse ;  /* 0x0000000110108824 */ /* 0x100fe200078e0a00 */
[----:B------:R-:W-:Y:S01]  /*1310*/  IABS R19, R22 ;  /* 0x0000001600137213 */ /* 0x000fe20000000000 */
[--C-:B------:R-:W-:Y:S01]  /*1320*/  @!P3 IMAD.IADD R17, R17, 0x1, -R0.reuse ;  /* 0x000000011111b824 */ /* 0x100fe200078e0a00 */
[----:B------:R-:W-:Y:S01]  /*1330*/  IADD3 R9, PT, PT, -R8, RZ, RZ ;  /* 0x000000ff08097210 */ /* 0x000fe20007ffe1ff */
[----:B------:R-:W-:Y:S01]  /*1340*/  @!P2 IMAD.IADD R14, R14, 0x1, -R0 ;  /* 0x000000010e0ea824 */ /* 0x000fe200078e0a00 */
[C---:B------:R-:W-:Y:S01]  /*1350*/  ISETP.GT.U32.AND P0, PT, R0.reuse, R16, PT ;  /* 0x000000100000720c */ /* 0x040fe20003f04070 */
[----:B------:R-:W-:Y:S01]  /*1360*/  IMAD.HI.U32 R8, R3, R19, RZ ;  /* 0x0000001303087227 */ /* 0x000fe200078e00ff */
[----:B------:R-:W-:-:S02]  /*1370*/  ISETP.GT.U32.AND P3, PT, R0, R17, PT ;  /* 0x000000110000720c */ /* 0x000fc40003f64070 */
[C---:B------:R-:W-:Y:S01]  /*1380*/  ISETP.GT.U32.AND P2, PT, R0.reuse, R14, PT ;  /* 0x0000000e0000720c */ /* 0x040fe20003f44070 */
[C---:B------:R-:W-:Y:S01]  /*1390*/  IMAD R18, R0.reuse, R9, R18 ;  /* 0x0000000900127224 */ /* 0x040fe200078e0212 */
[----:B------:R-:W-:Y:S01]  /*13a0*/  IABS R230, R45 ;  /* 0x0000002d00e67213 */ /* 0x000fe20000000000 */
[----:B------:R-:W-:Y:S01]  /*13b0*/  IMAD.MOV R8, RZ, RZ, -R8 ;  /* 0x000000ffff087224 */ /* 0x000fe200078e0a08 */
[----:B------:R-:W-:Y:S01]  /*13c0*/  IABS R55, R46 ;  /* 0x0000002e00377213 */ /* 0x000fe20000000000 */
[----:B------:R-:W-:Y:S01]  /*13d0*/  @!P1 IMAD.IADD R15, R15, 0x1, -R0 ;  /* 0x000000010f0f9824 */ /* 0x000fe200078e0a00 */
[C---:B------:R-:W-:Y:S01]  /*13e0*/  ISETP.GT.U32.AND P1, PT, R0.reuse, R18, PT ;  /* 0x000000120000720c */ /* 0x040fe20003f24070 */
[----:B------:R-:W-:Y:S01]  /*13f0*/  IMAD R19, R0, R8, R19 ;  /* 0x0000000800137224 */ /* 0x000fe200078e0213 */
[C---:B------:R-:W-:Y:S01]  /*1400*/  LOP3.LUT R8, R6.reuse, 0x16, RZ, 0xfc, !PT ;  /* 0x0000001606087812 */ /* 0x040fe200078efcff */
[----:B------:R-:W-:Y:S01]  /*1410*/  IMAD.HI.U32 R9, R3, R20, RZ ;  /* 0x0000001403097227 */ /* 0x000fe200078e00ff */
[----:B------:R-:W-:-:S02]  /*1420*/  LOP3.LUT R48, R6, 0x6a, RZ, 0xfc, !PT ;  /* 0x0000006a06307812 */ /* 0x000fc400078efcff */
[----:B------:R-:W-:Y:S01]  /*1430*/  LOP3.LUT R52, R6, 0x6e, RZ, 0xfc, !PT ;  /* 0x0000006e06347812 */ /* 0x000fe200078efcff */
[--C-:B------:R-:W-:Y:S01]  /*1440*/  @!P3 IMAD.IADD R17, R17, 0x1, -R0.reuse ;  /* 0x000000011111b824 */ /* 0x100fe200078e0a00 */
[----:B------:R-:W-:Y:S01]  /*1450*/  ISETP.GT.U32.AND P3, PT, R0, R19, PT ;  /* 0x000000130000720c */ /* 0x000fe20003f64070 */
[--C-:B------:R-:W-:Y:S01]  /*1460*/  @!P2 IMAD.IADD R14, R14, 0x1, -R0.reuse ;  /* 0x000000010e0ea824 */ /* 0x100fe200078e0a00 */
[----:B------:R-:W-:Y:S01]  /*1470*/  ISETP.GE.AND P2, PT, R21, RZ, PT ;  /* 0x000000ff1500720c */ /* 0x000fe20003f46270 */
[----:B------:R-:W-:Y:S01]  /*1480*/  IMAD.MOV R9, RZ, RZ, -R9 ;  /* 0x000000ffff097224 */ /* 0x000fe200078e0a09 */
[----:B------:R-:W-:Y:S01]  /*1490*/  IABS R21, R8 ;  /* 0x0000000800157213 */ /* 0x000fe20000000000 */
[--C-:B------:R-:W-:Y:S01]  /*14a0*/  @!P1 IMAD.IADD R18, R18, 0x1, -R0.reuse ;  /* 0x0000000112129824 */ /* 0x100fe200078e0a00 */
[----:B------:R-:W-:Y:S01]  /*14b0*/  IABS R67, R48 ;  /* 0x0000003000437213 */ /* 0x000fe20000000000 */
[----:B------:R-:W-:Y:S01]  /*14c0*/  @!P0 IMAD.IADD R16, R16, 0x1, -R0 ;  /* 0x0000000110108824 */ /* 0x000fe200078e0a00 */
[----:B------:R-:W-:Y:S01]  /*14d0*/  ISETP.GE.AND P0, PT, R23, RZ, PT ;  /* 0x000000ff1700720c */ /* 0x000fe20003f06270 */
[C---:B------:R-:W-:Y:S01]  /*14e0*/  IMAD R20, R0.reuse, R9, R20 ;  /* 0x0000000900147224 */ /* 0x040fe200078e0214 */
[----:B------:R-:W-:Y:S01]  /*14f0*/  ISETP.GT.U32.AND P1, PT, R0, R18, PT ;  /* 0x000000120000720c */ /* 0x000fe20003f24070 */
[----:B------:R-:W-:Y:S01]  /*1500*/  @!P5 IMAD.MOV R16, RZ, RZ, -R16 ;  /* 0x000000ffff10d224 */ /* 0x000fe200078e0a10 */
[----:B------:R-:W-:Y:S01]  /*1510*/  LOP3.LUT R9, R6, 0x18, RZ, 0xfc, !PT ;  /* 0x0000001806097812 */ /* 0x000fe200078efcff */
[----:B------:R-:W-:Y:S01]  /*1520*/  @!P3 IMAD.IADD R19, R19, 0x1, -R0 ;  /* 0x000000011313b824 */ /* 0x000fe200078e0a00 */
[----:B------:R-:W-:Y:S01]  /*1530*/  ISETP.GE.AND P5, PT, R8, RZ, PT ;  /* 0x000000ff0800720c */ /* 0x000fe20003fa6270 */
[----:B------:R-:W-:Y:S01]  /*1540*/  @!P4 IMAD.MOV R15, RZ, RZ, -R15 ;  /* 0x000000ffff0fc224 */ /* 0x000fe200078e0a0f */
[----:B------:R-:W-:Y:S01]  /*1550*/  ISETP.GE.AND P4, PT, R22, RZ, PT ;  /* 0x000000ff1600720c */ /* 0x000fe20003f86270 */
[----:B------:R-:W-:Y:S01]  /*1560*/  IMAD.HI.U32 R8, R3, R21, RZ ;  /* 0x0000001503087227 */ /* 0x000fe200078e00ff */
[----:B------:R-:W-:-:S02]  /*1570*/  IABS R22, R9 ;  /* 0x0000000900167213 */ /* 0x000fc40000000000 */
[----:B------:R-:W-:Y:S01]  /*1580*/  ISETP.GT.U32.AND P3, PT, R0, R19, PT ;  /* 0x000000130000720c */ /* 0x000fe20003f64070 */
[----:B------:R-:W-:Y:S01]  /*1590*/  @!P6 IMAD.MOV R14, RZ, RZ, -R14 ;  /* 0x000000ffff0ee224 */ /* 0x000fe200078e0a0e */
[----:B------:R-:W-:Y:S01]  /*15a0*/  ISETP.GE.AND P6, PT, R10, RZ, PT ;  /* 0x000000ff0a00720c */ /* 0x000fe20003fc6270 */
[----:B------:R-:W-:Y:S01]  /*15b0*/  @!P2 IMAD.MOV R17, RZ, RZ, -R17 ;  /* 0x000000ffff11a224 */ /* 0x000fe200078e0a11 */
[----:B------:R-:W-:Y:S01]  /*15c0*/  ISETP.GE.AND P2, PT, R9, RZ, PT ;  /* 0x000000ff0900720c */ /* 0x000fe20003f46270 */
[----:B------:R-:W-:Y:S01]  /*15d0*/  IMAD.HI.U32 R9, R3, R22, RZ ;  /* 0x0000001603097227 */ /* 0x000fe200078e00ff */
[----:B------:R-:W-:Y:S02]  /*15e0*/  IADD3 R8, PT, PT, -R8, RZ, RZ ;  /* 0x000000ff08087210 */ /* 0x000fe40007ffe1ff */
[----:B------:R-:W-:Y:S01]  /*15f0*/  LOP3.LUT R10, R6, 0x1a, RZ, 0xfc, !PT ;  /* 0x0000001a060a7812 */ /* 0x000fe200078efcff */
[----:B------:R-:W-:Y:S01]  /*1600*/  @!P1 IMAD.IADD R18, R18, 0x1, -R0 ;  /* 0x0000000112129824 */ /* 0x000fe200078e0a00 */
[C---:B------:R-:W-:Y:S01]  /*1610*/  ISETP.GT.U32.AND P1, PT, R0.reuse, R20, PT ;  /* 0x000000140000720c */ /* 0x040fe20003f24070 */
[----:B------:R-:W-:Y:S01]  /*1620*/  IMAD.MOV R9, RZ, RZ, -R9 ;  /* 0x000000ffff097224 */ /* 0x000fe200078e0a09 */
[----:B------:R-:W-:Y:S01]  /*1630*/  IABS R23, R10 ;  /* 0x0000000a00177213 */ /* 0x000fe20000000000 */
[----:B------:R-:W-:Y:S01]  /*1640*/  IMAD R21, R0, R8, R21 ;  /* 0x0000000800157224 */ /* 0x000fe200078e0215 */
[----:B------:R-:W-:Y:S01]  /*1650*/  LOP3.LUT R54, R6, 0x70, RZ, 0xfc, !PT ;  /* 0x0000007006367812 */ /* 0x000fe200078efcff */
[----:B------:R-:W-:Y:S01]  /*1660*/  IMAD R22, R0, R9, R22 ;  /* 0x0000000900167224 */ /* 0x000fe200078e0216 */
[----:B------:R-:W-:Y:S01]  /*1670*/  LOP3.LUT R50, R6, 0x6c, RZ, 0xfc, !PT ;  /* 0x0000006c06327812 */ /* 0x000fe200078efcff */
[----:B------:R-:W-:Y:S01]  /*1680*/  @!P3 IMAD.IADD R19, R19, 0x1, -R0 ;  /* 0x000000011313b824 */ /* 0x000fe200078e0a00 */
[C---:B------:R-:W-:Y:S01]  /*1690*/  ISETP.GT.U32.AND P3, PT, R0.reuse, R21, PT ;  /* 0x000000150000720c */ /* 0x040fe20003f64070 */
[----:B------:R-:W-:Y:S01]  /*16a0*/  @!P6 IMAD.MOV R18, RZ, RZ, -R18 ;  /* 0x000000ffff12e224 */ /* 0x000fe200078e0a12 */
[----:B------:R-:W-:Y:S01]  /*16b0*/  ISETP.GT.U32.AND P6, PT, R0, R22, PT ;  /* 0x000000160000720c */ /* 0x000fe20003fc4070 */
[----:B------:R-:W-:Y:S01]  /*16c0*/  IMAD.HI.U32 R8, R3, R23, RZ ;  /* 0x0000001703087227 */ /* 0x000fe200078e00ff */
[----:B------:R-:W-:-:S02]  /*16d0*/  IABS R71, R52 ;  /* 0x0000003400477213 */ /* 0x000fc40000000000 */
[----:B------:R-:W-:Y:S01]  /*16e0*/  IABS R73, R54 ;  /* 0x0000003600497213 */ /* 0x000fe20000000000 */
[--C-:B------:R-:W-:Y:S01]  /*16f0*/  @!P1 IMAD.IADD R20, R20, 0x1, -R0.reuse ;  /* 0x0000000114149824 */ /* 0x100fe200078e0a00 */
[----:B------:R-:W-:Y:S01]  /*1700*/  IABS R69, R50 ;  /* 0x0000003200457213 */ /* 0x000fe20000000000 */
[----:B------:R-:W-:Y:S01]  /*1710*/  IMAD.HI.U32 R9, R3, R24, RZ ;  /* 0x0000001803097227 */ /* 0x000fe200078e00ff */
[----:B------:R-:W-:Y:S02]  /*1720*/  LOP3.LUT R56, R6, 0x7a, RZ, 0xfc, !PT ;  /* 0x0000007a06387812 */ /* 0x000fe400078efcff */
[----:B------:R-:W-:Y:S01]  /*1730*/  ISETP.GT.U32.AND P1, PT, R0, R20, PT ;  /* 0x000000140000720c */ /* 0x000fe20003f24070 */
[--C-:B------:R-:W-:Y:S01]  /*1740*/  @!P3 IMAD.IADD R21, R21, 0x1, -R0.reuse ;  /* 0x000000011515b824 */ /* 0x100fe200078e0a00 */
[----:B------:R-:W-:Y:S01]  /*1750*/  IABS R83, R56 ;  /* 0x0000003800537213 */ /* 0x000fe20000000000 */
[----:B------:R-:W-:Y:S01]  /*1760*/  @!P6 IMAD.IADD R22, R22, 0x1, -R0 ;  /* 0x000000011616e824 */ /* 0x000fe200078e0a00 */
[----:B------:R-:W-:Y:S01]  /*1770*/  IADD3 R64, PT, PT, R66, 0x40, RZ ;  /* 0x0000004042407810 */ /* 0x000fe20007ffe0ff */
[----:B------:R-:W-:Y:S01]  /*1780*/  IMAD.MOV R8, RZ, RZ, -R8 ;  /* 0x000000ffff087224 */ /* 0x000fe200078e0a08 */
[C---:B------:R-:W-:Y:S01]  /*1790*/  ISETP.GT.U32.AND P3, PT, R0.reuse, R21, PT ;  /* 0x000000150000720c */ /* 0x040fe20003f64070 */
[----:B------:R-:W-:Y:S01]  /*17a0*/  IMAD.MOV R9, RZ, RZ, -R9 ;  /* 0x000000ffff097224 */ /* 0x000fe200078e0a09 */
[C---:B------:R-:W-:Y:S01]  /*17b0*/  ISETP.GT.U32.AND P6, PT, R0.reuse, R22, PT ;  /* 0x000000160000720c */ /* 0x040fe20003fc4070 */
[C---:B------:R-:W-:Y:S01]  /*17c0*/  IMAD R23, R0.reuse, R8, R23 ;  /* 0x0000000800177224 */ /* 0x040fe200078e0217 */
[----:B------:R-:W-:Y:S01]  /*17d0*/  IABS R7, R66 ;  /* 0x0000004200077213 */ /* 0x000fe20000000000 */
[----:B------:R-:W-:Y:S01]  /*17e0*/  IMAD R24, R0, R9, R24 ;  /* 0x0000000900187224 */ /* 0x000fe200078e0218 */
[----:B------:R-:W-:Y:S01]  /*17f0*/  STL [R1+0x298], R64 ;  /* 0x0002984001007387 */ /* 0x000fe20000100800 */
[----:B------:R-:W-:Y:S01]  /*1800*/  @!P1 IMAD.IADD R20, R20, 0x1, -R0 ;  /* 0x0000000114149824 */ /* 0x000fe200078e0a00 */
[----:B------:R-:W-:Y:S01]  /*1810*/  ISETP.GE.AND P1, PT, R25, RZ, PT ;  /* 0x000000ff1900720c */ /* 0x000fe20003f26270 */
[----:B------:R-:W-:Y:S01]  /*1820*/  @!P4 IMAD.MOV R19, RZ, RZ, -R19 ;  /* 0x000000ffff13c224 */ /* 0x000fe200078e0a13 */
[----:B------:R-:W-:Y:S01]  /*1830*/  IABS R25, R31 ;  /* 0x0000001f00197213 */ /* 0x000fe20000000000 */
[----:B------:R-:W-:Y:S01]  /*1840*/  IMAD.HI.U32 R9, R3, R28, RZ ;  /* 0x0000001c03097227 */ /* 0x000fe200078e00ff */
[----:B------:R-:W-:-:S03]  /*1850*/  ISETP.GE.AND P4, PT, R10, RZ, PT ;  /* 0x000000ff0a00720c */ /* 0x000fc60003f86270 */
[----:B------:R-:W-:Y:S01]  /*1860*/  @!P3 IMAD.IADD R21, R21, 0x1, -R0 ;  /* 0x000000011515b824 */ /* 0x000fe200078e0a00 */
[----:B------:R-:W-:Y:S01]  /*1870*/  ISETP.GT.U32.AND P3, PT, R0, R23, PT ;  /* 0x000000170000720c */ /* 0x000fe20003f64070 */
[----:B------:R-:W-:-:S04]  /*1880*/  IMAD.HI.U32 R8, R3, R25, RZ ;  /* 0x0000001903087227 */ /* 0x000fc800078e00ff */
[----:B------:R-:W-:Y:S01]  /*1890*/  @!P6 IMAD.IADD R22, R22, 0x1, -R0 ;  /* 0x000000011616e824 */ /* 0x000fe200078e0a00 */
[----:B------:R-:W-:Y:S01]  /*18a0*/  ISETP.GT.U32.AND P6, PT, R0, R24, PT ;  /* 0x000000180000720c */ /* 0x000fe20003fc4070 */
[----:B------:R-:W-:Y:S02]  /*18b0*/  IMAD.MOV R10, RZ, RZ, -R8 ;  /* 0x000000ffff0a7224 */ /* 0x000fe400078e0a08 */
[----:B------:R-:W-:-:S04]  /*18c0*/  IMAD.HI.U32 R8, R3, R26, RZ ;  /* 0x0000001a03087227 */ /* 0x000fc800078e00ff */
[C---:B------:R-:W-:Y:S01]  /*18d0*/  IMAD R25, R0.reuse, R10, R25 ;  /* 0x0000000a00197224 */ /* 0x040fe200078e0219 */
[----:B------:R-:W-:Y:S01]  /*18e0*/  @!P3 IADD3 R23, PT, PT, R23, -R0, RZ ;  /* 0x800000001717b210 */ /* 0x000fe20007ffe0ff */
[----:B------:R-:W-:Y:S02]  /*18f0*/  IMAD.MOV R27, RZ, RZ, -R8 ;  /* 0x000000ffff1b7224 */ /* 0x000fe400078e0a08 */
[----:B------:R-:W-:Y:S01]  /*1900*/  IMAD.HI.U32 R10, R3, R29, RZ ;  /* 0x0000001d030a7227 */ /* 0x000fe200078e00ff */
[----:B------:R-:W-:-:S03]  /*1910*/  ISETP.GT.U32.AND P3, PT, R0, R25, PT ;  /* 0x000000190000720c */ /* 0x000fc60003f64070 */
[----:B------:R-:W-:Y:S02]  /*1920*/  IMAD R26, R0, R27, R26 ;  /* 0x0000001b001a7224 */ /* 0x000fe400078e021a */
[----:B------:R-:W-:Y:S02]  /*1930*/  @!P6 IMAD.IADD R24, R24, 0x1, -R0 ;  /* 0x000000011818e824 */ /* 0x000fe400078e0a00 */
[----:B------:R-:W-:Y:S01]  /*1940*/  IMAD.MOV R9, RZ, RZ, -R9 ;  /* 0x000000ffff097224 */ /* 0x000fe200078e0a09 */
[----:B------:R-:W-:Y:S01]  /*1950*/  ISETP.GT.U32.AND P6, PT, R0, R26, PT ;  /* 0x0000001a0000720c */ /* 0x000fe20003fc4070 */
[----:B------:R-:W-:-:S04]  /*1960*/  IMAD.HI.U32 R8, R3, R30, RZ ;  /* 0x0000001e03087227 */ /* 0x000fc800078e00ff */
[----:B------:R-:W-:Y:S01]  /*1970*/  @!P3 IMAD.IADD R25, R25, 0x1, -R0 ;  /* 0x000000011919b824 */ /* 0x000fe200078e0a00 */
[C---:B------:R-:W-:Y:S01]  /*1980*/  ISETP.GT.U32.AND P3, PT, R0.reuse, R24, PT ;  /* 0x000000180000720c */ /* 0x040fe20003f64070 */
[----:B------:R-:W-:Y:S02]  /*1990*/  IMAD.MOV R10, RZ, RZ, -R10 ;  /* 0x000000ffff0a7224 */ /* 0x000fe400078e0a0a */
[----:B------:R-:W-:Y:S02]  /*19a0*/  IMAD R27, R0, R9, R28 ;  /* 0x00000009001b7224 */ /* 0x000fe400078e021c */
[----:B------:R-:W-:Y:S02]  /*19b0*/  IMAD.MOV R9, RZ, RZ, -R8 ;  /* 0x000000ffff097224 */ /* 0x000fe400078e0a08 */
[----:B------:R-:W-:Y:S01]  /*19c0*/  @!P6 IMAD.IADD R26, R26, 0x1, -R0 ;  /* 0x000000011a1ae824 */ /* 0x000fe200078e0a00 */
[----:B------:R-:W-:Y:S01]  /*19d0*/  ISETP.GT.U32.AND P6, PT, R0, R25, PT ;  /* 0x000000190000720c */ /* 0x000fe20003fc4070 */
[----:B------:R-:W-:-:S02]  /*19e0*/  @!P5 IMAD.MOV R21, RZ, RZ, -R21 ;  /* 0x000000ffff15d224 */ /* 0x000fc400078e0a15 */
[C---:B------:R-:W-:Y:S01]  /*19f0*/  IMAD R28, R0.reuse, R10, R29 ;  /* 0x0000000a001c7224 */ /* 0x040fe200078e021d */
[C---:B------:R-:W-:Y:S01]  /*1a00*/  ISETP.GT.U32.AND P5, PT, R0.reuse, R26, PT ;  /* 0x0000001a0000720c */ /* 0x040fe20003fa4070 */
[C---:B------:R-:W-:Y:S01]  /*1a10*/  IMAD R29, R0.reuse, R9, R30 ;  /* 0x00000009001d7224 */ /* 0x040fe200078e021e */
[----:B------:R-:W-:Y:S01]  /*1a20*/  IABS R30, R36 ;  /* 0x00000024001e7213 */ /* 0x000fe20000000000 */
[----:B------:R-:W-:Y:S01]  /*1a30*/  @!P0 IMAD.MOV R20, RZ, RZ, -R20 ;  /* 0x000000ffff148224 */ /* 0x000fe200078e0a14 */
[C---:B------:R-:W-:Y:S01]  /*1a40*/  ISETP.GT.U32.AND P0, PT, R0.reuse, R23, PT ;  /* 0x000000170000720c */ /* 0x040fe20003f04070 */
[----:B------:R-:W-:Y:S01]  /*1a50*/  @!P2 IMAD.MOV R22, RZ, RZ, -R22 ;  /* 0x000000ffff16a224 */ /* 0x000fe200078e0a16 */
[----:B------:R-:W-:Y:S01]  /*1a60*/  IABS R10, R37 ;  /* 0x00000025000a7213 */ /* 0x000fe20000000000 */
[----:B------:R-:W-:Y:S01]  /*1a70*/  IMAD.HI.U32 R8, R3, R30, RZ ;  /* 0x0000001e03087227 */ /* 0x000fe200078e00ff */
[----:B------:R-:W-:-:S03]  /*1a80*/  ISETP.GT.U32.AND P2, PT, R0, R27, PT ;  /* 0x0000001b0000720c */ /* 0x000fc60003f44070 */
[----:B------:R-:W-:Y:S01]  /*1a90*/  @!P6 IMAD.IADD R25, R25, 0x1, -R0 ;  /* 0x000000011919e824 */ /* 0x000fe200078e0a00 */
[----:B------:R-:W-:Y:S01]  /*1aa0*/  ISETP.GT.U32.AND P6, PT, R0, R29, PT ;  /* 0x0000001d0000720c */ /* 0x000fe20003fc4070 */
[----:B------:R-:W-:-:S04]  /*1ab0*/  IMAD.HI.U32 R9, R3, R10, RZ ;  /* 0x0000000a03097227 */ /* 0x000fc800078e00ff */
[--C-:B------:R-:W-:Y:S01]  /*1ac0*/  @!P3 IMAD.IADD R24, R24, 0x1, -R0.reuse ;  /* 0x000000011818b824 */ /* 0x100fe200078e0a00 */
[----:B------:R-:W-:Y:S01]  /*1ad0*/  ISETP.GE.AND P3, PT, R31, RZ, PT ;  /* 0x000000ff1f00720c */ /* 0x000fe20003f66270 */
[----:B------:R-:W-:Y:S01]  /*1ae0*/  @!P5 IMAD.IADD R26, R26, 0x1, -R0 ;  /* 0x000000011a1ad824 */ /* 0x000fe200078e0a00 */
[----:B------:R-:W-:Y:S01]  /*1af0*/  ISETP.GE.AND P5, PT, R32, RZ, PT ;  /* 0x000000ff2000720c */ /* 0x000fe20003fa6270 */
[----:B------:R-:W-:Y:S02]  /*1b00*/  IMAD.MOV R31, RZ, RZ, -R8 ;  /* 0x000000ffff1f7224 */ /* 0x000fe400078e0a08 */
[----:B------:R-:W-:Y:S02]  /*1b10*/  IMAD.MOV R9, RZ, RZ, -R9 ;  /* 0x000000ffff097224 */ /* 0x000fe400078e0a09 */
[C---:B------:R-:W-:Y:S02]  /*1b20*/  IMAD R30, R0.reuse, R31, R30 ;  /* 0x0000001f001e7224 */ /* 0x040fe400078e021e */
[----:B------:R-:W-:Y:S01]  /*1b30*/  @!P0 IMAD.IADD R23, R23, 0x1, -R0 ;  /* 0x0000000117178824 */ /* 0x000fe200078e0a00 */
[C---:B------:R-:W-:Y:S01]  /*1b40*/  ISETP.GT.U32.AND P0, PT, R0.reuse, R28, PT ;  /* 0x0000001c0000720c */ /* 0x040fe20003f04070 */
[----:B------:R-:W-:Y:S01]  /*1b50*/  IMAD R31, R0, R9, R10 ;  /* 0x00000009001f7224 */ /* 0x000fe200078e020a */
[----:B------:R-:W-:Y:S01]  /*1b60*/  LOP3.LUT R9, R6, 0x2c, RZ, 0xfc, !PT ;  /* 0x0000002c06097812 */ /* 0x000fe200078efcff */
[----:B------:R-:W-:-:S02]  /*1b70*/  @!P6 IMAD.IADD R29, R29, 0x1, -R0 ;  /* 0x000000011d1de824 */ /* 0x000fc400078e0a00 */
[----:B------:R-:W-:Y:S01]  /*1b80*/  @!P2 IMAD.IADD R27, R27, 0x1, -R0 ;  /* 0x000000011b1ba824 */ /* 0x000fe200078e0a00 */
[----:B------:R-:W-:Y:S01]  /*1b90*/  IABS R32, R9 ;  /* 0x0000000900207213 */ /* 0x000fe20000000000 */
[----:B------:R-:W-:Y:S01]  /*1ba0*/  @!P4 IMAD.MOV R23, RZ, RZ, -R23 ;  /* 0x000000ffff17c224 */ /* 0x000fe200078e0a17 */
[C---:B------:R-:W-:Y:S01]  /*1bb0*/  ISETP.GT.U32.AND P6, PT, R0.reuse, R29, PT ;  /* 0x0000001d0000720c */ /* 0x040fe20003fc4070 */
[----:B------:R-:W-:Y:S01]  /*1bc0*/  @!P3 IMAD.MOV R25, RZ, RZ, -R25 ;  /* 0x000000ffff19b224 */ /* 0x000fe200078e0a19 */
[C---:B------:R-:W-:Y:S01]  /*1bd0*/  ISETP.GT.U32.AND P4, PT, R0.reuse, R27, PT ;  /* 0x0000001b0000720c */ /* 0x040fe20003f84070 */
[----:B------:R-:W-:Y:S01]  /*1be0*/  @!P5 IMAD.MOV R26, RZ, RZ, -R26 ;  /* 0x000000ffff1ad224 */ /* 0x000fe200078e0a1a */
[----:B------:R-:W-:Y:S01]  /*1bf0*/  ISETP.GT.U32.AND P3, PT, R0, R30, PT ;  /* 0x0000001e0000720c */ /* 0x000fe20003f64070 */
[----:B------:R-:W-:Y:S01]  /*1c00*/  IMAD.HI.U32 R8, R3, R32, RZ ;  /* 0x0000002003087227 */ /* 0x000fe200078e00ff */
[----:B------:R-:W-:Y:S02]  /*1c10*/  ISETP.GE.AND P5, PT, R35, RZ, PT ;  /* 0x000000ff2300720c */ /* 0x000fe40003fa6270 */
[----:B------:R-:W-:Y:S01]  /*1c20*/  ISETP.GE.AND P2, PT, R33, RZ, PT ;  /* 0x000000ff2100720c */ /* 0x000fe20003f46270 */
[----:B------:R-:W-:Y:S01]  /*1c30*/  IMAD.MOV R33, RZ, RZ, -R8 ;  /* 0x000000ffff217224 */ /* 0x000fe200078e0a08 */
[----:B------:R-:W-:Y:S01]  /*1c40*/  @!P0 IADD3 R28, PT, PT, R28, -R0, RZ ;  /* 0x800000001c1c8210 */ /* 0x000fe20007ffe0ff */
[----:B------:R-:W-:Y:S01]  /*1c50*/  @!P1 IMAD.MOV R24, RZ, RZ, -R24 ;  /* 0x000000ffff189224 */ /* 0x000fe200078e0a18 */
[----:B------:R-:W-:Y:S01]  /*1c60*/  ISETP.GE.AND P0, PT, R34, RZ, PT ;  /* 0x000000ff2200720c */ /* 0x000fe20003f06270 */
[----:B------:R-:W-:Y:S01]  /*1c70*/  @!P6 IMAD.IADD R29, R29, 0x1, -R0 ;  /* 0x000000011d1de824 */ /* 0x000fe200078e0a00 */
[C---:B------:R-:W-:Y:S01]  /*1c80*/  ISETP.GT.U32.AND P1, PT, R0.reuse, R28, PT ;  /* 0x0000001c0000720c */ /* 0x040fe20003f24070 */
[----:B------:R-:W-:Y:S01]  /*1c90*/  IMAD R32, R0, R33, R32 ;  /* 0x0000002100207224 */ /* 0x000fe200078e0220 */
[----:B------:R-:W-:Y:S01]  /*1ca0*/  LOP3.LUT R34, R6, 0x2e, RZ, 0xfc, !PT ;  /* 0x0000002e06227812 */ /* 0x000fe200078efcff */
[--C-:B------:R-:W-:Y:S01]  /*1cb0*/  @!P4 IMAD.IADD R27, R27, 0x1, -R0.reuse ;  /* 0x000000011b1bc824 */ /* 0x100fe200078e0a00 */
[----:B------:R-:W-:Y:S01]  /*1cc0*/  ISETP.GT.U32.AND P4, PT, R0, R31, PT ;  /* 0x0000001f0000720c */ /* 0x000fe20003f84070 */
[----:B------:R-:W-:Y:S01]  /*1cd0*/  @!P3 IMAD.IADD R30, R30, 0x1, -R0 ;  /* 0x000000011e1eb824 */ /* 0x000fe200078e0a00 */
[----:B------:R-:W-:Y:S01]  /*1ce0*/  IABS R10, R34 ;  /* 0x00000022000a7213 */ /* 0x000fe20000000000 */
[----:B------:R-:W-:Y:S01]  /*1cf0*/  @!P5 IMAD.MOV R29, RZ, RZ, -R29 ;  /* 0x000000ffff1dd224 */ /* 0x000fe200078e0a1d */
[C---:B------:R-:W-:Y:S01]  /*1d00*/  ISETP.GT.U32.AND P5, PT, R0.reuse, R32, PT ;  /* 0x000000200000720c */ /* 0x040fe20003fa4070 */
[----:B------:R-:W-:Y:S01]  /*1d10*/  @!P2 IMAD.MOV R27, RZ, RZ, -R27 ;  /* 0x000000ffff1ba224 */ /* 0x000fe200078e0a1b */
[----:B------:R-:W-:-:S02]  /*1d20*/  ISETP.GT.U32.AND P2, PT, R0, R30, PT ;  /* 0x0000001e0000720c */ /* 0x000fc40003f44070 */
[----:B------:R-:W-:Y:S01]  /*1d30*/  LOP3.LUT R8, R6, 0x30, RZ, 0xfc, !PT ;  /* 0x0000003006087812 */ /* 0x000fe200078efcff */
[----:B------:R-:W-:Y:S01]  /*1d40*/  @!P1 IMAD.IADD R28, R28, 0x1, -R0 ;  /* 0x000000011c1c9824 */ /* 0x000fe200078e0a00 */
[----:B------:R-:W-:Y:S01]  /*1d50*/  ISETP.GE.AND P3, PT, R9, RZ, PT ;  /* 0x000000ff0900720c */ /* 0x000fe20003f66270 */
[----:B------:R-:W-:Y:S01]  /*1d60*/  IMAD.HI.U32 R9, R3, R10, RZ ;  /* 0x0000000a03097227 */ /* 0x000fe200078e00ff */
[----:B------:R-:W-:Y:S02]  /*1d70*/  ISETP.GE.AND P1, PT, R36, RZ, PT ;  /* 0x000000ff2400720c */ /* 0x000fe40003f26270 */
[----:B------:R-:W-:Y:S01]  /*1d80*/  ISETP.GE.AND P6, PT, R37, RZ, PT ;  /* 0x000000ff2500720c */ /* 0x000fe20003fc6270 */
[----:B------:R-:W-:Y:S01]  /*1d90*/  @!P0 IMAD.MOV R28, RZ, RZ, -R28 ;  /* 0x000000ffff1c8224 */ /* 0x000fe200078e0a1c */
[----:B------:R-:W-:Y:S01]  /*1da0*/  ISETP.GE.AND P0, PT, R34, RZ, PT ;  /* 0x000000ff2200720c */ /* 0x000fe20003f06270 */
[--C-:B------:R-:W-:Y:S01]  /*1db0*/  @!P4 IMAD.IADD R31, R31, 0x1, -R0.reuse ;  /* 0x000000011f1fc824 */ /* 0x100fe200078e0a00 */
[----:B------:R-:W-:Y:S01]  /*1dc0*/  IABS R34, R8 ;  /* 0x0000000800227213 */ /* 0x000fe20000000000 */
[----:B------:R-:W-:Y:S01]  /*1dd0*/  @!P5 IMAD.IADD R32, R32, 0x1, -R0 ;  /* 0x000000012020d824 */ /* 0x000fe200078e0a00 */
[----:B------:R-:W-:Y:S01]  /*1de0*/  @!P2 IADD3 R30, PT, PT, R30, -R0, RZ ;  /* 0x800000001e1ea210 */ /* 0x000fe20007ffe0ff */
[----:B------:R-:W-:Y:S01]  /*1df0*/  IMAD.MOV R9, RZ, RZ, -R9 ;  /* 0x000000ffff097224 */ /* 0x000fe200078e0a09 */
[----:B------:R-:W-:-:S02]  /*1e00*/  ISETP.GT.U32.AND P4, PT, R0, R31, PT ;  /* 0x0000001f0000720c */ /* 0x000fc40003f84070 */
[----:B------:R-:W-:Y:S01]  /*1e10*/  ISETP.GE.AND P2, PT, R8, RZ, PT ;  /* 0x000000ff0800720c */ /* 0x000fe20003f46270 */
[----:B------:R-:W-:Y:S01]  /*1e20*/  IMAD.HI.U32 R8, R3, R34, RZ ;  /* 0x0000002203087227 */ /* 0x000fe200078e00ff */
[C---:B------:R-:W-:Y:S02]  /*1e30*/  ISETP.GT.U32.AND P5, PT, R0.reuse, R32, PT ;  /* 0x000000200000720c */ /* 0x040fe40003fa4070 */
[----:B------:R-:W-:Y:S01]  /*1e40*/  IABS R37, R38 ;  /* 0x0000002600257213 */ /* 0x000fe20000000000 */
[----:B------:R-:W-:Y:S01]  /*1e50*/  IMAD R33, R0, R9, R10 ;  /* 0x0000000900217224 */ /* 0x000fe200078e020a */
[----:B------:R-:W-:Y:S01]  /*1e60*/  LOP3.LUT R9, R6, 0x32, RZ, 0xfc, !PT ;  /* 0x0000003206097812 */ /* 0x000fe200078efcff */
[----:B------:R-:W-:Y:S02]  /*1e70*/  IMAD.MOV R35, RZ, RZ, -R8 ;  /* 0x000000ffff237224 */ /* 0x000fe400078e0a08 */
[----:B------:R-:W-:Y:S01]  /*1e80*/  @!P1 IMAD.MOV R30, RZ, RZ, -R30 ;  /* 0x000000ffff1e9224 */ /* 0x000fe200078e0a1e */
[----:B------:R-:W-:Y:S01]  /*1e90*/  IABS R36, R9 ;  /* 0x0000000900247213 */ /* 0x000fe20000000000 */
[C---:B------:R-:W-:Y:S01]  /*1ea0*/  IMAD R34, R0.reuse, R35, R34 ;  /* 0x0000002300227224 */ /* 0x040fe200078e0222 */
[----:B------:R-:W-:Y:S01]  /*1eb0*/  ISETP.GE.AND P1, PT, R9, RZ, PT ;  /* 0x000000ff0900720c */ /* 0x000fe20003f26270 */
[--C-:B------:R-:W-:Y:S01]  /*1ec0*/  @!P4 IMAD.IADD R31, R31, 0x1, -R0.reuse ;  /* 0x000000011f1fc824 */ /* 0x100fe200078e0a00 */
[----:B------:R-:W-:Y:S01]  /*1ed0*/  ISETP.GT.U32.AND P4, PT, R0, R33, PT ;  /* 0x000000210000720c */ /* 0x000fe20003f84070 */
[----:B------:R-:W-:Y:S01]  /*1ee0*/  @!P5 IMAD.IADD R32, R32, 0x1, -R0 ;  /* 0x000000012020d824 */ /* 0x000fe200078e0a00 */
[----:B------:R-:W-:Y:S01]  /*1ef0*/  ISETP.GT.U32.AND P5, PT, R0, R34, PT ;  /* 0x000000220000720c */ /* 0x000fe20003fa4070 */
[----:B------:R-:W-:-:S04]  /*1f00*/  IMAD.HI.U32 R9, R3, R36, RZ ;  /* 0x0000002403097227 */ /* 0x000fc800078e00ff */
[----:B------:R-:W-:-:S04]  /*1f10*/  IMAD.HI.U32 R10, R3, R37, RZ ;  /* 0x00000025030a7227 */ /* 0x000fc800078e00ff */
[----:B------:R-:W-:Y:S02]  /*1f20*/  IMAD.MOV R9, RZ, RZ, -R9 ;  /* 0x000000ffff097224 */ /* 0x000fe400078e0a09 */
[----:B------:R-:W-:Y:S02]  /*1f30*/  IMAD.MOV R10, RZ, RZ, -R10 ;  /* 0x000000ffff0a7224 */ /* 0x000fe400078e0a0a */
[----:B------:R-:W-:Y:S01]  /*1f40*/  IMAD R35, R0, R9, R36 ;  /* 0x0000000900237224 */ /* 0x000fe200078e0224 */
[----:B------:R-:W-:Y:S01]  /*1f50*/  LOP3.LUT R9, R6, 0x36, RZ, 0xfc, !PT ;  /* 0x0000003606097812 */ /* 0x000fe200078efcff */
[--C-:B------:R-:W-:Y:S02]  /*1f60*/  @!P4 IMAD.IADD R33, R33, 0x1, -R0.reuse ;  /* 0x000000012121c824 */ /* 0x100fe400078e0a00 */
[----:B------:R-:W-:Y:S01]  /*1f70*/  IMAD R36, R0, R10, R37 ;  /* 0x0000000a00247224 */ /* 0x000fe200078e0225 */
[----:B------:R-:W-:Y:S01]  /*1f80*/  IABS R37, R9 ;  /* 0x0000000900257213 */ /* 0x000fe20000000000 */
[----:B------:R-:W-:Y:S01]  /*1f90*/  @!P5 IMAD.IADD R34, R34, 0x1, -R0 ;  /* 0x000000012222d824 */ /* 0x000fe200078e0a00 */
[C---:B------:R-:W-:Y:S01]  /*1fa0*/  ISETP.GT.U32.AND P4, PT, R0.reuse, R33, PT ;  /* 0x000000210000720c */ /* 0x040fe20003f84070 */
[----:B------:R-:W-:Y:S01]  /*1fb0*/  @!P3 IMAD.MOV R32, RZ, RZ, -R32 ;  /* 0x000000ffff20b224 */ /* 0x000fe200078e0a20 */
[C---:B------:R-:W-:Y:S01]  /*1fc0*/  ISETP.GT.U32.AND P5, PT, R0.reuse, R36, PT ;  /* 0x000000240000720c */ /* 0x040fe20003fa4070 */
[----:B------:R-:W-:Y:S01]  /*1fd0*/  IMAD.HI.U32 R8, R3, R37, RZ ;  /* 0x0000002503087227 */ /* 0x000fe200078e00ff */
[----:B------:R-:W-:-:S03]  /*1fe0*/  ISETP.GT.U32.AND P3, PT, R0, R34, PT ;  /* 0x000000220000720c */ /* 0x000fc60003f64070 */
[----:B------:R-:W-:Y:S02]  /*1ff0*/  IMAD.MOV R8, RZ, RZ, -R8 ;  /* 0x000000ffff087224 */ /* 0x000fe400078e0a08 */
[----:B------:R-:W-:Y:S01]  /*2000*/  @!P6 IMAD.MOV R31, RZ, RZ, -R31 ;  /* 0x000000ffff1fe224 */ /* 0x000fe200078e0a1f */
[----:B------:R-:W-:Y:S01]  /*2010*/  ISETP.GE.AND P6, PT, R38, RZ, PT ;  /* 0x000000ff2600720c */ /* 0x000fe20003fc6270 */
[C---:B------:R-:W-:Y:S01]  /*2020*/  IMAD R37, R0.reuse, R8, R37 ;  /* 0x0000000800257224 */ /* 0x040fe200078e0225 */
[----:B------:R-:W-:Y:S01]  /*2030*/  IABS R38, R42 ;  /* 0x0000002a00267213 */ /* 0x000fe20000000000 */
[--C-:B------:R-:W-:Y:S01]  /*2040*/  @!P4 IMAD.IADD R33, R33, 0x1, -R0.reuse ;  /* 0x000000012121c824 */ /* 0x100fe200078e0a00 */
[----:B------:R-:W-:Y:S01]  /*2050*/  ISETP.GT.U32.AND P4, PT, R0, R35, PT ;  /* 0x000000230000720c */ /* 0x000fe20003f84070 */
[----:B------:R-:W-:Y:S02]  /*2060*/  @!P5 IMAD.IADD R36, R36, 0x1, -R0 ;  /* 0x000000012424d824 */ /* 0x000fe400078e0a00 */
[----:B------:R-:W-:Y:S01]  /*2070*/  @!P3 IADD3 R34, PT, PT, R34, -R0, RZ ;  /* 0x800000002222b210 */ /* 0x000fe20007ffe0ff */
[----:B------:R-:W-:Y:S01]  /*2080*/  IMAD.HI.U32 R8, R3, R38, RZ ;  /* 0x0000002603087227 */ /* 0x000fe200078e00ff */
[----:B------:R-:W-:-:S02]  /*2090*/  ISETP.GT.U32.AND P3, PT, R0, R37, PT ;  /* 0x000000250000720c */ /* 0x000fc40003f64070 */
[----:B------:R-:W-:Y:S01]  /*20a0*/  ISETP.GT.U32.AND P5, PT, R0, R36, PT ;  /* 0x000000240000720c */ /* 0x000fe20003fa4070 */
[----:B------:R-:W-:Y:S01]  /*20b0*/  @!P0 IMAD.MOV R33, RZ, RZ, -R33 ;  /* 0x000000ffff218224 */ /* 0x000fe200078e0a21 */
[----:B------:R-:W-:Y:S01]  /*20c0*/  ISETP.GE.AND P0, PT, R9, RZ, PT ;  /* 0x000000ff0900720c */ /* 0x000fe20003f06270 */
[----:B------:R-:W-:-:S04]  /*20d0*/  IMAD.HI.U32 R9, R3, R40, RZ ;  /* 0x0000002803097227 */ /* 0x000fc800078e00ff */
[----:B------:R-:W-:Y:S02]  /*20e0*/  IMAD.MOV R39, RZ, RZ, -R8 ;  /* 0x000000ffff277224 */ /* 0x000fe400078e0a08 */
[----:B------:R-:W-:Y:S02]  /*20f0*/  IMAD.MOV R9, RZ, RZ, -R9 ;  /* 0x000000ffff097224 */ /* 0x000fe400078e0a09 */
[C---:B------:R-:W-:Y:S02]  /*2100*/  IMAD R38, R0.reuse, R39, R38 ;  /* 0x0000002700267224 */ /* 0x040fe400078e0226 */
[----:B------:R-:W-:Y:S01]  /*2110*/  IMAD R39, R0, R9, R40 ;  /* 0x0000000900277224 */ /* 0x000fe200078e0228 */
[----:B------:R-:W-:Y:S01]  /*2120*/  LOP3.LUT R9, R6, 0x3e, RZ, 0xfc, !PT ;  /* 0x0000003e06097812 */ /* 0x000fe200078efcff */
[----:B------:R-:W-:Y:S01]  /*2130*/  @!P3 IMAD.IADD R37, R37, 0x1, -R0 ;  /* 0x000000012525b824 */ /* 0x000fe200078e0a00 */
[----:B------:R-:W-:Y:S01]  /*2140*/  ISETP.GT.U32.AND P3, PT, R0, R38, PT ;  /* 0x000000260000720c */ /* 0x000fe20003f64070 */
[----:B------:R-:W-:-:S04]  /*2150*/  IMAD.HI.U32 R10, R3, R41, RZ ;  /* 0x00000029030a7227 */ /* 0x000fc800078e00ff */
[----:B------:R-:W-:Y:S01]  /*2160*/  @!P5 IMAD.IADD R36, R36, 0x1, -R0 ;  /* 0x000000012424d824 */ /* 0x000fe200078e0a00 */
[C---:B------:R-:W-:Y:S01]  /*2170*/  ISETP.GT.U32.AND P5, PT, R0.reuse, R39, PT ;  /* 0x000000270000720c */ /* 0x040fe20003fa4070 */
[----:B------:R-:W-:Y:S02]  /*2180*/  IMAD.MOV R10, RZ, RZ, -R10 ;  /* 0x000000ffff0a7224 */ /* 0x000fe400078e0a0a */
[----:B------:R-:W-:Y:S01]  /*2190*/  @!P2 IMAD.MOV R34, RZ, RZ, -R34 ;  /* 0x000000ffff22a224 */ /* 0x000fe200078e0a22 */
[C---:B------:R-:W-:Y:S01]  /*21a0*/  ISETP.GT.U32.AND P2, PT, R0.reuse, R37, PT ;  /* 0x000000250000720c */ /* 0x040fe20003f44070 */
[----:B------:R-:W-:Y:S01]  /*21b0*/  IMAD R40, R0, R10, R41 ;  /* 0x0000000a00287224 */ /* 0x000fe200078e0229 */
[----:B------:R-:W-:Y:S01]  /*21c0*/  IABS R41, R9 ;  /* 0x0000000900297213 */ /* 0x000fe20000000000 */
[----:B------:R-:W-:Y:S01]  /*21d0*/  @!P3 IMAD.IADD R38, R38, 0x1, -R0 ;  /* 0x000000012626b824 */ /* 0x000fe200078e0a00 */
[----:B------:R-:W-:Y:S01]  /*21e0*/  LOP3.LUT R10, R6, 0x40, RZ, 0xfc, !PT ;  /* 0x00000040060a7812 */ /* 0x000fe200078efcff */
[----:B------:R-:W-:Y:S01]  /*21f0*/  @!P6 IMAD.MOV R36, RZ, RZ, -R36 ;  /* 0x000000ffff24e224 */ /* 0x000fe200078e0a24 */
[C---:B------:R-:W-:Y:S01]  /*2200*/  ISETP.GT.U32.AND P6, PT, R0.reuse, R40, PT ;  /* 0x000000280000720c */ /* 0x040fe20003fc4070 */
[--C-:B------:R-:W-:Y:S01]  /*2210*/  @!P4 IMAD.IADD R35, R35, 0x1, -R0.reuse ;  /* 0x000000012323c824 */ /* 0x100fe200078e0a00 */
[----:B------:R-:W-:Y:S01]  /*2220*/  IABS R206, R10 ;  /* 0x0000000a00ce7213 */ /* 0x000fe20000000000 */
[----:B------:R-:W-:Y:S01]  /*2230*/  @!P5 IMAD.IADD R39, R39, 0x1, -R0 ;  /* 0x000000012727d824 */ /* 0x000fe200078e0a00 */
[C---:B------:R-:W-:Y:S01]  /*2240*/  ISETP.GT.U32.AND P5, PT, R0.reuse, R38, PT ;  /* 0x000000260000720c */ /* 0x040fe20003fa4070 */
[----:B------:R-:W-:Y:S01]  /*2250*/  IMAD.HI.U32 R8, R3, R41, RZ ;  /* 0x0000002903087227 */ /* 0x000fe200078e00ff */
[----:B------:R-:W-:-:S02]  /*2260*/  ISETP.GT.U32.AND P4, PT, R0, R35, PT ;  /* 0x000000230000720c */ /* 0x000fc40003f84070 */
[----:B------:R-:W-:Y:S01]  /*2270*/  ISETP.GE.AND P3, PT, R9, RZ, PT ;  /* 0x000000ff0900720c */ /* 0x000fe20003f66270 */
[----:B------:R-:W-:Y:S02]  /*2280*/  IMAD.MOV R8, RZ, RZ, -R8 ;  /* 0x000000ffff087224 */ /* 0x000fe400078e0a08 */
[--C-:B------:R-:W-:Y:S01]  /*2290*/  @!P2 IMAD.IADD R37, R37, 0x1, -R0.reuse ;  /* 0x000000012525a824 */ /* 0x100fe200078e0a00 */
[----:B------:R-:W-:Y:S01]  /*22a0*/  ISETP.GE.AND P2, PT, R44, RZ, PT ;  /* 0x000000ff2c00720c */ /* 0x000fe20003f46270 */
[----:B------:R-:W-:Y:S01]  /*22b0*/  IMAD R41, R0, R8, R41 ;  /* 0x0000000800297224 */ /* 0x000fe200078e0229 */
[----:B------:R-:W-:Y:S01]  /*22c0*/  LOP3.LUT R44, R6, 0x44, RZ, 0xfc, !PT ;  /* 0x00000044062c7812 */ /* 0x000fe200078efcff */
[----:B------:R-:W-:Y:S01]  /*22d0*/  @!P6 IMAD.IADD R40, R40, 0x1, -R0 ;  /* 0x000000012828e824 */ /* 0x000fe200078e0a00 */
[----:B------:R-:W-:Y:S01]  /*22e0*/  @!P0 IADD3 R37, PT, PT, -R37, RZ, RZ ;  /* 0x000000ff25258210 */ /* 0x000fe20007ffe1ff */
[----:B------:R-:W-:Y:S01]  /*22f0*/  IMAD.HI.U32 R8, R3, R206, RZ ;  /* 0x000000ce03087227 */ /* 0x000fe200078e00ff */
[----:B------:R-:W-:-:S02]  /*2300*/  IABS R222, R44 ;  /* 0x0000002c00de7213 */ /* 0x000fc40000000000 */
[----:B------:R-:W-:Y:S01]  /*2310*/  ISETP.GT.U32.AND P6, PT, R0, R40, PT ;  /* 0x000000280000720c */ /* 0x000fe20003fc4070 */
[----:B------:R-:W-:Y:S01]  /*2320*/  @!P5 IMAD.IADD R38, R38, 0x1, -R0 ;  /* 0x000000012626d824 */ /* 0x000fe200078e0a00 */
[C---:B------:R-:W-:Y:S01]  /*2330*/  ISETP.GT.U32.AND P5, PT, R0.reuse, R41, PT ;  /* 0x000000290000720c */ /* 0x040fe20003fa4070 */
[----:B------:R-:W-:Y:S01]  /*2340*/  IMAD.MOV R9, RZ, RZ, -R8 ;  /* 0x000000ffff097224 */ /* 0x000fe200078e0a08 */
[----:B------:R-:W-:Y:S01]  /*2350*/  ISETP.GT.U32.AND P0, PT, R0, R39, PT ;  /* 0x000000270000720c */ /* 0x000fe20003f04070 */
[----:B------:R-:W-:Y:S01]  /*2360*/  @!P4 IMAD.IADD R35, R35, 0x1, -R0 ;  /* 0x000000012323c824 */ /* 0x000fe200078e0a00 */
[----:B------:R-:W-:Y:S01]  /*2370*/  ISETP.GE.AND P4, PT, R42, RZ, PT ;  /* 0x000000ff2a00720c */ /* 0x000fe20003f86270 */
[----:B------:R-:W-:Y:S01]  /*2380*/  IMAD R206, R0, R9, R206 ;  /* 0x0000000900ce7224 */ /* 0x000fe200078e02ce */
[----:B------:R-:W-:Y:S01]  /*2390*/  LOP3.LUT R42, R6, 0x42, RZ, 0xfc, !PT ;  /* 0x00000042062a7812 */ /* 0x000fe200078efcff */
[----:B------:R-:W-:-:S03]  /*23a0*/  IMAD.HI.U32 R9, R3, R222, RZ ;  /* 0x000000de03097227 */ /* 0x000fc600078e00ff */
[----:B------:R-:W-:Y:S01]  /*23b0*/  IABS R214, R42 ;  /* 0x0000002a00d67213 */ /* 0x000fe20000000000 */
[----:B------:R-:W-:Y:S02]  /*23c0*/  IMAD.MOV R9, RZ, RZ, -R9 ;  /* 0x000000ffff097224 */ /* 0x000fe400078e0a09 */
[----:B------:R-:W-:Y:S01]  /*23d0*/  @!P1 IMAD.MOV R35, RZ, RZ, -R35 ;  /* 0x000000ffff239224 */ /* 0x000fe200078e0a23 */
[----:B------:R-:W-:Y:S01]  /*23e0*/  ISETP.GE.AND P1, PT, R43, RZ, PT ;  /* 0x000000ff2b00720c */ /* 0x000fe20003f26270 */
[----:B------:R-:W-:-:S04]  /*23f0*/  IMAD.HI.U32 R8, R3, R214, RZ ;  /* 0x000000d603087227 */ /* 0x000fc800078e00ff */
[--C-:B------:R-:W-:Y:S01]  /*2400*/  @!P5 IMAD.IADD R41, R41, 0x1, -R0.reuse ;  /* 0x000000012929d824 */ /* 0x100fe200078e0a00 */
[----:B------:R-:W-:Y:S01]  /*2410*/  ISETP.GE.AND P5, PT, R42, RZ, PT ;  /* 0x000000ff2a00720c */ /* 0x000fe20003fa6270 */
[----:B------:R-:W-:Y:S01]  /*2420*/  @!P6 IMAD.IADD R40, R40, 0x1, -R0 ;  /* 0x000000012828e824 */ /* 0x000fe200078e0a00 */
[----:B------:R-:W-:Y:S01]  /*2430*/  ISETP.GE.AND P6, PT, R10, RZ, PT ;  /* 0x000000ff0a00720c */ /* 0x000fe20003fc6270 */
[----:B------:R-:W-:Y:S01]  /*2440*/  IMAD R222, R0, R9, R222 ;  /* 0x0000000900de7224 */ /* 0x000fe200078e02de */
[----:B------:R-:W-:Y:S01]  /*2450*/  LOP3.LUT R42, R6, 0x4a, RZ, 0xfc, !PT ;  /* 0x0000004a062a7812 */ /* 0x000fe200078efcff */
[----:B------:R-:W-:Y:S01]  /*2460*/  @!P0 IMAD.IADD R39, R39, 0x1, -R0 ;  /* 0x0000000127278824 */ /* 0x000fe200078e0a00 */
[C---:B------:R-:W-:Y:S01]  /*2470*/  ISETP.GT.U32.AND P0, PT, R0.reuse, R206, PT ;  /* 0x000000ce0000720c */ /* 0x040fe20003f04070 */
[----:B------:R-:W-:Y:S01]  /*2480*/  IMAD.MOV R43, RZ, RZ, -R8 ;  /* 0x000000ffff2b7224 */ /* 0x000fe200078e0a08 */
[----:B------:R-:W-:Y:S01]  /*2490*/  IABS R215, R42 ;  /* 0x0000002a00d77213 */ /* 0x000fe20000000000 */
[----:B------:R-:W-:Y:S01]  /*24a0*/  @!P4 IMAD.MOV R38, RZ, RZ, -R38 ;  /* 0x000000ffff26c224 */ /* 0x000fe200078e0a26 */
[----:B------:R-:W-:Y:S01]  /*24b0*/  ISETP.GT.U32.AND P4, PT, R0, R41, PT ;  /* 0x000000290000720c */ /* 0x000fe20003f84070 */
[----:B------:R-:W-:-:S04]  /*24c0*/  IMAD.HI.U32 R10, R3, R230, RZ ;  /* 0x000000e6030a7227 */ /* 0x000fc800078e00ff */
[----:B------:R-:W-:Y:S01]  /*24d0*/  @!P2 IMAD.MOV R40, RZ, RZ, -R40 ;  /* 0x000000ffff28a224 */ /* 0x000fe200078e0a28 */
[C---:B------:R-:W-:Y:S01]  /*24e0*/  ISETP.GT.U32.AND P2, PT, R0.reuse, R222, PT ;  /* 0x000000de0000720c */ /* 0x040fe20003f44070 */
[----:B------:R-:W-:Y:S02]  /*24f0*/  IMAD R214, R0, R43, R214 ;  /* 0x0000002b00d67224 */ /* 0x000fe400078e02d6 */
[----:B------:R-:W-:Y:S01]  /*2500*/  IMAD.MOV R43, RZ, RZ, -R10 ;  /* 0x000000ffff2b7224 */ /* 0x000fe200078e0a0a */
[----:B------:R-:W-:Y:S01]  /*2510*/  LOP3.LUT R10, R6, 0x48, RZ, 0xfc, !PT ;  /* 0x00000048060a7812 */ /* 0x000fe200078efcff */
[----:B------:R-:W-:Y:S01]  /*2520*/  @!P1 IMAD.MOV R39, RZ, RZ, -R39 ;  /* 0x000000ffff279224 */ /* 0x000fe200078e0a27 */
[----:B------:R-:W-:Y:S01]  /*2530*/  ISETP.GT.U32.AND P1, PT, R0, R214, PT ;  /* 0x000000d60000720c */ /* 0x000fe20003f24070 */
[--C-:B------:R-:W-:Y:S01]  /*2540*/  @!P0 IMAD.IADD R206, R206, 0x1, -R0.reuse ;  /* 0x00000001cece8824 */ /* 0x100fe200078e0a00 */
[----:B------:R-:W-:Y:S01]  /*2550*/  IABS R207, R10 ;  /* 0x0000000a00cf7213 */ /* 0x000fe20000000000 */
[----:B------:R-:W-:Y:S01]  /*2560*/  @!P4 IMAD.IADD R41, R41, 0x1, -R0 ;  /* 0x000000012929c824 */ /* 0x000fe200078e0a00 */
[----:B------:R-:W-:Y:S01]  /*2570*/  ISETP.GE.AND P4, PT, R44, RZ, PT ;  /* 0x000000ff2c00720c */ /* 0x000fe20003f86270 */
[C---:B------:R-:W-:Y:S01]  /*2580*/  IMAD R230, R0.reuse, R43, R230 ;  /* 0x0000002b00e67224 */ /* 0x040fe200078e02e6 */
[----:B------:R-:W-:Y:S01]  /*2590*/  ISETP.GT.U32.AND P0, PT, R0, R206, PT ;  /* 0x000000ce0000720c */ /* 0x000fe20003f04070 */
[----:B------:R-:W-:Y:S01]  /*25a0*/  IMAD.HI.U32 R8, R3, R207, RZ ;  /* 0x000000cf03087227 */ /* 0x000fe200078e00ff */
[----:B------:R-:W-:-:S02]  /*25b0*/  @!P2 IADD3 R222, PT, PT, R222, -R0, RZ ;  /* 0x80000000dedea210 */ /* 0x000fc40007ffe0ff */
[----:B------:R-:W-:Y:S01]  /*25c0*/  LOP3.LUT R43, R6, 0x4c, RZ, 0xfc, !PT ;  /* 0x0000004c062b7812 */ /* 0x000fe200078efcff */
[----:B------:R-:W-:Y:S01]  /*25d0*/  @!P3 IMAD.MOV R41, RZ, RZ, -R41 ;  /* 0x000000ffff29b224 */ /* 0x000fe200078e0a29 */
[----:B------:R-:W-:Y:S01]  /*25e0*/  ISETP.GT.U32.AND P3, PT, R0, R222, PT ;  /* 0x000000de0000720c */ /* 0x000fe20003f64070 */
[----:B------:R-:W-:Y:S01]  /*25f0*/  IMAD.MOV R9, RZ, RZ, -R8 ;  /* 0x000000ffff097224 */ /* 0x000fe200078e0a08 */
[----:B------:R-:W-:Y:S01]  /*2600*/  IABS R223, R43 ;  /* 0x0000002b00df7213 */ /* 0x000fe20000000000 */
[----:B------:R-:W-:Y:S01]  /*2610*/  IMAD.HI.U32 R8, R3, R215, RZ ;  /* 0x000000d703087227 */ /* 0x000fe200078e00ff */
[----:B------:R-:W-:-:S03]  /*2620*/  LOP3.LUT R44, R6, 0x4e, RZ, 0xfc, !PT ;  /* 0x0000004e062c7812 */ /* 0x000fc600078efcff */
[----:B------:R-:W-:Y:S01]  /*2630*/  @!P1 IMAD.IADD R214, R214, 0x1, -R0 ;  /* 0x00000001d6d69824 */ /* 0x000fe200078e0a00 */
[----:B------:R-:W-:Y:S01]  /*2640*/  IABS R231, R44 ;  /* 0x0000002c00e77213 */ /* 0x000fe20000000000 */
[----:B------:R-:W-:Y:S01]  /*2650*/  IMAD.MOV R8, RZ, RZ, -R8 ;  /* 0x000000ffff087224 */ /* 0x000fe200078e0a08 */
[----:B------:R-:W-:Y:S01]  /*2660*/  ISETP.GE.AND P1, PT, R45, RZ, PT ;  /* 0x000000ff2d00720c */ /* 0x000fe20003f26270 */
[--C-:B------:R-:W-:Y:S01]  /*2670*/  @!P0 IMAD.IADD R206, R206, 0x1, -R0.reuse ;  /* 0x00000001cece8824 */ /* 0x100fe200078e0a00 */
[C---:B------:R-:W-:Y:S01]  /*2680*/  ISETP.GT.U32.AND P2, PT, R0.reuse, R214, PT ;  /* 0x000000d60000720c */ /* 0x040fe20003f44070 */
[C---:B------:R-:W-:Y:S01]  /*2690*/  IMAD R215, R0.reuse, R8, R215 ;  /* 0x0000000800d77224 */ /* 0x040fe200078e02d7 */
[----:B------:R-:W-:Y:S01]  /*26a0*/  ISETP.GT.U32.AND P0, PT, R0, R230, PT ;  /* 0x000000e60000720c */ /* 0x000fe20003f04070 */
[----:B------:R-:W-:Y:S01]  /*26b0*/  @!P3 IMAD.IADD R222, R222, 0x1, -R0 ;  /* 0x00000001dedeb824 */ /* 0x000fe200078e0a00 */
[----:B------:R-:W-:Y:S01]  /*26c0*/  LOP3.LUT R45, R6, 0x50, RZ, 0xfc, !PT ;  /* 0x00000050062d7812 */ /* 0x000fe200078efcff */
[C---:B------:R-:W-:Y:S01]  /*26d0*/  IMAD R207, R0.reuse, R9, R207 ;  /* 0x0000000900cf7224 */ /* 0x040fe200078e02cf */
[----:B------:R-:W-:Y:S01]  /*26e0*/  ISETP.GT.U32.AND P3, PT, R0, R215, PT ;  /* 0x000000d70000720c */ /* 0x000fe20003f64070 */
[----:B------:R-:W-:-:S04]  /*26f0*/  IMAD.HI.U32 R8, R3, R223, RZ ;  /* 0x000000df03087227 */ /* 0x000fc800078e00ff */
[----:B------:R-:W-:Y:S02]  /*2700*/  IMAD.MOV R9, RZ, RZ, -R8 ;  /* 0x000000ffff097224 */ /* 0x000fe400078e0a08 */
[--C-:B------:R-:W-:Y:S01]  /*2710*/  @!P2 IMAD.IADD R214, R214, 0x1, -R0.reuse ;  /* 0x00000001d6d6a824 */ /* 0x100fe200078e0a00 */
[----:B------:R-:W-:Y:S01]  /*2720*/  ISETP.GT.U32.AND P2, PT, R0, R207, PT ;  /* 0x000000cf0000720c */ /* 0x000fe20003f44070 */
[----:B------:R-:W-:Y:S02]  /*2730*/  @!P0 IMAD.IADD R230, R230, 0x1, -R0 ;  /* 0x00000001e6e68824 */ /* 0x000fe400078e0a00 */
[----:B------:R-:W-:-:S03]  /*2740*/  IMAD.HI.U32 R8, R3, R231, RZ ;  /* 0x000000e703087227 */ /* 0x000fc600078e00ff */
[C---:B------:R-:W-:Y:S01]  /*2750*/  ISETP.GT.U32.AND P0, PT, R0.reuse, R230, PT ;  /* 0x000000e60000720c */ /* 0x040fe20003f04070 */
[----:B------:R-:W-:Y:S02]  /*2760*/  @!P3 IMAD.IADD R215, R215, 0x1, -R0 ;  /* 0x00000001d7d7b824 */ /* 0x000fe400078e0a00 */
[C---:B------:R-:W-:Y:S02]  /*2770*/  IMAD R223, R0.reuse, R9, R223 ;  /* 0x0000000900df7224 */ /* 0x040fe400078e02df */
[----:B------:R-:W-:Y:S01]  /*2780*/  IMAD.MOV R9, RZ, RZ, -R8 ;  /* 0x000000ffff097224 */ /* 0x000fe200078e0a08 */
[----:B------:R-:W-:Y:S01]  /*2790*/  ISETP.GT.U32.AND P3, PT, R0, R215, PT ;  /* 0x000000d70000720c */ /* 0x000fe20003f64070 */
[----:B------:R-:W-:Y:S01]  /*27a0*/  @!P2 IMAD.IADD R207, R207, 0x1, -R0 ;  /* 0x00000001cfcfa824 */ /* 0x000fe200078e0a00 */
[----:B------:R-:W-:Y:S01]  /*27b0*/  ISETP.GE.AND P2, PT, R42, RZ, PT ;  /* 0x000000ff2a00720c */ /* 0x000fe20003f46270 */
[----:B------:R-:W-:Y:S01]  /*27c0*/  @!P6 IMAD.MOV R206, RZ, RZ, -R206 ;  /* 0x000000ffffcee224 */ /* 0x000fe200078e0ace */
[----:B------:R-:W-:Y:S01]  /*27d0*/  LOP3.LUT R42, R6, 0x52, RZ, 0xfc, !PT ;  /* 0x00000052062a7812 */ /* 0x000fe200078efcff */
[----:B------:R-:W-:Y:S01]  /*27e0*/  @!P5 IMAD.MOV R214, RZ, RZ, -R214 ;  /* 0x000000ffffd6d224 */ /* 0x000fe200078e0ad6 */
[C---:B------:R-:W-:Y:S01]  /*27f0*/  ISETP.GT.U32.AND P6, PT, R0.reuse, R207, PT ;  /* 0x000000cf0000720c */ /* 0x040fe20003fc4070 */
[C---:B------:R-:W-:Y:S01]  /*2800*/  IMAD R231, R0.reuse, R9, R231 ;  /* 0x0000000900e77224 */ /* 0x040fe200078e02e7 */
[----:B------:R-:W-:Y:S01]  /*2810*/  ISETP.GT.U32.AND P5, PT, R0, R223, PT ;  /* 0x000000df0000720c */ /* 0x000fe20003fa4070 */
[----:B------:R-:W-:Y:S01]  /*2820*/  @!P0 IMAD.IADD R230, R230, 0x1, -R0 ;  /* 0x00000001e6e68824 */ /* 0x000fe200078e0a00 */
[----:B------:R-:W-:Y:S01]  /*2830*/  ISETP.GE.AND P0, PT, R10, RZ, PT ;  /* 0x000000ff0a00720c */ /* 0x000fe20003f06270 */
[----:B------:R-:W-:Y:S01]  /*2840*/  @!P4 IMAD.MOV R222, RZ, RZ, -R222 ;  /* 0x000000ffffdec224 */ /* 0x000fe200078e0ade */
[----:B------:R-:W-:Y:S01]  /*2850*/  IABS R10, R45 ;  /* 0x0000002d000a7213 */ /* 0x000fe20000000000 */
[----:B------:R-:W-:Y:S01]  /*2860*/  @!P3 IMAD.IADD R215, R215, 0x1, -R0 ;  /* 0x00000001d7d7b824 */ /* 0x000fe200078e0a00 */
[----:B------:R-:W-:Y:S01]  /*2870*/  ISETP.GT.U32.AND P3, PT, R0, R231, PT ;  /* 0x000000e70000720c */ /* 0x000fe20003f64070 */
[----:B------:R-:W-:Y:S01]  /*2880*/  @!P1 IMAD.MOV R230, RZ, RZ, -R230 ;  /* 0x000000ffffe69224 */ /* 0x000fe200078e0ae6 */
[----:B------:R-:W-:Y:S01]  /*2890*/  ISETP.GE.AND P1, PT, R44, RZ, PT ;  /* 0x000000ff2c00720c */ /* 0x000fe20003f26270 */
[----:B------:R-:W-:Y:S01]  /*28a0*/  IMAD.HI.U32 R8, R3, R10, RZ ;  /* 0x0000000a03087227 */ /* 0x000fe200078e00ff */
[----:B------:R-:W-:-:S02]  /*28b0*/  ISETP.GE.AND P4, PT, R43, RZ, PT ;  /* 0x000000ff2b00720c */ /* 0x000fc40003f86270 */
[----:B------:R-:W-:Y:S01]  /*28c0*/  @!P6 IADD3 R207, PT, PT, R207, -R0, RZ ;  /* 0x80000000cfcfe210 */ /* 0x000fe20007ffe0ff */
[----:B------:R-:W-:Y:S01]  /*28d0*/  @!P5 IMAD.IADD R223, R223, 0x1, -R0 ;  /* 0x00000001dfdfd824 */ /* 0x000fe200078e0a00 */
[----:B------:R-:W-:Y:S01]  /*28e0*/  ISETP.GE.AND P6, PT, R45, RZ, PT ;  /* 0x000000ff2d00720c */ /* 0x000fe20003fc6270 */
[----:B------:R-:W-:Y:S01]  /*28f0*/  IMAD.MOV R9, RZ, RZ, -R8 ;  /* 0x000000ffff097224 */ /* 0x000fe200078e0a08 */
[----:B------:R-:W-:Y:S01]  /*2900*/  IABS R45, R42 ;  /* 0x0000002a002d7213 */ /* 0x000fe20000000000 */
[----:B------:R-:W-:Y:S01]  /*2910*/  @!P2 IMAD.MOV R215, RZ, RZ, -R215 ;  /* 0x000000ffffd7a224 */ /* 0x000fe200078e0ad7 */
[C---:B------:R-:W-:Y:S01]  /*2920*/  ISETP.GT.U32.AND P5, PT, R0.reuse, R223, PT ;  /* 0x000000df0000720c */ /* 0x040fe20003fa4070 */
[----:B------:R-:W-:Y:S01]  /*2930*/  IMAD R9, R0, R9, R10 ;  /* 0x0000000900097224 */ /* 0x000fe200078e020a */
[C---:B------:R-:W-:Y:S01]  /*2940*/  LOP3.LUT R10, R6.reuse, 0x54, RZ, 0xfc, !PT ;  /* 0x00000054060a7812 */ /* 0x040fe200078efcff */
[----:B------:R-:W-:Y:S01]  /*2950*/  @!P3 IMAD.IADD R231, R231, 0x1, -R0 ;  /* 0x00000001e7e7b824 */ /* 0x000fe200078e0a00 */
[----:B------:R-:W-:Y:S01]  /*2960*/  LOP3.LUT R43, R6, 0x58, RZ, 0xfc, !PT ;  /* 0x00000058062b7812 */ /* 0x000fe200078efcff */
[----:B------:R-:W-:Y:S01]  /*2970*/  IMAD.HI.U32 R8, R3, R45, RZ ;  /* 0x0000002d03087227 */ /* 0x000fe200078e00ff */
[----:B------:R-:W-:-:S02]  /*2980*/  ISETP.GT.U32.AND P2, PT, R0, R9, PT ;  /* 0x000000090000720c */ /* 0x000fc40003f44070 */
[----:B------:R-:W-:Y:S01]  /*2990*/  IABS R47, R10 ;  /* 0x0000000a002f7213 */ /* 0x000fe20000000000 */
[----:B------:R-:W-:Y:S01]  /*29a0*/  IMAD.MOV R8, RZ, RZ, -R8 ;  /* 0x000000ffff087224 */ /* 0x000fe200078e0a08 */
[----:B------:R-:W-:Y:S01]  /*29b0*/  ISETP.GT.U32.AND P3, PT, R0, R231, PT ;  /* 0x000000e70000720c */ /* 0x000fe20003f64070 */
[----:B------:R-:W-:Y:S01]  /*29c0*/  @!P0 IMAD.MOV R207, RZ, RZ, -R207 ;  /* 0x000000ffffcf8224 */ /* 0x000fe200078e0acf */
[----:B------:R-:W-:Y:S01]  /*29d0*/  ISETP.GE.AND P0, PT, R42, RZ, PT ;  /* 0x000000ff2a00720c */ /* 0x000fe20003f06270 */
[----:B------:R-:W-:Y:S01]  /*29e0*/  IMAD R45, R0, R8, R45 ;  /* 0x00000008002d7224 */ /* 0x000fe200078e022d */
[C---:B------:R-:W-:Y:S01]  /*29f0*/  LOP3.LUT R42, R6.reuse, 0x56, RZ, 0xfc, !PT ;  /* 0x00000056062a7812 */ /* 0x040fe200078efcff */
[----:B------:R-:W-:Y:S01]  /*2a00*/  IMAD.HI.U32 R8, R3, R47, RZ ;  /* 0x0000002f03087227 */ /* 0x000fe200078e00ff */
[----:B------:R-:W-:Y:S02]  /*2a10*/  LOP3.LUT R44, R6, 0x5a, RZ, 0xfc, !PT ;  /* 0x0000005a062c7812 */ /* 0x000fe400078efcff */
[----:B------:R-:W-:Y:S01]  /*2a20*/  IABS R49, R42 ;  /* 0x0000002a00317213 */ /* 0x000fe20000000000 */
[----:B------:R-:W-:Y:S01]  /*2a30*/  @!P5 IMAD.IADD R223, R223, 0x1, -R0 ;  /* 0x00000001dfdfd824 */ /* 0x000fe200078e0a00 */
[----:B------:R-:W-:Y:S01]  /*2a40*/  ISETP.GE.AND P5, PT, R10, RZ, PT ;  /* 0x000000ff0a00720c */ /* 0x000fe20003fa6270 */
[----:B------:R-:W-:Y:S01]  /*2a50*/  IMAD.MOV R10, RZ, RZ, -R8 ;  /* 0x000000ffff0a7224 */ /* 0x000fe200078e0a08 */
[----:B------:R-:W-:Y:S01]  /*2a60*/  IABS R51, R44 ;  /* 0x0000002c00337213 */ /* 0x000fe20000000000 */
[----:B------:R-:W-:-:S02]  /*2a70*/  @!P2 IMAD.IADD R9, R9, 0x1, -R0 ;  /* 0x000000010909a824 */ /* 0x000fc400078e0a00 */
[----:B------:R-:W-:Y:S01]  /*2a80*/  @!P3 IMAD.IADD R231, R231, 0x1, -R0 ;  /* 0x00000001e7e7b824 */ /* 0x000fe200078e0a00 */
[----:B------:R-:W-:Y:S01]  /*2a90*/  ISETP.GE.AND P3, PT, R42, RZ, PT ;  /* 0x000000ff2a00720c */ /* 0x000fe20003f66270 */
[C---:B------:R-:W-:Y:S01]  /*2aa0*/  IMAD R47, R0.reuse, R10, R47 ;  /* 0x0000000a002f7224 */ /* 0x040fe200078e022f */
[C---:B------:R-:W-:Y:S01]  /*2ab0*/  ISETP.GT.U32.AND P2, PT, R0.reuse, R9, PT ;  /* 0x000000090000720c */ /* 0x040fe20003f44070 */
[----:B------:R-:W-:Y:S01]  /*2ac0*/  @!P1 IMAD.MOV R231, RZ, RZ, -R231 ;  /* 0x000000ffffe79224 */ /* 0x000fe200078e0ae7 */
[----:B------:R-:W-:Y:S01]  /*2ad0*/  IABS R42, R43 ;  /* 0x0000002b002a7213 */ /* 0x000fe20000000000 */
[----:B------:R-:W-:Y:S01]  /*2ae0*/  @!P4 IMAD.MOV R223, RZ, RZ, -R223 ;  /* 0x000000ffffdfc224 */ /* 0x000fe200078e0adf */
[C---:B------:R-:W-:Y:S01]  /*2af0*/  ISETP.GT.U32.AND P1, PT, R0.reuse, R47, PT ;  /* 0x0000002f0000720c */ /* 0x040fe20003f24070 */
[----:B------:R-:W-:Y:S01]  /*2b00*/  IMAD.HI.U32 R8, R3, R49, RZ ;  /* 0x0000003103087227 */ /* 0x000fe200078e00ff */
[----:B------:R-:W-:-:S03]  /*2b10*/  ISETP.GT.U32.AND P4, PT, R0, R45, PT ;  /* 0x0000002d0000720c */ /* 0x000fc60003f84070 */
[----:B------:R-:W-:Y:S02]  /*2b20*/  IMAD.MOV R8, RZ, RZ, -R8 ;  /* 0x000000ffff087224 */ /* 0x000fe400078e0a08 */
[----:B------:R-:W-:Y:S01]  /*2b30*/  IMAD.MOV.U32 R10, RZ, RZ, R42 ;  /* 0x000000ffff0a7224 */ /* 0x000fe200078e002a */
[----:B------:R-:W-:Y:S01]  /*2b40*/  LOP3.LUT R42, R6, 0x5c, RZ, 0xfc, !PT ;  /* 0x0000005c062a7812 */ /* 0x000fe200078efcff */
[----:B------:R-:W-:Y:S01]  /*2b50*/  IMAD R49, R0, R8, R49 ;  /* 0x0000000800317224 */ /* 0x000fe200078e0231 */
[----:B------:R-:W-:Y:S01]  /*2b60*/  @!P2 IADD3 R9, PT, PT, R9, -R0, RZ ;  /* 0x800000000909a210 */ /* 0x000fe20007ffe0ff */
[----:B------:R-:W-:Y:S01]  /*2b70*/  IMAD.HI.U32 R8, R3, R10, RZ ;  /* 0x0000000a03087227 */ /* 0x000fe200078e00ff */
[----:B------:R-:W-:Y:S02]  /*2b80*/  ISETP.GE.AND P2, PT, R43, RZ, PT ;  /* 0x000000ff2b00720c */ /* 0x000fe40003f46270 */
[----:B------:R-:W-:Y:S01]  /*2b90*/  IABS R53, R42 ;  /* 0x0000002a00357213 */ /* 0x000fe20000000000 */
[----:B------:R-:W-:-:S02]  /*2ba0*/  @!P1 IMAD.IADD R47, R47, 0x1, -R0 ;  /* 0x000000012f2f9824 */ /* 0x000fc400078e0a00 */
[----:B------:R-:W-:Y:S02]  /*2bb0*/  @!P4 IMAD.IADD R45, R45, 0x1, -R0 ;  /* 0x000000012d2dc824 */ /* 0x000fe400078e0a00 */
[----:B------:R-:W-:Y:S01]  /*2bc0*/  IMAD.MOV.U32 R43, RZ, RZ, R9 ;  /* 0x000000ffff2b7224 */ /* 0x000fe200078e0009 */
[C---:B------:R-:W-:Y:S01]  /*2bd0*/  ISETP.GT.U32.AND P1, PT, R0.reuse, R47, PT ;  /* 0x0000002f0000720c */ /* 0x040fe20003f24070 */
[----:B------:R-:W-:Y:S01]  /*2be0*/  IMAD.MOV R9, RZ, RZ, -R8 ;  /* 0x000000ffff097224 */ /* 0x000fe200078e0a08 */
[----:B------:R-:W-:Y:S01]  /*2bf0*/  ISETP.GT.U32.AND P4, PT, R0, R45, PT ;  /* 0x0000002d0000720c */ /* 0x000fe20003f84070 */
[----:B------:R-:W-:-:S04]  /*2c00*/  IMAD.HI.U32 R8, R3, R51, RZ ;  /* 0x0000003303087227 */ /* 0x000fc800078e00ff */
[----:B------:R-:W-:Y:S02]  /*2c10*/  IMAD.MOV R8, RZ, RZ, -R8 ;  /* 0x000000ffff087224 */ /* 0x000fe400078e0a08 */
[C---:B------:R-:W-:Y:S02]  /*2c20*/  IMAD R9, R0.reuse, R9, R10 ;  /* 0x0000000900097224 */ /* 0x040fe400078e020a */
[C---:B------:R-:W-:Y:S02]  /*2c30*/  IMAD R51, R0.reuse, R8, R51 ;  /* 0x0000000800337224 */ /* 0x040fe400078e0233 */
[--C-:B------:R-:W-:Y:S02]  /*2c40*/  @!P1 IMAD.IADD R47, R47, 0x1, -R0.reuse ;  /* 0x000000012f2f9824 */ /* 0x100fe400078e0a00 */
[----:B------:R-:W-:Y:S01]  /*2c50*/  @!P6 IMAD.MOV R43, RZ, RZ, -R43 ;  /* 0x000000ffff2be224 */ /* 0x000fe200078e0a2b */
[C---:B------:R-:W-:Y:S01]  /*2c60*/  ISETP.GT.U32.AND P1, PT, R0.reuse, R51, PT ;  /* 0x000000330000720c */ /* 0x040fe20003f24070 */
[----:B------:R-:W-:Y:S01]  /*2c70*/  @!P4 IMAD.IADD R45, R45, 0x1, -R0 ;  /* 0x000000012d2dc824 */ /* 0x000fe200078e0a00 */
[C---:B------:R-:W-:Y:S01]  /*2c80*/  ISETP.GT.U32.AND P6, PT, R0.reuse, R49, PT ;  /* 0x000000310000720c */ /* 0x040fe20003fc4070 */
[----:B------:R-:W-:Y:S01]  /*2c90*/  IMAD.HI.U32 R10, R3, R55, RZ ;  /* 0x00000037030a7227 */ /* 0x000fe200078e00ff */
[----:B------:R-:W-:-:S03]  /*2ca0*/  ISETP.GT.U32.AND P4, PT, R0, R9, PT ;  /* 0x000000090000720c */ /* 0x000fc60003f84070 */
[----:B------:R-:W-:Y:S01]  /*2cb0*/  @!P0 IMAD.MOV R45, RZ, RZ, -R45 ;  /* 0x000000ffff2d8224 */ /* 0x000fe200078e0a2d */
[----:B------:R-:W-:Y:S01]  /*2cc0*/  ISETP.GE.AND P0, PT, R44, RZ, PT ;  /* 0x000000ff2c00720c */ /* 0x000fe20003f06270 */
[----:B------:R-:W-:Y:S01]  /*2cd0*/  IMAD.HI.U32 R8, R3, R53, RZ ;  /* 0x0000003503087227 */ /* 0x000fe200078e00ff */
[----:B------:R-:W-:-:S03]  /*2ce0*/  LOP3.LUT R44, R6, 0x66, RZ, 0xfc, !PT ;  /* 0x00000066062c7812 */ /* 0x000fc600078efcff */
[----:B------:R-:W-:Y:S01]  /*2cf0*/  @!P1 IADD3 R51, PT, PT, R51, -R0, RZ ;  /* 0x8000000033339210 */ /* 0x000fe20007ffe0ff */
[----:B------:R-:W-:Y:S01]  /*2d00*/  IMAD.MOV R10, RZ, RZ, -R10 ;  /* 0x000000ffff0a7224 */ /* 0x000fe200078e0a0a */
[----:B------:R-:W-:Y:S01]  /*2d10*/  IABS R63, R44 ;  /* 0x0000002c003f7213 */ /* 0x000fe20000000000 */
[--C-:B------:R-:W-:Y:S01]  /*2d20*/  @!P6 IMAD.IADD R49, R49, 0x1, -R0.reuse ;  /* 0x000000013131e824 */ /* 0x100fe200078e0a00 */
[C---:B------:R-:W-:Y:S01]  /*2d30*/  ISETP.GT.U32.AND P1, PT, R0.reuse, R51, PT ;  /* 0x000000330000720c */ /* 0x040fe20003f24070 */
[----:B------:R-:W-:Y:S02]  /*2d40*/  @!P4 IMAD.IADD R9, R9, 0x1, -R0 ;  /* 0x000000010909c824 */ /* 0x000fe400078e0a00 */
[----:B------:R-:W-:Y:S01]  /*2d50*/  IMAD.MOV R8, RZ, RZ, -R8 ;  /* 0x000000ffff087224 */ /* 0x000fe200078e0a08 */
[C---:B------:R-:W-:Y:S01]  /*2d60*/  ISETP.GT.U32.AND P6, PT, R0.reuse, R49, PT ;  /* 0x000000310000720c */ /* 0x040fe20003fc4070 */
[C---:B------:R-:W-:Y:S01]  /*2d70*/  IMAD R55, R0.reuse, R10, R55 ;  /* 0x0000000a00377224 */ /* 0x040fe200078e0237 */
[C---:B------:R-:W-:Y:S01]  /*2d80*/  ISETP.GT.U32.AND P4, PT, R0.reuse, R9, PT ;  /* 0x000000090000720c */ /* 0x040fe20003f84070 */
[----:B------:R-:W-:Y:S01]  /*2d90*/  IMAD R53, R0, R8, R53 ;  /* 0x0000000800357224 */ /* 0x000fe200078e0235 */
[C---:B------:R-:W-:Y:S01]  /*2da0*/  LOP3.LUT R8, R6.reuse, 0x60, RZ, 0xfc, !PT ;  /* 0x0000006006087812 */ /* 0x040fe200078efcff */
[----:B------:R-:W-:Y:S01]  /*2db0*/  @!P5 IMAD.MOV R47, RZ, RZ, -R47 ;  /* 0x000000ffff2fd224 */ /* 0x000fe200078e0a2f */
[----:B------:R-:W-:-:S02]  /*2dc0*/  LOP3.LUT R10, R6, 0x62, RZ, 0xfc, !PT ;  /* 0x00000062060a7812 */ /* 0x000fc400078efcff */
[----:B------:R-:W-:Y:S01]  /*2dd0*/  ISETP.GE.AND P5, PT, R42, RZ, PT ;  /* 0x000000ff2a00720c */ /* 0x000fe20003fa6270 */
[--C-:B------:R-:W-:Y:S01]  /*2de0*/  @!P1 IMAD.IADD R51, R51, 0x1, -R0.reuse ;  /* 0x0000000133339824 */ /* 0x100fe200078e0a00 */
[----:B------:R-:W-:Y:S02]  /*2df0*/  IABS R59, R10 ;  /* 0x0000000a003b7213 */ /* 0x000fe40000000000 */
[----:B------:R-:W-:Y:S01]  /*2e00*/  LOP3.LUT R42, R6, 0x64, RZ, 0xfc, !PT ;  /* 0x00000064062a7812 */ /* 0x000fe200078efcff */
[--C-:B------:R-:W-:Y:S01]  /*2e10*/  @!P6 IMAD.IADD R49, R49, 0x1, -R0.reuse ;  /* 0x000000013131e824 */ /* 0x100fe200078e0a00 */
[----:B------:R-:W-:Y:S01]  /*2e20*/  ISETP.GE.AND P6, PT, R46, RZ, PT ;  /* 0x000000ff2e00720c */ /* 0x000fe20003fc6270 */
[----:B------:R-:W-:Y:S01]  /*2e30*/  @!P4 IMAD.IADD R9, R9, 0x1, -R0 ;  /* 0x000000010909c824 */ /* 0x000fe200078e0a00 */
[----:B------:R-:W-:Y:S01]  /*2e40*/  ISETP.GE.AND P4, PT, R8, RZ, PT ;  /* 0x000000ff0800720c */ /* 0x000fe20003f86270 */
[----:B------:R-:W-:Y:S01]  /*2e50*/  @!P0 IMAD.MOV R51, RZ, RZ, -R51 ;  /* 0x000000ffff338224 */ /* 0x000fe200078e0a33 */
[C---:B------:R-:W-:Y:S01]  /*2e60*/  ISETP.GT.U32.AND P0, PT, R0.reuse, R55, PT ;  /* 0x000000370000720c */ /* 0x040fe20003f04070 */
[----:B------:R-:W-:Y:S01]  /*2e70*/  @!P3 IMAD.MOV R49, RZ, RZ, -R49 ;  /* 0x000000ffff31b224 */ /* 0x000fe200078e0a31 */
[----:B------:R-:W-:Y:S01]  /*2e80*/  ISETP.GT.U32.AND P3, PT, R0, R53, PT ;  /* 0x000000350000720c */ /* 0x000fe20003f64070 */
[----:B------:R-:W-:Y:S01]  /*2e90*/  IMAD.MOV.U32 R209, RZ, RZ, R9 ;  /* 0x000000ffffd17224 */ /* 0x000fe200078e0009 */
[----:B------:R-:W-:-:S02]  /*2ea0*/  IABS R9, R8 ;  /* 0x0000000800097213 */ /* 0x000fc40000000000 */
[----:B------:R-:W-:Y:S01]  /*2eb0*/  IABS R61, R42 ;  /* 0x0000002a003d7213 */ /* 0x000fe20000000000 */
[----:B------:R-:W-:Y:S01]  /*2ec0*/  @!P2 IMAD.MOV R209, RZ, RZ, -R209 ;  /* 0x000000ffffd1a224 */ /* 0x000fe200078e0ad1 */
[----:B------:R-:W-:Y:S01]  /*2ed0*/  ISETP.GE.AND P2, PT, R10, RZ, PT ;  /* 0x000000ff0a00720c */ /* 0x000fe20003f46270 */
[----:B------:R-:W-:Y:S01]  /*2ee0*/  IMAD.HI.U32 R8, R3, R9, RZ ;  /* 0x0000000903087227 */ /* 0x000fe200078e00ff */
[----:B------:R-:W-:Y:S02]  /*2ef0*/  LOP3.LUT R46, R6, 0x68, RZ, 0xfc, !PT ;  /* 0x00000068062e7812 */ /* 0x000fe400078efcff */
[----:B------:R-:W-:Y:S01]  /*2f00*/  ISETP.GE.AND P1, PT, R42, RZ, PT ;  /* 0x000000ff2a00720c */ /* 0x000fe20003f26270 */
[----:B------:R-:W-:Y:S01]  /*2f10*/  IMAD.MOV R10, RZ, RZ, -R8 ;  /* 0x000000ffff0a7224 */ /* 0x000fe200078e0a08 */
[----:B------:R-:W-:Y:S01]  /*2f20*/  IABS R65, R46 ;  /* 0x0000002e00417213 */ /* 0x000fe20000000000 */
[----:B------:R-:W-:Y:S02]  /*2f30*/  @!P0 IMAD.IADD R55, R55, 0x1, -R0 ;  /* 0x0000000137378824 */ /* 0x000fe400078e0a00 */
[----:B------:R-:W-:-:S03]  /*2f40*/  IMAD.HI.U32 R8, R3, R59, RZ ;  /* 0x0000003b03087227 */ /* 0x000fc600078e00ff */
[C---:B------:R-:W-:Y:S01]  /*2f50*/  ISETP.GT.U32.AND P0, PT, R0.reuse, R55, PT ;  /* 0x000000370000720c */ /* 0x040fe20003f04070 */
[----:B------:R-:W-:Y:S02]  /*2f60*/  @!P3 IMAD.IADD R53, R53, 0x1, -R0 ;  /* 0x000000013535b824 */ /* 0x000fe400078e0a00 */
[C---:B------:R-:W-:Y:S02]  /*2f70*/  IMAD R9, R0.reuse, R10, R9 ;  /* 0x0000000a00097224 */ /* 0x040fe400078e0209 */
[----:B------:R-:W-:Y:S01]  /*2f80*/  IMAD.MOV R10, RZ, RZ, -R8 ;  /* 0x000000ffff0a7224 */ /* 0x000fe200078e0a08 */
[----:B------:R-:W-:Y:S01]  /*2f90*/  ISETP.GT.U32.AND P3, PT, R0, R53, PT ;  /* 0x000000350000720c */ /* 0x000fe20003f64070 */
[----:B------:R-:W-:-:S04]  /*2fa0*/  IMAD.HI.U32 R8, R3, R61, RZ ;  /* 0x0000003d03087227 */ /* 0x000fc800078e00ff */
[----:B------:R-:W-:Y:S02]  /*2fb0*/  IMAD.MOV R8, RZ, RZ, -R8 ;  /* 0x000000ffff087224 */ /* 0x000fe400078e0a08 */
[----:B------:R-:W-:Y:S01]  /*2fc0*/  @!P0 IADD3 R55, PT, PT, R55, -R0, RZ ;  /* 0x8000000037378210 */ /* 0x000fe20007ffe0ff */
[C---:B------:R-:W-:Y:S02]  /*2fd0*/  IMAD R59, R0.reuse, R10, R59 ;  /* 0x0000000a003b7224 */ /* 0x040fe400078e023b */
[C---:B------:R-:W-:Y:S02]  /*2fe0*/  IMAD R61, R0.reuse, R8, R61 ;  /* 0x00000008003d7224 */ /* 0x040fe400078e023d */
[----:B------:R-:W-:Y:S02]  /*2ff0*/  @!P6 IMAD.MOV R55, RZ, RZ, -R55 ;  /* 0x000000ffff37e224 */ /* 0x000fe400078e0a37 */
[----:B------:R-:W-:Y:S01]  /*3000*/  @!P3 IMAD.IADD R53, R53, 0x1, -R0 ;  /* 0x000000013535b824 */ /* 0x000fe200078e0a00 */
[C---:B------:R-:W-:Y:S01]  /*3010*/  ISETP.GT.U32.AND P0, PT, R0.reuse, R61, PT ;  /* 0x0000003d0000720c */ /* 0x040fe20003f04070 */
[----:B------:R-:W-:Y:S01]  /*3020*/  IMAD.HI.U32 R8, R3, R67, RZ ;  /* 0x0000004303087227 */ /* 0x000fe200078e00ff */
[----:B------:R-:W-:-:S03]  /*3030*/  ISETP.GT.U32.AND P3, PT, R0, R9, PT ;  /* 0x000000090000720c */ /* 0x000fc60003f64070 */
[----:B------:R-:W-:Y:S01]  /*3040*/  @!P5 IMAD.MOV R53, RZ, RZ, -R53 ;  /* 0x000000ffff35d224 */ /* 0x000fe200078e0a35 */
[----:B------:R-:W-:Y:S01]  /*3050*/  ISETP.GT.U32.AND P5, PT, R0, R59, PT ;  /* 0x0000003b0000720c */ /* 0x000fe20003fa4070 */
[----:B------:R-:W-:-:S04]  /*3060*/  IMAD.HI.U32 R42, R3, R65, RZ ;  /* 0x00000041032a7227 */ /* 0x000fc800078e00ff */
[----:B------:R-:W-:Y:S02]  /*3070*/  IMAD.MOV R8, RZ, RZ, -R8 ;  /* 0x000000ffff087224 */ /* 0x000fe400078e0a08 */
[--C-:B------:R-:W-:Y:S02]  /*3080*/  @!P0 IMAD.IADD R61, R61, 0x1, -R0.reuse ;  /* 0x000000013d3d8824 */ /* 0x100fe400078e0a00 */
[----:B------:R-:W-:Y:S02]  /*3090*/  @!P3 IMAD.IADD R9, R9, 0x1, -R0 ;  /* 0x000000010909b824 */ /* 0x000fe400078e0a00 */
[----:B------:R-:W-:Y:S01]  /*30a0*/  IMAD.MOV R42, RZ, RZ, -R42 ;  /* 0x000000ffff2a7224 */ /* 0x000fe200078e0a2a */
[C---:B------:R-:W-:Y:S01]  /*30b0*/  ISETP.GT.U32.AND P6, PT, R0.reuse, R61, PT ;  /* 0x0000003d0000720c */ /* 0x040fe20003fc4070 */
[----:B------:R-:W-:Y:S01]  /*30c0*/  @!P5 IMAD.IADD R59, R59, 0x1, -R0 ;  /* 0x000000013b3bd824 */ /* 0x000fe200078e0a00 */
[----:B------:R-:W-:Y:S01]  /*30d0*/  ISETP.GT.U32.AND P5, PT, R0, R9, PT ;  /* 0x000000090000720c */ /* 0x000fe20003fa4070 */
[----:B------:R-:W-:-:S03]  /*30e0*/  IMAD.HI.U32 R10, R3, R63, RZ ;  /* 0x0000003f030a7227 */ /* 0x000fc600078e00ff */
[C---:B------:R-:W-:Y:S01]  /*30f0*/  ISETP.GT.U32.AND P0, PT, R0.reuse, R59, PT ;  /* 0x0000003b0000720c */ /* 0x040fe20003f04070 */
[C---:B------:R-:W-:Y:S02]  /*3100*/  IMAD R67, R0.reuse, R8, R67 ;  /* 0x0000000800437224 */ /* 0x040fe400078e0243 */
[C---:B------:R-:W-:Y:S02]  /*3110*/  IMAD R65, R0.reuse, R42, R65 ;  /* 0x0000002a00417224 */ /* 0x040fe400078e0241 */
[----:B------:R-:W-:Y:S02]  /*3120*/  IMAD.MOV R10, RZ, RZ, -R10 ;  /* 0x000000ffff0a7224 */ /* 0x000fe400078e0a0a */
[--C-:B------:R-:W-:Y:S01]  /*3130*/  @!P6 IMAD.IADD R61, R61, 0x1, -R0.reuse ;  /* 0x000000013d3de824 */ /* 0x100fe200078e0a00 */
[C---:B------:R-:W-:Y:S01]  /*3140*/  ISETP.GT.U32.AND P6, PT, R0.reuse, R67, PT ;  /* 0x000000430000720c */ /* 0x040fe20003fc4070 */
[----:B------:R-:W-:Y:S01]  /*3150*/  @!P5 IMAD.IADD R9, R9, 0x1, -R0 ;  /* 0x000000010909d824 */ /* 0x000fe200078e0a00 */
[C---:B------:R-:W-:Y:S01]  /*3160*/  ISETP.GT.U32.AND P5, PT, R0.reuse, R65, PT ;  /* 0x000000410000720c */ /* 0x040fe20003fa4070 */
[----:B------:R-:W-:-:S02]  /*3170*/  IMAD R63, R0, R10, R63 ;  /* 0x0000000a003f7224 */ /* 0x000fc400078e023f */
[----:B------:R-:W-:Y:S02]  /*3180*/  IMAD.MOV.U32 R57, RZ, RZ, R9 ;  /* 0x000000ffff397224 */ /* 0x000fe400078e0009 */
[----:B------:R-:W-:Y:S01]  /*3190*/  IMAD.HI.U32 R10, R3, R71, RZ ;  /* 0x00000047030a7227 */ /* 0x000fe200078e00ff */
[----:B------:R-:W-:-:S03]  /*31a0*/  ISETP.GT.U32.AND P3, PT, R0, R63, PT ;  /* 0x0000003f0000720c */ /* 0x000fc60003f64070 */
[----:B------:R-:W-:Y:S02]  /*31b0*/  IMAD.HI.U32 R42, R3, R73, RZ ;  /* 0x00000049032a7227 */ /* 0x000fe400078e00ff */
[----:B------:R-:W-:Y:S02]  /*31c0*/  @!P6 IADD3 R67, PT, PT, R67, -R0, RZ ;  /* 0x800000004343e210 */ /* 0x000fe40007ffe0ff */
[--C-:B------:R-:W-:Y:S01]  /*31d0*/  @!P5 IMAD.IADD R65, R65, 0x1, -R0.reuse ;  /* 0x000000014141d824 */ /* 0x100fe200078e0a00 */
[----:B------:R-:W-:Y:S01]  /*31e0*/  ISETP.GE.AND P5, PT, R48, RZ, PT ;  /* 0x000000ff3000720c */ /* 0x000fe20003fa6270 */
[----:B------:R-:W-:Y:S01]  /*31f0*/  @!P4 IMAD.MOV R57, RZ, RZ, -R57 ;  /* 0x000000ffff39c224 */ /* 0x000fe200078e0a39 */
[C---:B------:R-:W-:Y:S01]  /*3200*/  ISETP.GT.U32.AND P6, PT, R0.reuse, R67, PT ;  /* 0x000000430000720c */ /* 0x040fe20003fc4070 */
[----:B------:R-:W-:Y:S01]  /*3210*/  IMAD.HI.U32 R8, R3, R69, RZ ;  /* 0x0000004503087227 */ /* 0x000fe200078e00ff */
[----:B------:R-:W-:Y:S02]  /*3220*/  ISETP.GT.U32.AND P4, PT, R0, R65, PT ;  /* 0x000000410000720c */ /* 0x000fe40003f84070 */
[----:B------:R-:W-:Y:S01]  /*3230*/  LOP3.LUT R48, R6, 0x78, RZ, 0xfc, !PT ;  /* 0x0000007806307812 */ /* 0x000fe200078efcff */
[----:B------:R-:W-:-:S02]  /*3240*/  @!P3 IMAD.IADD R63, R63, 0x1, -R0 ;  /* 0x000000013f3fb824 */ /* 0x000fc400078e0a00 */
[----:B------:R-:W-:Y:S01]  /*3250*/  IMAD.MOV R10, RZ, RZ, -R10 ;  /* 0x000000ffff0a7224 */ /* 0x000fe200078e0a0a */
[----:B------:R-:W-:Y:S01]  /*3260*/  IABS R81, R48 ;  /* 0x0000003000517213 */ /* 0x000fe20000000000 */
[----:B------:R-:W-:Y:S01]  /*3270*/  IMAD.MOV R42, RZ, RZ, -R42 ;  /* 0x000000ffff2a7224 */ /* 0x000fe200078e0a2a */
[C---:B------:R-:W-:Y:S01]  /*3280*/  ISETP.GT.U32.AND P3, PT, R0.reuse, R63, PT ;  /* 0x0000003f0000720c */ /* 0x040fe20003f64070 */
[----:B------:R-:W-:Y:S02]  /*3290*/  IMAD.MOV R8, RZ, RZ, -R8 ;  /* 0x000000ffff087224 */ /* 0x000fe400078e0a08 */
[C---:B------:R-:W-:Y:S02]  /*32a0*/  IMAD R71, R0.reuse, R10, R71 ;  /* 0x0000000a00477224 */ /* 0x040fe400078e0247 */
[----:B------:R-:W-:Y:S01]  /*32b0*/  IMAD R73, R0, R42, R73 ;  /* 0x0000002a00497224 */ /* 0x000fe200078e0249 */
[----:B------:R-:W-:Y:S01]  /*32c0*/  LOP3.LUT R42, R6, 0x72, RZ, 0xfc, !PT ;  /* 0x00000072062a7812 */ /* 0x000fe200078efcff */
[----:B------:R-:W-:-:S02]  /*32d0*/  IMAD R69, R0, R8, R69 ;  /* 0x0000000800457224 */ /* 0x000fc400078e0245 */
[--C-:B------:R-:W-:Y:S01]  /*32e0*/  @!P6 IMAD.IADD R67, R67, 0x1, -R0.reuse ;  /* 0x000000014343e824 */ /* 0x100fe200078e0a00 */
[----:B------:R-:W-:Y:S01]  /*32f0*/  IABS R75, R42 ;  /* 0x0000002a004b7213 */ /* 0x000fe20000000000 */
[--C-:B------:R-:W-:Y:S01]  /*3300*/  @!P4 IMAD.IADD R65, R65, 0x1, -R0.reuse ;  /* 0x000000014141c824 */ /* 0x100fe200078e0a00 */
[C---:B------:R-:W-:Y:S01]  /*3310*/  ISETP.GT.U32.AND P6, PT, R0.reuse, R71, PT ;  /* 0x000000470000720c */ /* 0x040fe20003fc4070 */
[--C-:B------:R-:W-:Y:S01]  /*3320*/  @!P0 IMAD.IADD R59, R59, 0x1, -R0.reuse ;  /* 0x000000013b3b8824 */ /* 0x100fe200078e0a00 */
[----:B------:R-:W-:Y:S01]  /*3330*/  ISETP.GT.U32.AND P4, PT, R0, R69, PT ;  /* 0x000000450000720c */ /* 0x000fe20003f84070 */
[----:B------:R-:W-:Y:S01]  /*3340*/  IMAD.HI.U32 R8, R3, R75, RZ ;  /* 0x0000004b03087227 */ /* 0x000fe200078e00ff */
[----:B------:R-:W-:Y:S02]  /*3350*/  ISETP.GE.AND P0, PT, R44, RZ, PT ;  /* 0x000000ff2c00720c */ /* 0x000fe40003f06270 */
[----:B------:R-:W-:Y:S01]  /*3360*/  LOP3.LUT R44, R6, 0x74, RZ, 0xfc, !PT ;  /* 0x00000074062c7812 */ /* 0x000fe200078efcff */
[----:B------:R-:W-:Y:S01]  /*3370*/  @!P3 IMAD.IADD R63, R63, 0x1, -R0 ;  /* 0x000000013f3fb824 */ /* 0x000fe200078e0a00 */
[----:B------:R-:W-:Y:S01]  /*3380*/  ISETP.GE.AND P3, PT, R46, RZ, PT ;  /* 0x000000ff2e00720c */ /* 0x000fe20003f66270 */
[----:B------:R-:W-:Y:S01]  /*3390*/  IMAD.MOV R9, RZ, RZ, -R8 ;  /* 0x000000ffff097224 */ /* 0x000fe200078e0a08 */
[----:B------:R-:W-:Y:S01]  /*33a0*/  LOP3.LUT R46, R6, 0x76, RZ, 0xfc, !PT ;  /* 0x00000076062e7812 */ /* 0x000fe200078efcff */
[----:B------:R-:W-:Y:S01]  /*33b0*/  @!P2 IMAD.MOV R59, RZ, RZ, -R59 ;  /* 0x000000ffff3ba224 */ /* 0x000fe200078e0a3b */
[----:B------:R-:W-:Y:S01]  /*33c0*/  IABS R77, R44 ;  /* 0x0000002c004d7213 */ /* 0x000fe20000000000 */
[C---:B------:R-:W-:Y:S01]  /*33d0*/  IMAD R75, R0.reuse, R9, R75 ;  /* 0x00000009004b7224 */ /* 0x040fe200078e024b */
[----:B------:R-:W-:Y:S01]  /*33e0*/  IABS R79, R46 ;  /* 0x0000002e004f7213 */ /* 0x000fe20000000000 */
[----:B------:R-:W-:Y:S01]  /*33f0*/  @!P6 IMAD.IADD R71, R71, 0x1, -R0 ;  /* 0x000000014747e824 */ /* 0x000fe200078e0a00 */
[----:B------:R-:W-:Y:S01]  /*3400*/  @!P5 IADD3 R67, PT, PT, -R67, RZ, RZ ;  /* 0x000000ff4343d210 */ /* 0x000fe20007ffe1ff */
[----:B------:R-:W-:Y:S01]  /*3410*/  IMAD.HI.U32 R8, R3, R77, RZ ;  /* 0x0000004d03087227 */ /* 0x000fe200078e00ff */
[----:B------:R-:W-:-:S02]  /*3420*/  ISETP.GT.U32.AND P6, PT, R0, R75, PT ;  /* 0x0000004b0000720c */ /* 0x000fc40003fc4070 */
[C---:B------:R-:W-:Y:S01]  /*3430*/  ISETP.GT.U32.AND P2, PT, R0.reuse, R71, PT ;  /* 0x000000470000720c */ /* 0x040fe20003f44070 */
[----:B------:R-:W-:Y:S01]  /*3440*/  @!P4 IMAD.IADD R69, R69, 0x1, -R0 ;  /* 0x000000014545c824 */ /* 0x000fe200078e0a00 */
[----:B------:R-:W-:Y:S01]  /*3450*/  ISETP.GT.U32.AND P4, PT, R0, R73, PT ;  /* 0x000000490000720c */ /* 0x000fe20003f84070 */
[----:B------:R-:W-:-:S04]  /*3460*/  IMAD.HI.U32 R9, R3, R79, RZ ;  /* 0x0000004f03097227 */ /* 0x000fc800078e00ff */
[----:B------:R-:W-:Y:S02]  /*3470*/  IMAD.MOV R8, RZ, RZ, -R8 ;  /* 0x000000ffff087224 */ /* 0x000fe400078e0a08 */
[----:B------:R-:W-:Y:S02]  /*3480*/  IMAD.MOV R9, RZ, RZ, -R9 ;  /* 0x000000ffff097224 */ /* 0x000fe400078e0a09 */
[----:B------:R-:W-:Y:S01]  /*3490*/  IMAD R77, R0, R8, R77 ;  /* 0x00000008004d7224 */ /* 0x000fe200078e024d */
[----:B------:R-:W-:Y:S01]  /*34a0*/  LOP3.LUT R8, R6, 0x7c, RZ, 0xfc, !PT ;  /* 0x0000007c06087812 */ /* 0x000fe200078efcff */
[C---:B------:R-:W-:Y:S01]  /*34b0*/  IMAD R79, R0.reuse, R9, R79 ;  /* 0x00000009004f7224 */ /* 0x040fe200078e024f */
[----:B------:R-:W-:Y:S01]  /*34c0*/  IABS R9, R64 ;  /* 0x0000004000097213 */ /* 0x000fe20000000000 */
[--C-:B------:R-:W-:Y:S01]  /*34d0*/  @!P4 IMAD.IADD R73, R73, 0x1, -R0.reuse ;  /* 0x000000014949c824 */ /* 0x100fe200078e0a00 */
[----:B------:R-:W-:Y:S01]  /*34e0*/  IABS R85, R8 ;  /* 0x0000000800557213 */ /* 0x000fe20000000000 */
[--C-:B------:R-:W-:Y:S01]  /*34f0*/  @!P6 IMAD.IADD R75, R75, 0x1, -R0.reuse ;  /* 0x000000014b4be824 */ /* 0x100fe200078e0a00 */
[C---:B------:R-:W-:Y:S01]  /*3500*/  ISETP.GT.U32.AND P4, PT, R0.reuse, R69, PT ;  /* 0x000000450000720c */ /* 0x040fe20003f84070 */
[----:B------:R-:W-:Y:S01]  /*3510*/  @!P2 IMAD.IADD R71, R71, 0x1, -R0 ;  /* 0x000000014747a824 */ /* 0x000fe200078e0a00 */
[C---:B------:R-:W-:Y:S01]  /*3520*/  ISETP.GT.U32.AND P2, PT, R0.reuse, R79, PT ;  /* 0x0000004f0000720c */ /* 0x040fe20003f44070 */
[----:B------:R-:W-:Y:S01]  /*3530*/  IMAD.HI.U32 R10, R3, R81, RZ ;  /* 0x00000051030a7227 */ /* 0x000fe200078e00ff */
[----:B------:R-:W-:-:S03]  /*3540*/  ISETP.GT.U32.AND P6, PT, R0, R73, PT ;  /* 0x000000490000720c */ /* 0x000fc60003fc4070 */
[----:B------:R-:W-:-:S04]  /*3550*/  IMAD.HI.U32 R6, R3, R83, RZ ;  /* 0x0000005303067227 */ /* 0x000fc800078e00ff */
[----:B------:R-:W-:-:S04]  /*3560*/  IMAD.HI.U32 R3, R3, R85, RZ ;  /* 0x0000005503037227 */ /* 0x000fc800078e00ff */
[----:B------:R-:W-:Y:S01]  /*3570*/  @!P1 IMAD.MOV R61, RZ, RZ, -R61 ;  /* 0x000000ffff3d9224 */ /* 0x000fe200078e0a3d */
[C---:B------:R-:W-:Y:S01]  /*3580*/  ISETP.GT.U32.AND P1, PT, R0.reuse, R75, PT ;  /* 0x0000004b0000720c */ /* 0x040fe20003f24070 */
[----:B------:R-:W-:Y:S02]  /*3590*/  IMAD.MOV R3, RZ, RZ, -R3 ;  /* 0x000000ffff037224 */ /* 0x000fe400078e0a03 */
[----:B------:R-:W-:Y:S02]  /*35a0*/  IMAD.MOV R6, RZ, RZ, -R6 ;  /* 0x000000ffff067224 */ /* 0x000fe400078e0a06 */
[C---:B------:R-:W-:Y:S02]  /*35b0*/  IMAD R85, R0.reuse, R3, R85 ;  /* 0x0000000300557224 */ /* 0x040fe400078e0255 */
[----:B------:R-:W-:Y:S01]  /*35c0*/  @!P4 IMAD.IADD R69, R69, 0x1, -R0 ;  /* 0x000000014545c824 */ /* 0x000fe200078e0a00 */
[----:B------:R-:W-:Y:S01]  /*35d0*/  ISETP.GT.U32.AND P4, PT, R0, R77, PT ;  /* 0x0000004d0000720c */ /* 0x000fe20003f84070 */
[----:B------:R-:W-:-:S02]  /*35e0*/  IMAD.MOV R10, RZ, RZ, -R10 ;  /* 0x000000ffff0a7224 */ /* 0x000fc400078e0a0a */
[C---:B------:R-:W-:Y:S01]  /*35f0*/  IMAD R83, R0.reuse, R6, R83 ;  /* 0x0000000600537224 */ /* 0x040fe200078e0253 */
[----:B------:R-:W-:Y:S01]  /*3600*/  SHF.R.S32.HI R6, RZ, 0x5, R60 ;  /* 0x00000005ff067819 */ /* 0x000fe2000001143c */
[----:B------:R-:W-:Y:S01]  /*3610*/  @!P2 IMAD.IADD R79, R79, 0x1, -R0 ;  /* 0x000000014f4fa824 */ /* 0x000fe200078e0a00 */
[----:B------:R-:W-:Y:S01]  /*3620*/  ISETP.GT.U32.AND P2, PT, R0, R85, PT ;  /* 0x000000550000720c */ /* 0x000fe20003f44070 */
[----:B------:R-:W-:-:S04]  /*3630*/  IMAD.HI.U32 R3, R4, R7, RZ ;  /* 0x0000000704037227 */ /* 0x000fc800078e00ff */
[----:B------:R-:W-:-:S04]  /*3640*/  IMAD.HI.U32 R4, R4, R9, RZ ;  /* 0x0000000904047227 */ /* 0x000fc800078e00ff */
[C---:B------:R-:W-:Y:S02]  /*3650*/  IMAD R81, R0.reuse, R10, R81 ;  /* 0x0000000a00517224 */ /* 0x040fe400078e0251 */
[----:B------:R-:W-:Y:S01]  /*3660*/  @!P1 IMAD.IADD R75, R75, 0x1, -R0 ;  /* 0x000000014b4b9824 */ /* 0x000fe200078e0a00 */
[C---:B------:R-:W-:Y:S01]  /*3670*/  ISETP.GT.U32.AND P1, PT, R0.reuse, R83, PT ;  /* 0x000000530000720c */ /* 0x040fe20003f24070 */
[----:B------:R-:W-:Y:S02]  /*3680*/  IMAD.MOV R3, RZ, RZ, -R3 ;  /* 0x000000ffff037224 */ /* 0x000fe400078e0a03 */
[----:B------:R-:W-:Y:S02]  /*3690*/  IMAD.MOV R4, RZ, RZ, -R4 ;  /* 0x000000ffff047224 */ /* 0x000fe400078e0a04 */
[----:B------:R-:W-:Y:S01]  /*36a0*/  @!P6 IMAD.IADD R73, R73, 0x1, -R0 ;  /* 0x000000014949e824 */ /* 0x000fe200078e0a00 */
[----:B------:R-:W-:Y:S01]  /*36b0*/  ISETP.GT.U32.AND P6, PT, R0, R81, PT ;  /* 0x000000510000720c */ /* 0x000fe20003fc4070 */
[----:B------:R-:W-:Y:S01]  /*36c0*/  IMAD R7, R2, R3, R7 ;  /* 0x0000000302077224 */ /* 0x000fe200078e0207 */
[----:B------:R-:W-:Y:S01]  /*36d0*/  SGXT R3, R6, 0x1 ;  /* 0x000000010603781a */ /* 0x000fe20000000200 */
[----:B------:R-:W-:-:S02]  /*36e0*/  IMAD R9, R2, R4, R9 ;  /* 0x0000000402097224 */ /* 0x000fc400078e0209 */
[--C-:B------:R-:W-:Y:S01]  /*36f0*/  @!P4 IMAD.IADD R77, R77, 0x1, -R0.reuse ;  /* 0x000000014d4dc824 */ /* 0x100fe200078e0a00 */
[----:B------:R-:W-:Y:S01]  /*3700*/  ISETP.GE.AND P4, PT, R50, RZ, PT ;  /* 0x000000ff3200720c */ /* 0x000fe20003f86270 */
[--C-:B------:R-:W-:Y:S01]  /*3710*/  @!P2 IMAD.IADD R85, R85, 0x1, -R0.reuse ;  /* 0x000000015555a824 */ /* 0x100fe200078e0a00 */
[C---:B------:R-:W-:Y:S01]  /*3720*/  ISETP.GT.U32.AND P2, PT, R2.reuse, R9, PT ;  /* 0x000000090200720c */ /* 0x040fe20003f44070 */
[----:B------:R-:W-:Y:S01]  /*3730*/  @!P0 IMAD.MOV R63, RZ, RZ, -R63 ;  /* 0x000000ffff3f8224 */ /* 0x000fe200078e0a3f */
[----:B------:R-:W-:Y:S01]  /*3740*/  ISETP.GT.U32.AND P0, PT, R2, R7, PT ;  /* 0x000000070200720c */ /* 0x000fe20003f04070 */
[--C-:B------:R-:W-:Y:S01]  /*3750*/  @!P1 IMAD.IADD R83, R83, 0x1, -R0.reuse ;  /* 0x0000000153539824 */ /* 0x100fe200078e0a00 */
[----:B------:R-:W-:Y:S01]  /*3760*/  ISETP.GE.AND P1, PT, R54, RZ, PT ;  /* 0x000000ff3600720c */ /* 0x000fe20003f26270 */
[----:B------:R-:W-:Y:S01]  /*3770*/  @!P6 IMAD.IADD R81, R81, 0x1, -R0 ;  /* 0x000000015151e824 */ /* 0x000fe200078e0a00 */
[----:B------:R-:W-:Y:S01]  /*3780*/  ISETP.GE.AND P6, PT, R52, RZ, PT ;  /* 0x000000ff3400720c */ /* 0x000fe20003fc6270 */
[----:B------:R-:W-:Y:S01]  /*3790*/  @!P3 IMAD.MOV R65, RZ, RZ, -R65 ;  /* 0x000000ffff41b224 */ /* 0x000fe200078e0a41 */
[----:B------:R-:W-:Y:S01]  /*37a0*/  ISETP.GT.U32.AND P3, PT, R0, R77, PT ;  /* 0x0000004d0000720c */ /* 0x000fe20003f64070 */
[----:B------:R-:W-:Y:S01]  /*37b0*/  IMAD.SHL.U32 R4, R70, 0x4, RZ ;  /* 0x0000000446047824 */ /* 0x000fe200078e00ff */
[C---:B------:R-:W-:Y:S01]  /*37c0*/  ISETP.GT.U32.AND P5, PT, R0.reuse, R83, PT ;  /* 0x000000530000720c */ /* 0x040fe20003fa4070 */
[----:B------:R-:W-:Y:S01]  /*37d0*/  @!P4 IMAD.MOV R69, RZ, RZ, -R69 ;  /* 0x000000ffff45c224 */ /* 0x000fe200078e0a45 */
[----:B------:R-:W-:Y:S01]  /*37e0*/  ISETP.GT.U32.AND P4, PT, R0, R79, PT ;  /* 0x0000004f0000720c */ /* 0x000fe20003f84070 */
[--C-:B------:R-:W-:Y:S01]  /*37f0*/  @!P2 IMAD.IADD R9, R9, 0x1, -R2.reuse ;  /* 0x000000010909a824 */ /* 0x100fe200078e0a02 */
[----:B------:R-:W-:Y:S01]  /*3800*/  LOP3.LUT R243, R4, 0x90, R3, 0x78, !PT ;  /* 0x0000009004f37812 */ /* 0x000fe200078e7803 */
[----:B------:R-:W-:Y:S01]  /*3810*/  @!P0 IMAD.IADD R7, R7, 0x1, -R2 ;  /* 0x0000000107078824 */ /* 0x000fe200078e0a02 */
[----:B------:R-:W-:Y:S01]  /*3820*/  ISETP.GT.U32.AND P0, PT, R0, R85, PT ;  /* 0x000000550000720c */ /* 0x000fe20003f04070 */
[----:B------:R-:W-:Y:S01]  /*3830*/  @!P1 IMAD.MOV R73, RZ, RZ, -R73 ;  /* 0x000000ffff499224 */ /* 0x000fe200078e0a49 */
[C---:B------:R-:W-:Y:S01]  /*3840*/  ISETP.GT.U32.AND P1, PT, R2.reuse, R9, PT ;  /* 0x000000090200720c */ /* 0x040fe20003f24070 */
[----:B------:R-:W-:Y:S01]  /*3850*/  @!P6 IMAD.MOV R71, RZ, RZ, -R71 ;  /* 0x000000ffff47e224 */ /* 0x000fe200078e0a47 */
[----:B------:R-:W-:Y:S01]  /*3860*/  ISETP.GT.U32.AND P2, PT, R2, R7, PT ;  /* 0x000000070200720c */ /* 0x000fe20003f44070 */
[--C-:B------:R-:W-:Y:S01]  /*3870*/  @!P3 IMAD.IADD R77, R77, 0x1, -R0.reuse ;  /* 0x000000014d4db824 */ /* 0x100fe200078e0a00 */
[----:B------:R-:W-:Y:S01]  /*3880*/  ISETP.GT.U32.AND P6, PT, R0, R81, PT ;  /* 0x000000510000720c */ /* 0x000fe20003fc4070 */
[--C-:B------:R-:W-:Y:S01]  /*3890*/  @!P5 IMAD.IADD R83, R83, 0x1, -R0.reuse ;  /* 0x000000015353d824 */ /* 0x100fe200078e0a00 */
[----:B------:R-:W-:Y:S01]  /*38a0*/  ISETP.GE.AND P3, PT, R42, RZ, PT ;  /* 0x000000ff2a00720c */ /* 0x000fe20003f66270 */
[--C-:B------:R-:W-:Y:S01]  /*38b0*/  @!P4 IMAD.IADD R79, R79, 0x1, -R0.reuse ;  /* 0x000000014f4fc824 */ /* 0x100fe200078e0a00 */
[----:B------:R-:W-:Y:S01]  /*38c0*/  ISETP.GE.AND P4, PT, R44, RZ, PT ;  /* 0x000000ff2c00720c */ /* 0x000fe20003f86270 */
[----:B------:R-:W1:Y:S01]  /*38d0*/  LDC R4, c[0x0][0x3a0] ;  /* 0x0000e800ff047b82 */ /* 0x000e620000000800 */
[----:B------:R-:W-:Y:S01]  /*38e0*/  ISETP.GE.AND P5, PT, R48, RZ, PT ;  /* 0x000000ff3000720c */ /* 0x000fe20003fa6270 */
[----:B------:R-:W-:Y:S01]  /*38f0*/  @!P0 IMAD.IADD R85, R85, 0x1, -R0 ;  /* 0x0000000155558824 */ /* 0x000fe200078e0a00 */
[----:B------:R-:W-:Y:S01]  /*3900*/  ISETP.GE.AND P0, PT, R56, RZ, PT ;  /* 0x000000ff3800720c */ /* 0x000fe20003f06270 */
[--C-:B------:R-:W-:Y:S01]  /*3910*/  @!P1 IMAD.IADD R9, R9, 0x1, -R2.reuse ;  /* 0x0000000109099824 */ /* 0x100fe200078e0a02 */
[----:B------:R-:W-:Y:S01]  /*3920*/  ISETP.GE.AND P1, PT, R66, RZ, PT ;  /* 0x000000ff4200720c */ /* 0x000fe20003f26270 */
[----:B------:R-:W-:Y:S01]  /*3930*/  @!P2 IMAD.IADD R7, R7, 0x1, -R2 ;  /* 0x000000010707a824 */ /* 0x000fe200078e0a02 */
[----:B------:R-:W-:Y:S01]  /*3940*/  ISETP.GE.AND P2, PT, R8, RZ, PT ;  /* 0x000000ff0800720c */ /* 0x000fe20003f46270 */
[----:B------:R-:W2:Y:S01]  /*3950*/  LDC.64 R2, c[0x0][0x3a0] ;  /* 0x0000e800ff027b82 */ /* 0x000ea20000000a00 */
[----:B------:R-:W-:Y:S01]  /*3960*/  @!P6 IMAD.IADD R81, R81, 0x1, -R0 ;  /* 0x000000015151e824 */ /* 0x000fe200078e0a00 */
[----:B------:R-:W-:Y:S01]  /*3970*/  ISETP.GE.AND P6, PT, R46, RZ, PT ;  /* 0x000000ff2e00720c */ /* 0x000fe20003fc6270 */
[----:B------:R-:W-:Y:S01]  /*3980*/  @!P3 IMAD.MOV R75, RZ, RZ, -R75 ;  /* 0x000000ffff4bb224 */ /* 0x000fe200078e0a4b */
[----:B------:R-:W-:Y:S01]  /*3990*/  ISETP.NE.AND P3, PT, R68, RZ, PT ;  /* 0x000000ff4400720c */ /* 0x000fe20003f65270 */
[----:B------:R-:W-:Y:S01]  /*39a0*/  @!P4 IMAD.MOV R77, RZ, RZ, -R77 ;  /* 0x000000ffff4dc224 */ /* 0x000fe200078e0a4d */
[----:B------:R-:W-:Y:S01]  /*39b0*/  ISETP.GE.AND P4, PT, R64, RZ, PT ;  /* 0x000000ff4000720c */ /* 0x000fe20003f86270 */
[----:B------:R-:W-:Y:S01]  /*39c0*/  VIADD R240, R243, UR4 ;  /* 0x00000004f3f07c36 */ /* 0x000fe20008000000 */
[----:B------:R-:W-:Y:S01]  /*39d0*/  LOP3.LUT R0, RZ, R68, RZ, 0x33, !PT ;  /* 0x00000044ff007212 */ /* 0x000fe200078e33ff */
[----:B------:R-:W-:Y:S01]  /*39e0*/  @!P0 IMAD.MOV R83, RZ, RZ, -R83 ;  /* 0x000000ffff538224 */ /* 0x000fe200078e0a53 */
[----:B------:R-:W-:Y:S01]  /*39f0*/  @!P5 IADD3 R81, PT, PT, -R81, RZ, RZ ;  /* 0x000000ff5151d210 */ /* 0x000fe20007ffe1ff */
[----:B------:R-:W-:Y:S01]  /*3a00*/  @!P1 IMAD.MOV R7, RZ, RZ, -R7 ;  /* 0x000000ffff079224 */ /* 0x000fe200078e0a07 */
[C---:B------:R-:W-:Y:S01]  /*3a10*/  SEL R5, R0.reuse, R5, !P3 ;  /* 0x0000000500057207 */ /* 0x040fe20005800000 */
[----:B------:R-:W-:Y:S01]  /*3a20*/  @!P2 IMAD.MOV R85, RZ, RZ, -R85 ;  /* 0x000000ffff55a224 */ /* 0x000fe200078e0a55 */
[C---:B------:R-:W-:Y:S01]  /*3a30*/  SEL R11, R0.reuse, R11, !P3 ;  /* 0x0000000b000b7207 */ /* 0x040fe20005800000 */
[----:B------:R-:W-:Y:S01]  /*3a40*/  @!P6 IMAD.MOV R79, RZ, RZ, -R79 ;  /* 0x000000ffff4fe224 */ /* 0x000fe200078e0a4f */
[----:B------:R-:W-:Y:S01]  /*3a50*/  SEL R12, R0, R12, !P3 ;  /* 0x0000000c000c7207 */ /* 0x000fe20005800000 */
[----:B-1----:R-:W-:Y:S01]  /*3a60*/  VIADD R4, R4, 0xffffffd6 ;  /* 0xffffffd604047836 */ /* 0x002fe20000000000 */
[C---:B------:R-:W-:Y:S01]  /*3a70*/  SEL R13, R0.reuse, R13, !P3 ;  /* 0x0000000d000d7207 */ /* 0x040fe20005800000 */
[----:B------:R-:W-:Y:S01]  /*3a80*/  @!P4 IMAD.MOV R9, RZ, RZ, -R9 ;  /* 0x000000ffff09c224 */ /* 0x000fe200078e0a09 */
[C---:B------:R-:W-:Y:S01]  /*3a90*/  SEL R14, R0.reuse, R14, !P3 ;  /* 0x0000000e000e7207 */ /* 0x040fe20005800000 */
[----:B------:R-:W-:Y:S01]  /*3aa0*/  IMAD R5, R5, UR30, RZ ;  /* 0x0000001e05057c24 */ /* 0x000fe2000f8e02ff */
[C---:B------:R-:W-:Y:S01]  /*3ab0*/  SEL R15, R0.reuse, R15, !P3 ;  /* 0x0000000f000f7207 */ /* 0x040fe20005800000 */
[----:B------:R-:W-:Y:S01]  /*3ac0*/  IMAD R11, R11, UR30, RZ ;  /* 0x0000001e0b0b7c24 */ /* 0x000fe2000f8e02ff */
[----:B------:R-:W-:Y:S01]  /*3ad0*/  SEL R16, R0, R16, !P3 ;  /* 0x0000001000107207 */ /* 0x000fe20005800000 */
[----:B--2---:R-:W-:Y:S01]  /*3ae0*/  VIADD R6, R2, 0xffffffe4 ;  /* 0xffffffe402067836 */ /* 0x004fe20000000000 */
[----:B------:R-:W-:Y:S01]  /*3af0*/  SEL R17, R0, R17, !P3 ;  /* 0x0000001100117207 */ /* 0x000fe20005800000 */
[----:B------:R-:W-:Y:S01]  /*3b00*/  VIADD R8, R2, 0xffffffd5 ;  /* 0xffffffd502087836 */ /* 0x000fe20000000000 */
[----:B------:R-:W-:Y:S01]  /*3b10*/  SEL R18, R0, R18, !P3 ;  /* 0x0000001200127207 */ /* 0x000fe20005800000 */
[----:B------:R-:W-:Y:S01]  /*3b20*/  VIADD R252, R2, 0x1f ;  /* 0x0000001f02fc7836 */ /* 0x000fe20000000000 */
[----:B------:R-:W-:Y:S01]  /*3b30*/  SEL R19, R0, R19, !P3 ;  /* 0x0000001300137207 */ /* 0x000fe20005800000 */
[----:B------:R-:W-:Y:S01]  /*3b40*/  IMAD R14, R14, UR30, RZ ;  /* 0x0000001e0e0e7c24 */ /* 0x000fe2000f8e02ff */
[----:B------:R-:W-:Y:S01]  /*3b50*/  SEL R20, R0, R20, !P3 ;  /* 0x0000001400147207 */ /* 0x000fe20005800000 */
[----:B------:R-:W-:Y:S01]  /*3b60*/  IMAD R18, R18, UR30, RZ ;  /* 0x0000001e12127c24 */ /* 0x000fe2000f8e02ff */
[C---:B------:R-:W-:Y:S01]  /*3b70*/  SEL R21, R0.reuse, R21, !P3 ;  /* 0x0000001500157207 */ /* 0x040fe20005800000 */
[----:B------:R-:W-:Y:S01]  /*3b80*/  IMAD R15, R15, UR30, RZ ;  /* 0x0000001e0f0f7c24 */ /* 0x000fe2000f8e02ff */
[C---:B------:R-:W-:Y:S01]  /*3b90*/  SEL R22, R0.reuse, R22, !P3 ;  /* 0x0000001600167207 */ /* 0x040fe20005800000 */
[----:B------:R-:W-:Y:S01]  /*3ba0*/  IMAD R19, R19, UR30, RZ ;  /* 0x0000001e13137c24 */ /* 0x000fe2000f8e02ff */
[----:B------:R-:W-:Y:S01]  /*3bb0*/  SEL R23, R0, R23, !P3 ;  /* 0x0000001700177207 */ /* 0x000fe20005800000 */
[----:B------:R-:W-:Y:S01]  /*3bc0*/  IMAD R12, R12, UR30, RZ ;  /* 0x0000001e0c0c7c24 */ /* 0x000fe2000f8e02ff */
[----:B------:R-:W-:Y:S01]  /*3bd0*/  SEL R24, R0, R24, !P3 ;  /* 0x0000001800187207 */ /* 0x000fe20005800000 */
[----:B------:R-:W-:Y:S01]  /*3be0*/  IMAD R22, R22, UR30, RZ ;  /* 0x0000001e16167c24 */ /* 0x000fe2000f8e02ff */
[C---:B------:R-:W-:Y:S01]  /*3bf0*/  SEL R25, R0.reuse, R25, !P3 ;  /* 0x0000001900197207 */ /* 0x040fe20005800000 */
[----:B------:R-:W-:Y:S01]  /*3c00*/  IMAD R23, R23, UR30, RZ ;  /* 0x0000001e17177c24 */ /* 0x000fe2000f8e02ff */
[----:B------:R-:W-:Y:S01]  /*3c10*/  SEL R26, R0, R26, !P3 ;  /* 0x0000001a001a7207 */ /* 0x000fe20005800000 */
        /* <DEDUP_REMOVED lines=45> */
[C---:B------:R-:W-:Y:S01]  /*3ef0*/  SEL R231, R0.reuse, R231, !P3 ;  /* 0x000000e700e77207 */ /* 0x040fe20005800000 */
[----:B------:R-:W-:Y:S01]  /*3f00*/  IMAD R215, R215, UR30, RZ ;  /* 0x0000001ed7d77c24 */ /* 0x000fe2000f8e02ff */
[C---:B------:R-:W-:Y:S01]  /*3f10*/  SEL R208, R0.reuse, R43, !P3 ;  /* 0x0000002b00d07207 */ /* 0x040fe20005800000 */
[----:B------:R-:W-:Y:S01]  /*3f20*/  IMAD R223, R223, UR30, RZ ;  /* 0x0000001edfdf7c24 */ /* 0x000fe2000f8e02ff */
[----:B------:R-:W-:Y:S01]  /*3f30*/  SEL R216, R0, R45, !P3 ;  /* 0x0000002d00d87207 */ /* 0x000fe20005800000 */
[----:B------:R-:W-:Y:S01]  /*3f40*/  VIADD R45, R2, 0xfffffffb ;  /* 0xfffffffb022d7836 */ /* 0x000fe20000000000 */
        /* <DEDUP_REMOVED lines=44> */
[----:B------:R-:W-:Y:S01]  /*4210*/  ISETP.NE.AND P0, PT, R58, RZ, PT ;  /* 0x000000ff3a00720c */ /* 0x000fe20003f05270 */
[----:B------:R-:W-:Y:S01]  /*4220*/  IMAD R229, R229, UR30, RZ ;  /* 0x0000001ee5e57c24 */ /* 0x000fe2000f8e02ff */
[----:B------:R-:W-:Y:S01]  /*4230*/  LOP3.LUT R0, RZ, R58, RZ, 0x33, !PT ;  /* 0x0000003aff007212 */ /* 0x000fe200078e33ff */
[----:B------:R-:W-:Y:S01]  /*4240*/  IMAD R231, R231, UR30, RZ ;  /* 0x0000001ee7e77c24 */ /* 0x000fe2000f8e02ff */
[----:B------:R-:W-:Y:S01]  /*4250*/  ISETP.GE.U32.AND P3, PT, R6, 0x7fffffc5, PT ;  /* 0x7fffffc50600780c */ /* 0x000fe20003f66070 */
[----:B------:R-:W-:Y:S01]  /*4260*/  VIADD R6, R2, 0xffffffe6 ;  /* 0xffffffe602067836 */ /* 0x000fe20000000000 */
[----:B------:R-:W-:Y:S01]  /*4270*/  SEL R44, R0, R7, !P0 ;  /* 0x00000007002c7207 */ /* 0x000fe20004000000 */
[----:B------:R-:W-:Y:S01]  /*4280*/  IMAD R232, R232, UR30, RZ ;  /* 0x0000001ee8e87c24 */ /* 0x000fe2000f8e02ff */
[----:B------:R-:W-:Y:S01]  /*4290*/  SEL R58, R0, R9, !P0 ;  /* 0x00000009003a7207 */ /* 0x000fe20004000000 */
[----:B------:R-:W-:Y:S01]  /*42a0*/  VIADD R0, R2, 0xffffffe5 ;  /* 0xffffffe502007836 */ /* 0x000fe20000000000 */
[----:B------:R-:W-:Y:S01]  /*42b0*/  ISETP.GE.U32.AND P1, PT, R6, 0x7fffffc7, PT ;  /* 0x7fffffc70600780c */ /* 0x000fe20003f26070 */
        /* <DEDUP_REMOVED lines=10> */
[-C--:B------:R-:W-:Y:S01]  /*4360*/  IMAD R61, R44, R3.reuse, RZ ;  /* 0x000000032c3d7224 */ /* 0x080fe200078e02ff */
[----:B------:R-:W-:Y:S01]  /*4370*/  SEL R0, RZ, 0x4, P5 ;  /* 0x00000004ff007807 */ /* 0x000fe20002800000 */
[----:B------:R-:W-:Y:S01]  /*4380*/  IMAD R59, R58, R3, RZ ;  /* 0x000000033a3b7224 */ /* 0x000fe200078e02ff */
[----:B------:R-:W-:Y:S01]  /*4390*/  ISETP.GE.U32.AND P5, PT, R6, 0x7fffffc4, PT ;  /* 0x7fffffc40600780c */ /* 0x000fe20003fa6070 */
[C---:B------:R-:W-:Y:S01]  /*43a0*/  VIADD R6, R2.reuse, 0xffffffe9 ;  /* 0xffffffe902067836 */ /* 0x040fe20000000000 */
[----:B------:R-:W-:Y:S01]  /*43b0*/  SEL R52, RZ, 0x1, P3 ;  /* 0x00000001ff347807 */ /* 0x000fe20001800000 */
[----:B------:R-:W-:Y:S01]  /*43c0*/  VIADD R3, R2, 0xfffffffa ;  /* 0xfffffffa02037836 */ /* 0x000fe20000000000 */
[----:B------:R-:W-:Y:S01]  /*43d0*/  SEL R8, RZ, 0x1fffe, P4 ;  /* 0x0001fffeff087807 */ /* 0x000fe20002000000 */
[----:B------:R-:W-:Y:S01]  /*43e0*/  STL [R1+0x150], R61 ;  /* 0x0001503d01007387 */ /* 0x000fe20000100800 */
[----:B------:R-:W-:Y:S01]  /*43f0*/  ISETP.GE.U32.AND P3, PT, R6, 0x7fffffca, PT ;  /* 0x7fffffca0600780c */ /* 0x000fe20003f66070 */
[----:B------:R-:W-:Y:S01]  /*4400*/  IMAD R233, R233, UR30, RZ ;  /* 0x0000001ee9e97c24 */ /* 0x000fe2000f8e02ff */
[----:B------:R-:W-:Y:S01]  /*4410*/  IADD3 R6, PT, PT, R2, -0x15, RZ ;  /* 0xffffffeb02067810 */ /* 0x000fe20007ffe0ff */
[----:B------:R-:W-:Y:S01]  /*4420*/  STL [R1+0x154], R59 ;  /* 0x0001543b01007387 */ /* 0x000fe20000100800 */
[----:B------:R-:W-:Y:S01]  /*4430*/  ISETP.GE.U32.AND P4, PT, R4, 0x7fffffc2, PT ;  /* 0x7fffffc20400780c */ /* 0x000fe20003f86070 */
[----:B------:R-:W-:Y:S01]  /*4440*/  VIADD R4, R2, 0xffffffe8 ;  /* 0xffffffe802047836 */ /* 0x000fe20000000000 */
[----:B------:R-:W-:Y:S01]  /*4450*/  SEL R50, RZ, 0x4, P1 ;  /* 0x00000004ff327807 */ /* 0x000fe20000800000 */
[----:B------:R-:W-:Y:S01]  /*4460*/  VIADD R8, R8, UR5 ;  /* 0x0000000508087c36 */ /* 0x000fe20008000000 */
[----:B------:R-:W-:Y:S01]  /*4470*/  ISETP.GE.U32.AND P1, PT, R6, 0x7fffffcc, PT ;  /* 0x7fffffcc0600780c */ /* 0x000fe20003f26070 */
[----:B------:R-:W-:Y:S01]  /*4480*/  VIADD R6, R2, 0xffffffed ;  /* 0xffffffed02067836 */ /* 0x000fe20000000000 */
[----:B------:R-:W-:Y:S01]  /*4490*/  SEL R55, RZ, 0x1fffe, P2 ;  /* 0x0001fffeff377807 */ /* 0x000fe20001000000 */
[----:B------:R-:W-:Y:S01]  /*44a0*/  UIADD3 UR5, UPT, UPT, UR8, -0x27, URZ ;  /* 0xffffffd908057890 */ /* 0x000fe2000fffe0ff */
[----:B------:R-:W-:Y:S01]  /*44b0*/  ISETP.GE.U32.AND P2, PT, R4, 0x7fffffc9, PT ;  /* 0x7fffffc90400780c */ /* 0x000fe20003f46070 */
[----:B------:R-:W-:Y:S01]  /*44c0*/  VIADD R4, R2, 0xffffffea ;  /* 0xffffffea02047836 */ /* 0x000fe20000000000 */
[----:B------:R-:W-:Y:S01]  /*44d0*/  SEL R54, RZ, 0x4, P0 ;  /* 0x00000004ff367807 */ /* 0x000fe20000000000 */
[----:B------:R-:W-:Y:S01]  /*44e0*/  IMAD.IADD R52, R52, 0x1, R55 ;  /* 0x0000000134347824 */ /* 0x000fe200078e0237 */
[----:B------:R-:W-:Y:S01]  /*44f0*/  ISETP.GE.U32.AND P0, PT, R6, 0x7fffffce, PT ;  /* 0x7fffffce0600780c */ /* 0x000fe20003f06070 */
[----:B------:R-:W-:Y:S01]  /*4500*/  VIADD R6, R2, 0xffffffef ;  /* 0xffffffef02067836 */ /* 0x000fe20000000000 */
[----:B------:R-:W-:Y:S01]  /*4510*/  SEL R53, RZ, 0x7fff8, P6 ;  /* 0x0007fff8ff357807 */ /* 0x000fe20003000000 */
[----:B----4-:R-:W-:Y:S01]  /*4520*/  UIADD3 UR8, UPT, UPT, UR29, -0x26, URZ ;  /* 0xffffffda1d087890 */ /* 0x010fe2000fffe0ff */
[----:B------:R-:W-:Y:S01]  /*4530*/  ISETP.GE.U32.AND P6, PT, R4, 0x7fffffcb, PT ;  /* 0x7fffffcb0400780c */ /* 0x000fe20003fc6070 */
[----:B------:R-:W-:Y:S01]  /*4540*/  VIADD R4, R2, 0xffffffec ;  /* 0xffffffec02047836 */ /* 0x000fe20000000000 */
[----:B------:R-:W-:Y:S01]  /*4550*/  SEL R56, RZ, 0x1fffe, P4 ;  /* 0x0001fffeff387807 */ /* 0x000fe20002000000 */
[----:B------:R-:W-:Y:S01]  /*4560*/  UISETP.GE.U32.AND UP2, UPT, UR5, 0x7fffffba, UPT ;  /* 0x7fffffba0500788c */ /* 0x000fe2000bf46070 */
[----:B------:R-:W-:Y:S01]  /*4570*/  ISETP.GE.U32.AND P4, PT, R6, 0x7fffffd0, PT ;  /* 0x7fffffd00600780c */ /* 0x000fe20003f86070 */
[----:B------:R-:W-:Y:S01]  /*4580*/  VIADD R6, R2, 0xffffffd1 ;  /* 0xffffffd102067836 */ /* 0x000fe20000000000 */
[----:B------:R-:W-:Y:S01]  /*4590*/  SEL R57, RZ, 0x7fff8, P5 ;  /* 0x0007fff8ff397807 */ /* 0x000fe20002800000 */
[----:B------:R-:W-:Y:S01]  /*45a0*/  UISETP.GE.U32.AND UP1, UPT, UR8, 0x7fffffbb, UPT ;  /* 0x7fffffbb0800788c */ /* 0x000fe2000bf26070 */
[----:B------:R-:W-:Y:S01]  /*45b0*/  ISETP.GE.U32.AND P5, PT, R4, 0x7fffffcd, PT ;  /* 0x7fffffcd0400780c */ /* 0x000fe20003fa6070 */
[----:B------:R-:W-:Y:S01]  /*45c0*/  VIADD R4, R2, 0xffffffee ;  /* 0xffffffee02047836 */ /* 0x000fe20000000000 */
[----:B------:R-:W-:Y:S01]  /*45d0*/  SEL R42, RZ, 0x1, P2 ;  /* 0x00000001ff2a7807 */ /* 0x000fe20001000000 */
[----:B------:R-:W-:Y:S01]  /*45e0*/  USEL UR22, URZ, 0x1fffe, UP2 ;  /* 0x0001fffeff167887 */ /* 0x000fe20009000000 */
[----:B------:R-:W-:Y:S01]  /*45f0*/  ISETP.GE.U32.AND P2, PT, R6, 0x7fffffb2, PT ;  /* 0x7fffffb20600780c */ /* 0x000fe20003f46070 */
[----:B------:R-:W-:Y:S01]  /*4600*/  VIADD R6, R2, 0xffffffd3 ;  /* 0xffffffd302067836 */ /* 0x000fe20000000000 */
[----:B------:R-:W-:Y:S01]  /*4610*/  SEL R51, RZ, 0x1fffe, P3 ;  /* 0x0001fffeff337807 */ /* 0x000fe20001800000 */
[----:B------:R-:W-:Y:S01]  /*4620*/  USEL UR8, URZ, 0x1, UP0 ;  /* 0x00000001ff087887 */ /* 0x000fe20008000000 */
[----:B------:R-:W-:Y:S01]  /*4630*/  ISETP.GE.U32.AND P3, PT, R4, 0x7fffffcf, PT ;  /* 0x7fffffcf0400780c */ /* 0x000fe20003f66070 */
[----:B------:R-:W-:Y:S01]  /*4640*/  VIADD R4, R2, 0xffffffd0 ;  /* 0xffffffd002047836 */ /* 0x000fe20000000000 */
[----:B------:R-:W-:Y:S01]  /*4650*/  SEL R48, RZ, 0x4, P6 ;  /* 0x00000004ff307807 */ /* 0x000fe20003000000 */
[----:B------:R-:W-:Y:S01]  /*4660*/  IMAD.IADD R51, R42, 0x1, R51 ;  /* 0x000000012a337824 */ /* 0x000fe200078e0233 */
[----:B------:R-:W-:Y:S01]  /*4670*/  ISETP.GE.U32.AND P6, PT, R6, 0x7fffffb4, PT ;  /* 0x7fffffb40600780c */ /* 0x000fe20003fc6070 */
[----:B------:R-:W-:Y:S01]  /*4680*/  UISETP.GE.U32.AND UP0, UPT, UR7, 0x7fffffbc, UPT ;  /* 0x7fffffbc0700788c */ /* 0x000fe2000bf06070 */
[----:B------:R-:W1:Y:S01]  /*4690*/  LDC.64 R6, c[0x0][0x380] ;  /* 0x0000e000ff067b82 */ /* 0x000e620000000a00 */
[----:B------:R-:W-:Y:S01]  /*46a0*/  SEL R49, RZ, 0x7fff8, P1 ;  /* 0x0007fff8ff317807 */ /* 0x000fe20000800000 */
[----:B------:R-:W-:Y:S01]  /*46b0*/  USEL UR7, URZ, 0x1fffe, UP6 ;  /* 0x0001fffeff077887 */ /* 0x000fe2000b000000 */
[----:B------:R-:W-:Y:S01]  /*46c0*/  ISETP.GE.U32.AND P1, PT, R4, 0x7fffffb1, PT ;  /* 0x7fffffb10400780c */ /* 0x000fe20003f26070 */
[----:B------:R-:W-:Y:S01]  /*46d0*/  VIADD R4, R2, 0xffffffd2 ;  /* 0xffffffd202047836 */ /* 0x000fe20000000000 */
[----:B------:R-:W-:Y:S01]  /*46e0*/  SEL R43, RZ, 0x1fffe, P0 ;  /* 0x0001fffeff2b7807 */ /* 0x000fe20000000000 */
[----:B------:R-:W-:Y:S01]  /*46f0*/  UIADD3 UR21, UPT, UPT, UR21, UR22, URZ ;  /* 0x0000001615157290 */ /* 0x000fe2000fffe0ff */
[----:B------:R-:W-:Y:S01]  /*4700*/  SEL R10, RZ, 0x1, P5 ;  /* 0x00000001ff0a7807 */ /* 0x000fe20002800000 */
[----:B------:R-:W-:Y:S01]  /*4710*/  UIADD3 UR7, UPT, UPT, UR8, UR7, URZ ;  /* 0x0000000708077290 */ /* 0x000fe2000fffe0ff */
[----:B------:R-:W-:Y:S01]  /*4720*/  ISETP.GE.U32.AND P0, PT, R4, 0x7fffffb3, PT ;  /* 0x7fffffb30400780c */ /* 0x000fe20003f06070 */
[C---:B------:R-:W-:Y:S01]  /*4730*/  VIADD R4, R2.reuse, 0xfffffff3 ;  /* 0xfffffff302047836 */ /* 0x040fe20000000000 */
[----:B------:R-:W-:Y:S01]  /*4740*/  ISETP.GE.U32.AND P5, PT, R9, 0x7fffffdf, PT ;  /* 0x7fffffdf0900780c */ /* 0x000fe20003fa6070 */
[----:B------:R-:W-:Y:S01]  /*4750*/  VIADD R9, R2, 0xfffffff7 ;  /* 0xfffffff702097836 */ /* 0x000fe20000000000 */
[----:B------:R-:W-:Y:S01]  /*4760*/  SEL R47, RZ, 0x7fff8, P4 ;  /* 0x0007fff8ff2f7807 */ /* 0x000fe20002000000 */
[----:B------:R-:W-:Y:S01]  /*4770*/  IMAD.IADD R10, R10, 0x1, R43 ;  /* 0x000000010a0a7824 */ /* 0x000fe200078e022b */
[----:B------:R-:W-:Y:S01]  /*4780*/  ISETP.GE.U32.AND P4, PT, R4, 0x7fffffd4, PT ;  /* 0x7fffffd40400780c */ /* 0x000fe20003f86070 */
[----:B------:R-:W2:Y:S01]  /*4790*/  LDC.64 R42, c[0x0][0x3a8] ;  /* 0x0000ea00ff2a7b82 */ /* 0x000ea20000000a00 */
[----:B------:R-:W-:Y:S01]  /*47a0*/  SEL R4, RZ, 0x4, P3 ;  /* 0x00000004ff047807 */ /* 0x000fe20001800000 */
[----:B------:R-:W-:Y:S01]  /*47b0*/  USEL UR19, URZ, 0x4, UP1 ;  /* 0x00000004ff137887 */ /* 0x000fe20008800000 */
[----:B------:R-:W-:Y:S01]  /*47c0*/  ISETP.GE.U32.AND P3, PT, R9, 0x7fffffd8, PT ;  /* 0x7fffffd80900780c */ /* 0x000fe20003f66070 */
[C---:B------:R-:W-:Y:S01]  /*47d0*/  VIADD R9, R2.reuse, 0xffffffff ;  /* 0xffffffff02097836 */ /* 0x040fe20000000000 */
[----:B------:R-:W-:Y:S01]  /*47e0*/  SEL R46, RZ, 0x1fffe, P2 ;  /* 0x0001fffeff2e7807 */ /* 0x000fe20001000000 */
[----:B------:R-:W-:Y:S01]  /*47f0*/  USEL UR20, URZ, 0x7fff8, UP0 ;  /* 0x0007fff8ff147887 */ /* 0x000fe20008000000 */
[----:B------:R-:W-:Y:S01]  /*4800*/  ISETP.GE.U32.AND P2, PT, R45, 0x7fffffdc, PT ;  /* 0x7fffffdc2d00780c */ /* 0x000fe20003f46070 */
[----:B------:R-:W-:Y:S01]  /*4810*/  ULOP3.LUT UR21, UR21, 0x3, URZ, 0xc0, !UPT ;  /* 0x0000000315157892 */ /* 0x000fe2000f8ec0ff */
[----:B------:R-:W-:Y:S01]  /*4820*/  SHF.L.U32 R63, R61, 0x2, RZ ;  /* 0x000000023d3f7819 */ /* 0x000fe200000006ff */
[----:B------:R-:W-:Y:S01]  /*4830*/  USEL UR5, URZ, 0x4, UP5 ;  /* 0x00000004ff057887 */ /* 0x000fe2000a800000 */
[----:B------:R-:W-:Y:S01]  /*4840*/  SEL R45, RZ, 0x1, P1 ;  /* 0x00000001ff2d7807 */ /* 0x000fe20000800000 */
[----:B------:R-:W-:Y:S01]  /*4850*/  ULOP3.LUT UR7, UR7, 0x3, URZ, 0xc0, !UPT ;  /* 0x0000000307077892 */ /* 0x000fe2000f8ec0ff */
[----:B------:R-:W-:Y:S01]  /*4860*/  ISETP.GE.U32.AND P1, PT, R9, 0x7fffffe0, PT ;  /* 0x7fffffe00900780c */ /* 0x000fe20003f26070 */
[----:B------:R-:W-:Y:S01]  /*4870*/  STL [R1+0x4a8], R63 ;  /* 0x0004a83f01007387 */ /* 0x000fe20000100800 */
[----:B------:R-:W-:Y:S01]  /*4880*/  SEL R44, RZ, 0x7fff8, P6 ;  /* 0x0007fff8ff2c7807 */ /* 0x000fe20003000000 */
[----:B------:R-:W-:Y:S01]  /*4890*/  IMAD.IADD R45, R45, 0x1, R46 ;  /* 0x000000012d2d7824 */ /* 0x000fe200078e022e */
[----:B------:R-:W-:Y:S01]  /*48a0*/  ISETP.GE.U32.AND P6, PT, R3, 0x7fffffdb, PT ;  /* 0x7fffffdb0300780c */ /* 0x000fe20003fc6070 */
[----:B------:R-:W-:Y:S01]  /*48b0*/  IMAD.SHL.U32 R3, R59, 0x4, RZ ;  /* 0x000000043b037824 */ /* 0x000fe200078e00ff */
[----:B------:R-:W-:Y:S01]  /*48c0*/  SEL R9, RZ, 0x4, P0 ;  /* 0x00000004ff097807 */ /* 0x000fe20000000000 */
[----:B------:R-:W-:Y:S01]  /*48d0*/  UIADD3 UR19, UPT, UPT, UR21, UR20, UR19 ;  /* 0x0000001415137290 */ /* 0x000fe2000fffe013 */
[-C--:B-1----:R-:W-:Y:S01]  /*48e0*/  IADD3 R172, P0, PT, R63, R6.reuse, RZ ;  /* 0x000000063fac7210 */ /* 0x082fe20007f1e0ff */
[----:B------:R-:W-:Y:S01]  /*48f0*/  UIADD3 UR6, UPT, UPT, UR7, UR6, UR5 ;  /* 0x0000000607067290 */ /* 0x000fe2000fffe005 */
[----:B------:R1:W-:Y:S01]  /*4900*/  STL [R1+0x4a4], R3 ;  /* 0x0004a40301007387 */ /* 0x0003e20000100800 */
[----:B------:R-:W-:Y:S01]  /*4910*/  LOP3.LUT R51, R51, 0x3, RZ, 0xc0, !PT ;  /* 0x0000000333337812 */ /* 0x000fe200078ec0ff */
[----:B------:R-:W-:Y:S01]  /*4920*/  USHF.L.U32 UR7, UR19, 0x8, URZ ;  /* 0x0000000813077899 */ /* 0x000fe200080006ff */
[----:B------:R-:W-:Y:S01]  /*4930*/  LEA.HI.X.SX32 R173, R61, R7, 0x2, P0 ;  /* 0x000000073dad7211 */ /* 0x000fe200000f16ff */
[----:B------:R-:W-:Y:S01]  /*4940*/  USHF.L.U32 UR5, UR9, 0x8, URZ ;  /* 0x0000000809057899 */ /* 0x000fe200080006ff */
[----:B------:R-:W-:Y:S01]  /*4950*/  IADD3 R174, P0, PT, R3, R6, RZ ;  /* 0x0000000603ae7210 */ /* 0x000fe20007f1e0ff */
[----:B------:R-:W-:Y:S01]  /*4960*/  ULOP3.LUT UR7, UR7, 0xf00, URZ, 0xe2, !UPT ;  /* 0x00000f0007077892 */ /* 0x000fe2000f8ee2ff */
[----:B------:R-:W-:Y:S01]  /*4970*/  IADD3 R48, PT, PT, R51, R49, R48 ;  /* 0x0000003133307210 */ /* 0x000fe20007ffe030 */
[----:B------:R-:W-:Y:S01]  /*4980*/  ULOP3.LUT UR5, UR5, 0xf00, URZ, 0xe2, !UPT ;  /* 0x00000f0005057892 */ /* 0x000fe2000f8ee2ff */
[----:B------:R-:W-:Y:S01]  /*4990*/  LEA.HI.X.SX32 R175, R59, R7, 0x2, P0 ;  /* 0x000000073baf7211 */ /* 0x000fe200000f16ff */
[----:B-1----:R-:W-:Y:S01]  /*49a0*/  VIADD R3, R2, 0xffffffe0 ;  /* 0xffffffe002037836 */ /* 0x002fe20000000000 */
[----:B------:R-:W-:Y:S01]  /*49b0*/  LOP3.LUT R10, R10, 0x3, RZ, 0xc0, !PT ;  /* 0x000000030a0a7812 */ /* 0x000fe200078ec0ff */
[----:B------:R-:W-:Y:S01]  /*49c0*/  IMAD.SHL.U32 R48, R48, 0x100, RZ ;  /* 0x0000010030307824 */ /* 0x000fe200078e00ff */
[----:B------:R-:W-:Y:S01]  /*49d0*/  LOP3.LUT R52, R52, 0x3, RZ, 0xc0, !PT ;  /* 0x0000000334347812 */ /* 0x000fe200078ec0ff */
[----:B------:R-:W-:Y:S01]  /*49e0*/  ULEA UR6, UR6, UR7, 0xc ;  /* 0x0000000706067291 */ /* 0x000fe2000f8e60ff */
[----:B------:R-:W-:Y:S01]  /*49f0*/  ISETP.GE.U32.AND P0, PT, R3, 0x7fffffc1, PT ;  /* 0x7fffffc10300780c */ /* 0x000fe20003f06070 */
[----:B------:R1:W-:Y:S01]  /*4a00*/  STL [R1+0x160], R3 ;  /* 0x0001600301007387 */ /* 0x0003e20000100800 */
[----:B------:R-:W-:Y:S01]  /*4a10*/  IADD3 R4, PT, PT, R10, R47, R4 ;  /* 0x0000002f0a047210 */ /* 0x000fe20007ffe004 */
[----:B------:R-:W-:Y:S01]  /*4a20*/  ULEA UR5, UR15, UR5, 0xc ;  /* 0x000000050f057291 */ /* 0x000fe2000f8e60ff */
[----:B------:R-:W-:Y:S01]  /*4a30*/  IADD3 R50, PT, PT, R52, R53, R50 ;  /* 0x0000003534327210 */ /* 0x000fe20007ffe032 */
[----:B------:R3:W-:Y:S01]  /*4a40*/  STL.64 [R1+0x6e8], R6 ;  /* 0x0006e80601007387 */ /* 0x0007e20000100a00 */
[----:B------:R-:W-:Y:S01]  /*4a50*/  LOP3.LUT R45, R45, 0x3, RZ, 0xc0, !PT ;  /* 0x000000032d2d7812 */ /* 0x000fe200078ec0ff */
[----:B------:R-:W-:-:S02]  /*4a60*/  IMAD R234, R234, UR30, RZ ;  /* 0x0000001eeaea7c24 */ /* 0x000fc4000f8e02ff */
[----:B------:R-:W-:Y:S01]  /*4a70*/  IMAD R235, R235, UR30, RZ ;  /* 0x0000001eebeb7c24 */ /* 0x000fe2000f8e02ff */
[----:B------:R-:W-:Y:S01]  /*4a80*/  IADD3 R9, PT, PT, R45, R44, R9 ;  /* 0x0000002c2d097210 */ /* 0x000fe20007ffe009 */
[----:B------:R-:W-:Y:S01]  /*4a90*/  IMAD R236, R236, UR30, RZ ;  /* 0x0000001eecec7c24 */ /* 0x000fe2000f8e02ff */
[----:B-1----:R-:W-:Y:S01]  /*4aa0*/  SEL R3, RZ, 0x1, P0 ;  /* 0x00000001ff037807 */ /* 0x002fe20000000000 */
[----:B------:R-:W-:-:S04]  /*4ab0*/  IMAD R237, R237, UR30, RZ ;  /* 0x0000001eeded7c24 */ /* 0x000fc8000f8e02ff */
[----:B------:R-:W-:Y:S02]  /*4ac0*/  IMAD.IADD R3, R3, 0x1, R56 ;  /* 0x0000000103037824 */ /* 0x000fe400078e0238 */
[----:B---3--:R-:W-:Y:S02]  /*4ad0*/  IMAD.SHL.U32 R6, R62, 0x4, RZ ;  /* 0x000000043e067824 */ /* 0x008fe400078e00ff */
[----:B--2---:R-:W-:Y:S01]  /*4ae0*/  IMAD.SHL.U32 R7, R42, 0x4, RZ ;  /* 0x000000042a077824 */ /* 0x004fe200078e00ff */
[----:B------:R-:W-:-:S04]  /*4af0*/  LOP3.LUT R3, R3, 0x3, RZ, 0xc0, !PT ;  /* 0x0000000303037812 */ /* 0x000fc800078ec0ff */
[----:B------:R-:W-:Y:S01]  /*4b00*/  IADD3 R3, PT, PT, R3, R57, R54 ;  /* 0x0000003903037210 */ /* 0x000fe20007ffe036 */
[----:B------:R1:W-:Y:S03]  /*4b10*/  STL [R1+0x198], R7 ;  /* 0x0001980701007387 */ /* 0x0003e60000100800 */
[----:B------:R-:W-:Y:S02]  /*4b20*/  LOP3.LUT R47, R3, 0xf, RZ, 0xc0, !PT ;  /* 0x0000000f032f7812 */ /* 0x000fe400078ec0ff */
[----:B------:R-:W-:Y:S01]  /*4b30*/  LOP3.LUT R3, R48, 0xf00, RZ, 0xe2, !PT ;  /* 0x00000f0030037812 */ /* 0x000fe200078ee2ff */
[----:B------:R-:W-:Y:S02]  /*4b40*/  VIADD R48, R2, 0xfffffff6 ;  /* 0xfffffff602307836 */ /* 0x000fe40000000000 */
[----:B------:R-:W-:Y:S02]  /*4b50*/  IMAD R47, R50, 0x10, R47 ;  /* 0x00000010322f7824 */ /* 0x000fe400078e022f */
[----:B------:R-:W-:-:S02]  /*4b60*/  IMAD R3, R4, 0x1000, R3 ;  /* 0x0000100004037824 */ /* 0x000fc400078e0203 */
[C---:B------:R-:W-:Y:S01]  /*4b70*/  VIADD R4, R6.reuse, UR4 ;  /* 0x0000000406047c36 */ /* 0x040fe20008000000 */
[----:B------:R-:W-:Y:S01]  /*4b80*/  LOP3.LUT R10, R47, 0xff, RZ, 0xc0, !PT ;  /* 0x000000ff2f0a7812 */ /* 0x000fe200078ec0ff */
[----:B------:R-:W-:Y:S01]  /*4b90*/  IMAD.WIDE R50, R7, 0x4, R172 ;  /* 0x0000000407327825 */ /* 0x000fe200078e02ac */
[----:B------:R-:W-:Y:S02]  /*4ba0*/  LOP3.LUT R47, R6, 0x40, RZ, 0x3c, !PT ;  /* 0x00000040062f7812 */ /* 0x000fe400078e3cff */
[----:B------:R-:W-:Y:S01]  /*4bb0*/  @!PT LDS RZ, [RZ] ;  /* 0x00000000fffff984 */ /* 0x000fe20000000800 */
[----:B------:R-:W-:Y:S01]  /*4bc0*/  @!PT LDS RZ, [RZ] ;  /* 0x00000000fffff984 */ /* 0x000fe20000000800 */
[----:B------:R-:W-:Y:S01]  /*4bd0*/  @!PT LDS RZ, [RZ] ;  /* 0x00000000fffff984 */ /* 0x000fe20000000800 */
[----:B------:R-:W-:Y:S01]  /*4be0*/  LDGSTS.E [R4], desc[UR26][R172.64], !P1 ;  /* 0x00000000ac047fae */ /* 0x000fe2000c9a101a */
[----:B------:R-:W-:Y:S02]  /*4bf0*/  IMAD.IADD R10, R3, 0x1, R10 ;  /* 0x00000001030a7824 */ /* 0x000fe400078e020a */
[----:B------:R-:W-:Y:S01]  /*4c00*/  VIADD R3, R2, 0xfffffff2 ;  /* 0xfffffff202037836 */ /* 0x000fe20000000000 */
[----:B------:R-:W-:Y:S01]  /*4c10*/  LDGSTS.E [R4+0x100], desc[UR26][R174.64], !P1 ;  /* 0x00100000ae047fae */ /* 0x000fe2000c9a101a */
[----:B------:R-:W-:Y:S01]  /*4c20*/  ISETP.GE.U32.AND P1, PT, R48, 0x7fffffd7, PT ;  /* 0x7fffffd73000780c */ /* 0x000fe20003f26070 */
[----:B------:R-:W-:Y:S01]  /*4c30*/  IMAD.WIDE R48, R7, 0x4, R174 ;  /* 0x0000000407307825 */ /* 0x000fe200078e02ae */
[----:B-1----:R-:W-:Y:S01]  /*4c40*/  SHF.L.U32 R7, R42, 0x3, RZ ;  /* 0x000000032a077819 */ /* 0x002fe200000006ff */
[----:B------:R1:W-:Y:S01]  /*4c50*/  STL.64 [R1+0x118], R50 ;  /* 0x0001183201007387 */ /* 0x0003e20000100a00 */
[----:B------:R-:W-:Y:S01]  /*4c60*/  LOP3.LUT R198, R10, 0xffff, RZ, 0xc0, !PT ;  /* 0x0000ffff0ac67812 */ /* 0x000fe200078ec0ff */
[----:B------:R-:W-:Y:S01]  /*4c70*/  VIADD R238, R47, UR4 ;  /* 0x000000042fee7c36 */ /* 0x000fe20008000000 */
[----:B------:R-:W-:Y:S01]  /*4c80*/  LOP3.LUT R10, R6, 0x20, RZ, 0x3c, !PT ;  /* 0x00000020060a7812 */ /* 0x000fe200078e3cff */
[----:B------:R1:W-:Y:S04]  /*4c90*/  LDGSTS.E [R4+0x800], desc[UR26][R50.64], !P2 ;  /* 0x0080000032047fae */ /* 0x0003e8000d1a101a */
[----:B------:R2:W-:Y:S01]  /*4ca0*/  STL.64 [R1+0x110], R48 ;  /* 0x0001103001007387 */ /* 0x0005e20000100a00 */
[----:B------:R-:W-:-:S03]  /*4cb0*/  VIADD R10, R10, UR4 ;  /* 0x000000040a0a7c36 */ /* 0x000fc60008000000 */
[----:B------:R2:W-:Y:S01]  /*4cc0*/  LDGSTS.E [R4+0x900], desc[UR26][R48.64], !P2 ;  /* 0x0090000030047fae */ /* 0x0005e2000d1a101a */
[----:B------:R-:W-:Y:S02]  /*4cd0*/  ISETP.GE.U32.AND P2, PT, R3, 0x7fffffd3, PT ;  /* 0x7fffffd30300780c */ /* 0x000fe40003f46070 */
[----:B------:R-:W-:Y:S01]  /*4ce0*/  SHF.R.U32.HI R3, RZ, 0xf, R198 ;  /* 0x0000000fff037819 */ /* 0x000fe200000116c6 */
[C---:B-1----:R-:W-:Y:S01]  /*4cf0*/  IMAD.WIDE R50, R7.reuse, 0x4, R172 ;  /* 0x0000000407327825 */ /* 0x042fe200078e02ac */
[----:B------:R1:W-:Y:S04]  /*4d00*/  STL [R1+0x1c8], R7 ;  /* 0x0001c80701007387 */ /* 0x0003e80000100800 */
[----:B------:R3:W-:Y:S01]  /*4d10*/  STL.64 [R1+0xd8], R50 ;  /* 0x0000d83201007387 */ /* 0x0007e20000100a00 */
[----:B--2---:R-:W-:-:S03]  /*4d20*/  IMAD.WIDE R48, R7, 0x4, R174 ;  /* 0x0000000407307825 */ /* 0x004fc600078e02ae */
[----:B------:R3:W-:Y:S01]  /*4d30*/  LDGSTS.E [R4+0x1000], desc[UR26][R50.64], !P3 ;  /* 0x0100000032047fae */ /* 0x0007e2000d9a101a */
[----:B-1----:R-:W-:-:S03]  /*4d40*/  IMAD R7, R42, 0xc, RZ ;  /* 0x0000000c2a077824 */ /* 0x002fc600078e02ff */
[----:B------:R1:W-:Y:S04]  /*4d50*/  STL.64 [R1+0xd0], R48 ;  /* 0x0000d03001007387 */ /* 0x0003e80000100a00 */
[----:B------:R1:W-:Y:S01]  /*4d60*/  LDGSTS.E [R4+0x1100], desc[UR26][R48.64], !P3 ;  /* 0x0110000030047fae */ /* 0x0003e2000d9a101a */
[----:B------:R-:W-:Y:S02]  /*4d70*/  LOP3.LUT P3, RZ, R3, 0x1, RZ, 0xc0, !PT ;  /* 0x0000000103ff7812 */ /* 0x000fe4000786c0ff */
[----:B------:R-:W-:Y:S01]  /*4d80*/  SHF.R.U32.HI R3, RZ, 0xb, R198 ;  /* 0x0000000bff037819 */ /* 0x000fe200000116c6 */
[C---:B---3--:R-:W-:Y:S01]  /*4d90*/  IMAD.WIDE R50, R7.reuse, 0x4, R172 ;  /* 0x0000000407327825 */ /* 0x048fe200078e02ac */
[----:B------:R2:W-:Y:S04]  /*4da0*/  STL [R1+0x1b8], R7 ;  /* 0x0001b80701007387 */ /* 0x0005e80000100800 */
[----:B------:R3:W-:Y:S01]  /*4db0*/  LDGSTS.E [R4+0x1800], desc[UR26][R50.64], !P4 ;  /* 0x0180000032047fae */ /* 0x0007e2000e1a101a */
[----:B-1----:R-:W-:-:S03]  /*4dc0*/  IMAD.WIDE R48, R7, 0x4, R174 ;  /* 0x0000000407307825 */ /* 0x002fc600078e02ae */
[----:B------:R3:W-:Y:S01]  /*4dd0*/  STL.64 [R1+0x98], R50 ;  /* 0x0000983201007387 */ /* 0x0007e20000100a00 */
[----:B--2---:R-:W-:-:S03]  /*4de0*/  IMAD.SHL.U32 R7, R42, 0x10, RZ ;  /* 0x000000102a077824 */ /* 0x004fc600078e00ff */
[----:B------:R1:W-:Y:S01]  /*4df0*/  LDGSTS.E [R4+0x1900], desc[UR26][R48.64], !P4 ;  /* 0x0190000030047fae */ /* 0x0003e2000e1a101a */
[----:B------:R-:W-:Y:S02]  /*4e00*/  LOP3.LUT P4, RZ, R3, 0x1, RZ, 0xc0, !PT ;  /* 0x0000000103ff7812 */ /* 0x000fe4000788c0ff */
[----:B------:R-:W-:Y:S01]  /*4e10*/  SHF.R.U32.HI R3, RZ, 0x7, R198 ;  /* 0x00000007ff037819 */ /* 0x000fe200000116c6 */
[----:B------:R1:W-:Y:S01]  /*4e20*/  STL.64 [R1+0x90], R48 ;  /* 0x0000903001007387 */ /* 0x0003e20000100a00 */
[----:B---3--:R-:W-:-:S03]  /*4e30*/  IMAD.WIDE R50, R7, 0x4, R172 ;  /* 0x0000000407327825 */ /* 0x008fc600078e02ac */
[----:B------:R2:W-:Y:S04]  /*4e40*/  STL [R1+0x1a8], R7 ;  /* 0x0001a80701007387 */ /* 0x0005e80000100800 */
[----:B------:R3:W-:Y:S01]  /*4e50*/  STL.64 [R1+0x58], R50 ;  /* 0x0000583201007387 */ /* 0x0007e20000100a00 */
[----:B-1----:R-:W-:-:S03]  /*4e60*/  IMAD.WIDE R48, R7, 0x4, R174 ;  /* 0x0000000407307825 */ /* 0x002fc600078e02ae */
[----:B------:R3:W-:Y:S01]  /*4e70*/  LDGSTS.E [R4+0x2000], desc[UR26][R50.64], P3 ;  /* 0x0200000032047fae */ /* 0x0007e200099a101a */
[----:B--2---:R-:W-:-:S03]  /*4e80*/  IMAD R7, R42, 0x14, RZ ;  /* 0x000000142a077824 */ /* 0x004fc600078e02ff */
[----:B------:R1:W-:Y:S04]  /*4e90*/  STL.64 [R1+0x50], R48 ;  /* 0x0000503001007387 */ /* 0x0003e80000100a00 */
[----:B------:R1:W-:Y:S01]  /*4ea0*/  LDGSTS.E [R4+0x2100], desc[UR26][R48.64], P3 ;  /* 0x0210000030047fae */ /* 0x0003e200099a101a */
[----:B------:R-:W-:Y:S02]  /*4eb0*/  LOP3.LUT P3, RZ, R3, 0x1, RZ, 0xc0, !PT ;  /* 0x0000000103ff7812 */ /* 0x000fe4000786c0ff */
[----:B------:R-:W-:Y:S01]  /*4ec0*/  SHF.R.U32.HI R3, RZ, 0x3, R198 ;  /* 0x00000003ff037819 */ /* 0x000fe200000116c6 */
[C---:B---3--:R-:W-:Y:S01]  /*4ed0*/  IMAD.WIDE R50, R7.reuse, 0x4, R172 ;  /* 0x0000000407327825 */ /* 0x048fe200078e02ac */
[----:B------:R2:W-:Y:S04]  /*4ee0*/  STL [R1+0x194], R7 ;  /* 0x0001940701007387 */ /* 0x0005e80000100800 */
[----:B------:R3:W-:Y:S01]  /*4ef0*/  LDGSTS.E [R4+0x2800], desc[UR26][R50.64], P4 ;  /* 0x0280000032047fae */ /* 0x0007e2000a1a101a */
[----:B-1----:R-:W-:-:S03]  /*4f00*/  IMAD.WIDE R48, R7, 0x4, R174 ;  /* 0x0000000407307825 */ /* 0x002fc600078e02ae */
[----:B------:R3:W-:Y:S01]  /*4f10*/  STL.64 [R1+0x18], R50 ;  /* 0x0000183201007387 */ /* 0x0007e20000100a00 */
[----:B--2---:R-:W-:-:S03]  /*4f20*/  IMAD R7, R42, 0x18, RZ ;  /* 0x000000182a077824 */ /* 0x004fc600078e02ff */
[----:B------:R1:W-:Y:S01]  /*4f30*/  LDGSTS.E [R4+0x2900], desc[UR26][R48.64], P4 ;  /* 0x0290000030047fae */ /* 0x0003e2000a1a101a */
[----:B------:R-:W-:Y:S01]  /*4f40*/  LOP3.LUT P4, RZ, R3, 0x1, RZ, 0xc0, !PT ;  /* 0x0000000103ff7812 */ /* 0x000fe2000788c0ff */
[----:B------:R-:W-:Y:S02]  /*4f50*/  VIADD R3, R2, 0xfffffffd ;  /* 0xfffffffd02037836 */ /* 0x000fe40000000000 */
[----:B------:R-:W-:Y:S01]  /*4f60*/  STL.64 [R1+0x10], R48 ;  /* 0x0000103001007387 */ /* 0x000fe20000100a00 */
[----:B------:R-:W-:-:S03]  /*4f70*/  IMAD.WIDE R244, R7, 0x4, R172 ;  /* 0x0000000407f47825 */ /* 0x000fc600078e02ac */
[----:B------:R2:W-:Y:S01]  /*4f80*/  STL [R1+0x188], R7 ;  /* 0x0001880701007387 */ /* 0x0005e20000100800 */
[----:B------:R-:W-:-:S03]  /*4f90*/  IMAD.WIDE R176, R7, 0x4, R174 ;  /* 0x0000000407b07825 */ /* 0x000fc600078e02ae */
[----:B------:R4:W-:Y:S01]  /*4fa0*/  LDGSTS.E [R4+0x3000], desc[UR26][R244.64], P3 ;  /* 0x03000000f4047fae */ /* 0x0009e200099a101a */
[----:B---3--:R-:W-:-:S03]  /*4fb0*/  IMAD.WIDE R50, R42, 0x4, R172 ;  /* 0x000000042a327825 */ /* 0x008fc600078e02ac */
[----:B------:R-:W-:Y:S01]  /*4fc0*/  LDGSTS.E [R4+0x3100], desc[UR26][R176.64], P3 ;  /* 0x03100000b0047fae */ /* 0x000fe200099a101a */
[----:B------:R-:W-:Y:S01]  /*4fd0*/  ISETP.GE.U32.AND P3, PT, R3, 0x7fffffde, PT ;  /* 0x7fffffde0300780c */ /* 0x000fe20003f66070 */
[----:B--2---:R-:W-:Y:S02]  /*4fe0*/  IMAD R7, R42, 0x1c, RZ ;  /* 0x0000001c2a077824 */ /* 0x004fe400078e02ff */
[----:B------:R-:W-:Y:S01]  /*4ff0*/  VIADD R3, R2, 0xfffffff9 ;  /* 0xfffffff902037836 */ /* 0x000fe20000000000 */
[----:B------:R-:W-:Y:S01]  /*5000*/  STL [R1+0x6fc], R244 ;  /* 0x0006fcf401007387 */ /* 0x000fe20000100800 */
[----:B------:R-:W-:-:S03]  /*5010*/  IMAD.WIDE R178, R7, 0x4, R172 ;  /* 0x0000000407b27825 */ /* 0x000fc600078e02ac */
[----:B------:R4:W-:Y:S01]  /*5020*/  STL [R1+0x6f8], R245 ;  /* 0x0006f8f501007387 */ /* 0x0009e20000100800 */
[----:B------:R-:W-:-:S03]  /*5030*/  IMAD.WIDE R180, R7, 0x4, R174 ;  /* 0x0000000407b47825 */ /* 0x000fc600078e02ae */
[----:B------:R2:W-:Y:S01]  /*5040*/  LDGSTS.E [R4+0x3800], desc[UR26][R178.64], P4 ;  /* 0x03800000b2047fae */ /* 0x0005e2000a1a101a */
[----:B-1----:R-:W-:-:S03]  /*5050*/  IMAD.WIDE R48, R42, 0x4, R174 ;  /* 0x000000042a307825 */ /* 0x002fc600078e02ae */
[----:B------:R1:W-:Y:S01]  /*5060*/  STL [R1+0x17c], R7 ;  /* 0x00017c0701007387 */ /* 0x0003e20000100800 */
[----:B----4-:R-:W-:-:S03]  /*5070*/  LOP3.LUT R245, R60, 0x1f, RZ, 0xc0, !PT ;  /* 0x0000001f3cf57812 */ /* 0x010fc600078ec0ff */
[----:B------:R3:W-:Y:S01]  /*5080*/  LDGSTS.E [R4+0x3900], desc[UR26][R180.64], P4 ;  /* 0x03900000b4047fae */ /* 0x0007e2000a1a101a */
[----:B------:R-:W-:Y:S01]  /*5090*/  ISETP.GE.U32.AND P4, PT, R3, 0x7fffffda, PT ;  /* 0x7fffffda0300780c */ /* 0x000fe20003f86070 */
[----:B------:R-:W-:Y:S02]  /*50a0*/  VIADD R3, R2, 0xfffffff5 ;  /* 0xfffffff502037836 */ /* 0x000fe40000000000 */
[----:B------:R-:W-:Y:S01]  /*50b0*/  STL.64 [R1+0x700], R176 ;  /* 0x000700b001007387 */ /* 0x000fe20000100a00 */
[----:B-1----:R-:W-:-:S03]  /*50c0*/  IMAD R7, R42, 0x5, RZ ;  /* 0x000000052a077824 */ /* 0x002fc600078e02ff */
[----:B------:R2:W-:Y:S04]  /*50d0*/  STL.64 [R1+0x708], R178 ;  /* 0x000708b201007387 */ /* 0x0005e80000100a00 */
[----:B------:R3:W-:Y:S04]  /*50e0*/  STL.64 [R1+0x710], R180 ;  /* 0x000710b401007387 */ /* 0x0007e80000100a00 */
[----:B------:R1:W-:Y:S04]  /*50f0*/  STL.64 [R1+0x148], R50 ;  /* 0x0001483201007387 */ /* 0x0003e80000100a00 */
[----:B------:R1:W-:Y:S01]  /*5100*/  LDGSTS.E [R10+0x200], desc[UR26][R50.64], !P5 ;  /* 0x00200000320a7fae */ /* 0x0003e2000e9a101a */
[----:B--2---:R-:W-:-:S02]  /*5110*/  IMAD R179, R42, 0x1b, RZ ;  /* 0x0000001b2ab37824 */ /* 0x004fc400078e02ff */
[C---:B------:R-:W-:Y:S01]  /*5120*/  IMAD R178, R42.reuse, 0x1f, RZ ;  /* 0x0000001f2ab27824 */ /* 0x040fe200078e02ff */
[----:B------:R2:W-:Y:S01]  /*5130*/  STL.64 [R1+0x140], R48 ;  /* 0x0001403001007387 */ /* 0x0005e20000100a00 */
[----:B---3--:R-:W-:Y:S02]  /*5140*/  IMAD R180, R42, 0x17, RZ ;  /* 0x000000172ab47824 */ /* 0x008fe400078e02ff */
[----:B------:R-:W-:Y:S01]  /*5150*/  IMAD.WIDE R204, R179, 0x4, R174 ;  /* 0x00000004b3cc7825 */ /* 0x000fe200078e02ae */
[----:B------:R2:W-:Y:S01]  /*5160*/  LDGSTS.E [R10+0x300], desc[UR26][R48.64], !P5 ;  /* 0x00300000300a7fae */ /* 0x0005e2000e9a101a */
[----:B------:R-:W-:Y:S02]  /*5170*/  ISETP.GE.U32.AND P5, PT, R3, 0x7fffffd6, PT ;  /* 0x7fffffd60300780c */ /* 0x000fe40003fa6070 */
[----:B------:R-:W-:Y:S01]  /*5180*/  VIADD R3, R2, 0xfffffff1 ;  /* 0xfffffff102037836 */ /* 0x000fe20000000000 */
[----:B------:R3:W-:Y:S01]  /*5190*/  STL [R1+0x1d4], R7 ;  /* 0x0001d40701007387 */ /* 0x0007e20000100800 */
[----:B-1----:R-:W-:-:S04]  /*51a0*/  IMAD.WIDE R50, R7, 0x4, R172 ;  /* 0x0000000407327825 */ /* 0x002fc800078e02ac */
[----:B------:R-:W-:Y:S01]  /*51b0*/  IMAD.WIDE R246, R180, 0x4, R172 ;  /* 0x00000004b4f67825 */ /* 0x000fe200078e02ac */
[----:B------:R1:W-:Y:S03]  /*51c0*/  STL.64 [R1+0x108], R50 ;  /* 0x0001083201007387 */ /* 0x0003e60000100a00 */
[--C-:B--2---:R-:W-:Y:S01]  /*51d0*/  IMAD.WIDE R48, R7, 0x4, R174.reuse ;  /* 0x0000000407307825 */ /* 0x104fe200078e02ae */
[----:B------:R1:W-:Y:S03]  /*51e0*/  LDGSTS.E [R10+0xa00], desc[UR26][R50.64], !P6 ;  /* 0x00a00000320a7fae */ /* 0x0003e6000f1a101a */
[----:B---3--:R-:W-:Y:S01]  /*51f0*/  IMAD R7, R42, 0x9, RZ ;  /* 0x000000092a077824 */ /* 0x008fe200078e02ff */
[----:B------:R2:W-:Y:S01]  /*5200*/  STL.64 [R1+0x100], R48 ;  /* 0x0001003001007387 */ /* 0x0005e20000100a00 */
[----:B------:R-:W-:-:S03]  /*5210*/  IMAD.WIDE R202, R180, 0x4, R174 ;  /* 0x00000004b4ca7825 */ /* 0x000fc600078e02ae */
[----:B------:R2:W-:Y:S01]  /*5220*/  LDGSTS.E [R10+0xb00], desc[UR26][R48.64], !P6 ;  /* 0x00b00000300a7fae */ /* 0x0005e2000f1a101a */
[----:B------:R-:W-:Y:S01]  /*5230*/  ISETP.GE.U32.AND P6, PT, R3, 0x7fffffd2, PT ;  /* 0x7fffffd20300780c */ /* 0x000fe20003fc6070 */
[----:B------:R-:W-:Y:S01]  /*5240*/  IMAD.WIDE R200, R178, 0x4, R172 ;  /* 0x00000004b2c87825 */ /* 0x000fe200078e02ac */
[----:B------:R-:W-:Y:S01]  /*5250*/  SHF.R.U32.HI R3, RZ, 0xe, R198 ;  /* 0x0000000eff037819 */ /* 0x000fe200000116c6 */
[----:B------:R3:W-:Y:S02]  /*5260*/  STL [R1+0x1c4], R7 ;  /* 0x0001c40701007387 */ /* 0x0007e40000100800 */
[----:B-1----:R-:W-:-:S05]  /*5270*/  IMAD.WIDE R50, R7, 0x4, R172 ;  /* 0x0000000407327825 */ /* 0x002fca00078e02ac */
[----:B------:R1:W-:Y:S01]  /*5280*/  STL.64 [R1+0xc8], R50 ;  /* 0x0000c83201007387 */ /* 0x0003e20000100a00 */
[----:B--2---:R-:W-:-:S03]  /*5290*/  IMAD.WIDE R48, R7, 0x4, R174 ;  /* 0x0000000407307825 */ /* 0x004fc600078e02ae */
[----:B------:R1:W-:Y:S01]  /*52a0*/  LDGSTS.E [R10+0x1200], desc[UR26][R50.64], !P1 ;  /* 0x01200000320a7fae */ /* 0x0003e2000c9a101a */
[----:B---3--:R-:W-:-:S03]  /*52b0*/  IMAD R7, R42, 0xd, RZ ;  /* 0x0000000d2a077824 */ /* 0x008fc600078e02ff */
[----:B------:R2:W-:Y:S04]  /*52c0*/  STL.64 [R1+0xc0], R48 ;  /* 0x0000c03001007387 */ /* 0x0005e80000100a00 */
[----:B------:R2:W-:Y:S01]  /*52d0*/  LDGSTS.E [R10+0x1300], desc[UR26][R48.64], !P1 ;  /* 0x01300000300a7fae */ /* 0x0005e2000c9a101a */
[----:B------:R-:W-:Y:S02]  /*52e0*/  LOP3.LUT P1, RZ, R3, 0x1, RZ, 0xc0, !PT ;  /* 0x0000000103ff7812 */ /* 0x000fe4000782c0ff */
[----:B------:R-:W-:Y:S01]  /*52f0*/  SHF.R.U32.HI R3, RZ, 0xa, R198 ;  /* 0x0000000aff037819 */ /* 0x000fe200000116c6 */
[C---:B-1----:R-:W-:Y:S01]  /*5300*/  IMAD.WIDE R50, R7.reuse, 0x4, R172 ;  /* 0x0000000407327825 */ /* 0x042fe200078e02ac */
[----:B------:R1:W-:Y:S04]  /*5310*/  STL [R1+0x1b4], R7 ;  /* 0x0001b40701007387 */ /* 0x0003e80000100800 */
[----:B------:R3:W-:Y:S01]  /*5320*/  LDGSTS.E [R10+0x1a00], desc[UR26][R50.64], !P2 ;  /* 0x01a00000320a7fae */ /* 0x0007e2000d1a101a */
[----:B--2---:R-:W-:-:S03]  /*5330*/  IMAD.WIDE R48, R7, 0x4, R174 ;  /* 0x0000000407307825 */ /* 0x004fc600078e02ae */
[----:B------:R3:W-:Y:S01]  /*5340*/  STL.64 [R1+0x88], R50 ;  /* 0x0000883201007387 */ /* 0x0007e20000100a00 */
[----:B-1----:R-:W-:-:S03]  /*5350*/  IMAD R7, R42, 0x11, RZ ;  /* 0x000000112a077824 */ /* 0x002fc600078e02ff */
        /* <DEDUP_REMOVED lines=18> */
[----:B------:R-:W-:Y:S01]  /*5480*/  STL.64 [R1+0x8], R50 ;  /* 0x0000083201007387 */ /* 0x000fe20000100a00 */
[----:B--2---:R-:W-:-:S03]  /*5490*/  IMAD R7, R42, 0x19, RZ ;  /* 0x000000192a077824 */ /* 0x004fc600078e02ff */
[----:B------:R1:W-:Y:S01]  /*54a0*/  LDGSTS.E [R10+0x2b00], desc[UR26][R48.64], P2 ;  /* 0x02b00000300a7fae */ /* 0x0003e200091a101a */
[----:B------:R-:W-:Y:S01]  /*54b0*/  LOP3.LUT P2, RZ, R3, 0x1, RZ, 0xc0, !PT ;  /* 0x0000000103ff7812 */ /* 0x000fe2000784c0ff */
[----:B------:R-:W-:Y:S02]  /*54c0*/  VIADD R3, R2, 0xfffffffc ;  /* 0xfffffffc02037836 */ /* 0x000fe40000000000 */
[----:B------:R-:W-:Y:S01]  /*54d0*/  STL.64 [R1], R48 ;  /* 0x0000003001007387 */ /* 0x000fe20000100a00 */
[----:B------:R-:W-:-:S03]  /*54e0*/  IMAD.WIDE R182, R7, 0x4, R172 ;  /* 0x0000000407b67825 */ /* 0x000fc600078e02ac */
[----:B------:R2:W-:Y:S01]  /*54f0*/  STL [R1+0x184], R7 ;  /* 0x0001840701007387 */ /* 0x0005e20000100800 */
[----:B------:R-:W-:-:S03]  /*5500*/  IMAD.WIDE R184, R7, 0x4, R174 ;  /* 0x0000000407b87825 */ /* 0x000fc600078e02ae */
[----:B------:R-:W-:Y:S04]  /*5510*/  LDGSTS.E [R10+0x3200], desc[UR26][R182.64], P1 ;  /* 0x03200000b60a7fae */ /* 0x000fe800089a101a */
[----:B------:R-:W-:Y:S01]  /*5520*/  STL.64 [R1+0x718], R182 ;  /* 0x000718b601007387 */ /* 0x000fe20000100a00 */
[----:B--2---:R-:W-:-:S03]  /*5530*/  IMAD R7, R42, 0x1d, RZ ;  /* 0x0000001d2a077824 */ /* 0x004fc600078e02ff */
[----:B------:R-:W-:Y:S01]  /*5540*/  LDGSTS.E [R10+0x3300], desc[UR26][R184.64], P1 ;  /* 0x03300000b80a7fae */ /* 0x000fe200089a101a */
[----:B------:R-:W-:Y:S01]  /*5550*/  ISETP.GE.U32.AND P1, PT, R3, 0x7fffffdd, PT ;  /* 0x7fffffdd0300780c */ /* 0x000fe20003f26070 */
[C---:B------:R-:W-:Y:S02]  /*5560*/  IMAD.WIDE R186, R7.reuse, 0x4, R172 ;  /* 0x0000000407ba7825 */ /* 0x040fe400078e02ac */
[----:B------:R2:W-:Y:S02]  /*5570*/  STL [R1+0x178], R7 ;  /* 0x0001780701007387 */ /* 0x0005e40000100800 */
[----:B------:R-:W-:Y:S02]  /*5580*/  IMAD.WIDE R188, R7, 0x4, R174 ;  /* 0x0000000407bc7825 */ /* 0x000fe400078e02ae */
[----:B------:R-:W-:Y:S02]  /*5590*/  STL.64 [R1+0x720], R184 ;  /* 0x000720b801007387 */ /* 0x000fe40000100a00 */
[----:B------:R-:W-:-:S02]  /*55a0*/  VIADD R3, R2, 0xfffffff8 ;  /* 0xfffffff802037836 */ /* 0x000fc40000000000 */
[----:B------:R-:W-:Y:S01]  /*55b0*/  LDGSTS.E [R10+0x3a00], desc[UR26][R186.64], P2 ;  /* 0x03a00000ba0a7fae */ /* 0x000fe200091a101a */
[----:B--2---:R-:W-:-:S03]  /*55c0*/  IMAD.SHL.U32 R7, R42, 0x2, RZ ;  /* 0x000000022a077824 */ /* 0x004fc600078e00ff */
[----:B------:R-:W-:Y:S01]  /*55d0*/  STL.64 [R1+0x728], R186 ;  /* 0x000728ba01007387 */ /* 0x000fe20000100a00 */
[----:B---3--:R-:W-:-:S03]  /*55e0*/  IMAD.WIDE R50, R7, 0x4, R172 ;  /* 0x0000000407327825 */ /* 0x008fc600078e02ac */
[----:B------:R2:W-:Y:S01]  /*55f0*/  LDGSTS.E [R10+0x3b00], desc[UR26][R188.64], P2 ;  /* 0x03b00000bc0a7fae */ /* 0x0005e200091a101a */
[----:B------:R-:W-:Y:S01]  /*5600*/  ISETP.GE.U32.AND P2, PT, R3, 0x7fffffd9, PT ;  /* 0x7fffffd90300780c */ /* 0x000fe20003f46070 */
[----:B-1----:R-:W-:Y:S02]  /*5610*/  IMAD.WIDE R48, R7, 0x4, R174 ;  /* 0x0000000407307825 */ /* 0x002fe400078e02ae */
[----:B------:R1:W-:Y:S02]  /*5620*/  STL [R1+0x1dc], R7 ;  /* 0x0001dc0701007387 */ /* 0x0003e40000100800 */
[----:B------:R-:W-:Y:S02]  /*5630*/  VIADD R3, R2, 0xfffffff4 ;  /* 0xfffffff402037836 */ /* 0x000fe40000000000 */
[----:B------:R2:W-:Y:S04]  /*5640*/  STL [R1+0x750], R10 ;  /* 0x0007500a01007387 */ /* 0x0005e80000100800 */
[----:B------:R-:W-:Y:S01]  /*5650*/  STL.64 [R1+0x730], R188 ;  /* 0x000730bc01007387 */ /* 0x000fe20000100a00 */
[----:B-1----:R-:W-:-:S03]  /*5660*/  IMAD R7, R42, 0x6, RZ ;  /* 0x000000062a077824 */ /* 0x002fc600078e02ff */
[----:B------:R-:W-:Y:S01]  /*5670*/  STL.64 [R1+0x138], R50 ;  /* 0x0001383201007387 */ /* 0x000fe20000100a00 */
[----:B------:R-:W-:Y:S01]  /*5680*/  IMAD.WIDE R46, R7, 0x4, R174 ;  /* 0x00000004072e7825 */ /* 0x000fe200078e02ae */
[----:B--2---:R-:W-:Y:S02]  /*5690*/  LOP3.LUT R10, R6, 0x60, RZ, 0x3c, !PT ;  /* 0x00000060060a7812 */ /* 0x004fe400078e3cff */
[----:B------:R-:W-:Y:S01]  /*56a0*/  LDGSTS.E [R238+0x400], desc[UR26][R50.64], !P3 ;  /* 0x0040000032ee7fae */ /* 0x000fe2000d9a101a */
[----:B------:R-:W-:-:S03]  /*56b0*/  IMAD R6, R42, 0x7, RZ ;  /* 0x000000072a067824 */ /* 0x000fc600078e02ff */
[----:B------:R1:W-:Y:S04]  /*56c0*/  STL.64 [R1+0x130], R48 ;  /* 0x0001303001007387 */ /* 0x0003e80000100a00 */
[----:B------:R1:W-:Y:S01]  /*56d0*/  LDGSTS.E [R238+0x500], desc[UR26][R48.64], !P3 ;  /* 0x0050000030ee7fae */ /* 0x0003e2000d9a101a */
[----:B------:R-:W-:Y:S01]  /*56e0*/  ISETP.GE.U32.AND P3, PT, R3, 0x7fffffd5, PT ;  /* 0x7fffffd50300780c */ /* 0x000fe20003f66070 */
[----:B------:R-:W-:Y:S02]  /*56f0*/  VIADD R3, R2, 0xfffffff0 ;  /* 0xfffffff002037836 */ /* 0x000fe40000000000 */
[----:B------:R2:W-:Y:S01]  /*5700*/  STL [R1+0x1d0], R7 ;  /* 0x0001d00701007387 */ /* 0x0005e20000100800 */
[----:B------:R-:W3:Y:S01]  /*5710*/  LDC R2, c[0x0][0x3a0] ;  /* 0x0000e800ff027b82 */ /* 0x000ee20000000800 */
[----:B-1----:R-:W-:-:S04]  /*5720*/  IMAD.WIDE R48, R7, 0x4, R172 ;  /* 0x0000000407307825 */ /* 0x002fc800078e02ac */
[----:B--2---:R-:W-:Y:S01]  /*5730*/  IMAD R7, R42, 0xa, RZ ;  /* 0x0000000a2a077824 */ /* 0x004fe200078e02ff */
[----:B------:R-:W-:Y:S03]  /*5740*/  LDGSTS.E [R238+0xc00], desc[UR26][R48.64], !P4 ;  /* 0x00c0000030ee7fae */ /* 0x000fe6000e1a101a */
[----:B------:R-:W-:Y:S01]  /*5750*/  IMAD.WIDE R44, R7, 0x4, R174 ;  /* 0x00000004072c7825 */ /* 0x000fe200078e02ae */
[----:B------:R1:W-:Y:S01]  /*5760*/  LDGSTS.E [R238+0xd00], desc[UR26][R46.64], !P4 ;  /* 0x00d000002eee7fae */ /* 0x0003e2000e1a101a */
[----:B------:R-:W-:Y:S02]  /*5770*/  ISETP.GE.U32.AND P4, PT, R3, 0x7fffffd1, PT ;  /* 0x7fffffd10300780c */ /* 0x000fe40003f86070 */
[----:B------:R-:W-:Y:S01]  /*5780*/  LOP3.LUT R3, R8, 0x3, RZ, 0xc0, !PT ;  /* 0x0000000308037812 */ /* 0x000fe200078ec0ff */
[----:B------:R-:W-:Y:S01]  /*5790*/  STL.64 [R1+0xf8], R48 ;  /* 0x0000f83001007387 */ /* 0x000fe20000100a00 */
[----:B------:R-:W-:-:S02]  /*57a0*/  IMAD R8, R42, 0x12, RZ ;  /* 0x000000122a087824 */ /* 0x000fc400078e02ff */
[----:B------:R-:W-:Y:S01]  /*57b0*/  IADD3 R3, PT, PT, R3, UR31, R0 ;  /* 0x0000001f03037c10 */ /* 0x000fe2000fffe000 */
[----:B------:R1:W-:Y:S01]  /*57c0*/  STL.64 [R1+0xf0], R46 ;  /* 0x0000f02e01007387 */ /* 0x0003e20000100a00 */
[----:B------:R-:W-:Y:S01]  /*57d0*/  SHF.R.U32.HI R0, RZ, 0xd, R198 ;  /* 0x0000000dff007819 */ /* 0x000fe200000116c6 */
[----:B---3--:R-:W-:Y:S02]  /*57e0*/  VIADD R2, R2, 0xffffffc0 ;  /* 0xffffffc002027836 */ /* 0x008fe40000000000 */
[----:B------:R2:W-:Y:S01]  /*57f0*/  STL [R1+0x1c0], R7 ;  /* 0x0001c00701007387 */ /* 0x0005e20000100800 */
[----:B-1----:R-:W-:-:S04]  /*5800*/  IMAD.WIDE R46, R7, 0x4, R172 ;  /* 0x00000004072e7825 */ /* 0x002fc800078e02ac */
[----:B--2---:R-:W-:Y:S01]  /*5810*/  IMAD R7, R42, 0xe, RZ ;  /* 0x0000000e2a077824 */ /* 0x004fe200078e02ff */
[----:B------:R1:W-:Y:S04]  /*5820*/  STL.64 [R1+0xb8], R46 ;  /* 0x0000b82e01007387 */ /* 0x0003e80000100a00 */
[----:B------:R1:W-:Y:S04]  /*5830*/  LDGSTS.E [R238+0x1400], desc[UR26][R46.64], !P5 ;  /* 0x014000002eee7fae */ /* 0x0003e8000e9a101a */
[----:B------:R2:W-:Y:S04]  /*5840*/  STL.64 [R1+0xb0], R44 ;  /* 0x0000b02c01007387 */ /* 0x0005e80000100a00 */
[----:B------:R2:W-:Y:S01]  /*5850*/  LDGSTS.E [R238+0x1500], desc[UR26][R44.64], !P5 ;  /* 0x015000002cee7fae */ /* 0x0005e2000e9a101a */
[----:B------:R-:W-:-:S02]  /*5860*/  LOP3.LUT P5, RZ, R0, 0x1, RZ, 0xc0, !PT ;  /* 0x0000000100ff7812 */ /* 0x000fc400078ac0ff */
        /* <DEDUP_REMOVED lines=11> */
[----:B------:R-:W-:-:S03]  /*5920*/  IMAD.WIDE R250, R7, 0x4, R172 ;  /* 0x0000000407fa7825 */ /* 0x000fc600078e02ac */
[----:B------:R2:W-:Y:S01]  /*5930*/  STL [R1+0x1a0], R8 ;  /* 0x0001a00801007387 */ /* 0x0005e20000100800 */
[----:B---3--:R-:W-:-:S03]  /*5940*/  IMAD.WIDE R46, R8, 0x4, R172 ;  /* 0x00000004082e7825 */ /* 0x008fc600078e02ac */
[----:B------:R3:W-:Y:S01]  /*5950*/  STL [R1+0x18c], R7 ;  /* 0x00018c0701007387 */ /* 0x0007e20000100800 */
[----:B------:R-:W-:-:S03]  /*5960*/  IMAD.WIDE R248, R7, 0x4, R174 ;  /* 0x0000000407f87825 */ /* 0x000fc600078e02ae */
[----:B------:R-:W-:Y:S01]  /*5970*/  LDGSTS.E [R238+0x2400], desc[UR26][R46.64], P5 ;  /* 0x024000002eee7fae */ /* 0x000fe2000a9a101a */
[----:B-1----:R-:W-:-:S03]  /*5980*/  IMAD.WIDE R44, R8, 0x4, R174 ;  /* 0x00000004082c7825 */ /* 0x002fc600078e02ae */
[----:B------:R-:W-:Y:S01]  /*5990*/  STL.64 [R1+0x38], R46 ;  /* 0x0000382e01007387 */ /* 0x000fe20000100a00 */
[C---:B--2---:R-:W-:Y:S02]  /*59a0*/  IMAD R8, R42.reuse, 0x1a, RZ ;  /* 0x0000001a2a087824 */ /* 0x044fe400078e02ff */
[----:B---3--:R-:W-:Y:S01]  /*59b0*/  IMAD R7, R42, 0x1e, RZ ;  /* 0x0000001e2a077824 */ /* 0x008fe200078e02ff */
[----:B------:R1:W-:Y:S01]  /*59c0*/  LDGSTS.E [R238+0x2500], desc[UR26][R44.64], P5 ;  /* 0x025000002cee7fae */ /* 0x0003e2000a9a101a */
[----:B------:R-:W-:Y:S01]  /*59d0*/  LOP3.LUT P5, RZ, R0, 0x1, RZ, 0xc0, !PT ;  /* 0x0000000100ff7812 */ /* 0x000fe200078ac0ff */
[C---:B------:R-:W-:Y:S01]  /*59e0*/  IMAD.WIDE R190, R8.reuse, 0x4, R172 ;  /* 0x0000000408be7825 */ /* 0x040fe200078e02ac */
[----:B------:R-:W-:Y:S01]  /*59f0*/  SHF.R.U32.HI R0, RZ, 0x5, R198 ;  /* 0x00000005ff007819 */ /* 0x000fe200000116c6 */
[----:B------:R-:W-:Y:S02]  /*5a00*/  LDGSTS.E [R238+0x2c00], desc[UR26][R250.64], P6 ;  /* 0x02c00000faee7fae */ /* 0x000fe4000b1a101a */
[----:B------:R-:W-:-:S02]  /*5a10*/  IMAD.WIDE R192, R8, 0x4, R174 ;  /* 0x0000000408c07825 */ /* 0x000fc400078e02ae */
[----:B------:R-:W-:Y:S01]  /*5a20*/  LDGSTS.E [R238+0x2d00], desc[UR26][R248.64], P6 ;  /* 0x02d00000f8ee7fae */ /* 0x000fe2000b1a101a */
[----:B------:R-:W-:Y:S01]  /*5a30*/  LOP3.LUT P6, RZ, R0, 0x1, RZ, 0xc0, !PT ;  /* 0x0000000100ff7812 */ /* 0x000fe200078cc0ff */
[C---:B------:R-:W-:Y:S02]  /*5a40*/  IMAD.WIDE R194, R7.reuse, 0x4, R172 ;  /* 0x0000000407c27825 */ /* 0x040fe400078e02ac */
[----:B------:R1:W-:Y:S02]  /*5a50*/  STL.64 [R1+0x30], R44 ;  /* 0x0000302c01007387 */ /* 0x0003e40000100a00 */
[----:B------:R-:W-:Y:S02]  /*5a60*/  IMAD.WIDE R196, R7, 0x4, R174 ;  /* 0x0000000407c47825 */ /* 0x000fe400078e02ae */
[----:B------:R-:W-:Y:S04]  /*5a70*/  STL.64 [R1+0x738], R250 ;  /* 0x000738fa01007387 */ /* 0x000fe80000100a00 */
[----:B------:R-:W-:Y:S01]  /*5a80*/  STL.64 [R1+0x740], R248 ;  /* 0x000740f801007387 */ /* 0x000fe20000100a00 */
[----:B-1----:R-:W1:Y:S01]  /*5a90*/  LDC R45, c[0x0][0x3a0] ;  /* 0x0000e800ff2d7b82 */ /* 0x002e620000000800 */
[----:B------:R-:W-:-:S02]  /*5aa0*/  LOP3.LUT R44, R9, 0xf, RZ, 0xc0, !PT ;  /* 0x0000000f092c7812 */ /* 0x000fc400078ec0ff */
[----:B------:R-:W-:Y:S02]  /*5ab0*/  LDGSTS.E [R238+0x3400], desc[UR26][R190.64], P6 ;  /* 0x03400000beee7fae */ /* 0x000fe4000b1a101a */
[----:B------:R-:W-:Y:S02]  /*5ac0*/  LEA R44, R3, R44, 0x4 ;  /* 0x0000002c032c7211 */ /* 0x000fe400078e20ff */
[----:B------:R-:W-:Y:S01]  /*5ad0*/  LDGSTS.E [R238+0x3500], desc[UR26][R192.64], P6 ;  /* 0x03500000c0ee7fae */ /* 0x000fe2000b1a101a */
[----:B------:R-:W-:Y:S01]  /*5ae0*/  ISETP.GT.AND P6, PT, R252, 0x1f, PT ;  /* 0x0000001ffc00780c */ /* 0x000fe20003fc4270 */
[----:B------:R-:W2:Y:S01]  /*5af0*/  LDC R9, c[0x0][0x3a0] ;  /* 0x0000e800ff097b82 */ /* 0x000ea20000000800 */
[----:B------:R-:W-:Y:S01]  /*5b00*/  VIADD R3, R10, UR4 ;  /* 0x000000040a037c36 */ /* 0x000fe20008000000 */
[----:B------:R3:W-:Y:S01]  /*5b10*/  STL [R1+0x180], R8 ;  /* 0x0001800801007387 */ /* 0x0007e20000100800 */
[----:B------:R-:W-:Y:S01]  /*5b20*/  SEL R0, RZ, 0x4, !P6 ;  /* 0x00000004ff007807 */ /* 0x000fe20007000000 */
[----:B------:R-:W-:Y:S01]  /*5b30*/  IMAD.SHL.U32 R10, R42, 0x20, RZ ;  /* 0x000000202a0a7824 */ /* 0x000fe200078e00ff */
[----:B------:R-:W-:Y:S01]  /*5b40*/  LOP3.LUT R44, R44, 0xff, RZ, 0xc0, !PT ;  /* 0x000000ff2c2c7812 */ /* 0x000fe200078ec0ff */
[----:B------:R-:W-:Y:S02]  /*5b50*/  LDGSTS.E [R238+0x3c00], desc[UR26][R194.64], P5 ;  /* 0x03c00000c2ee7fae */ /* 0x000fe4000a9a101a */
[----:B------:R-:W-:-:S02]  /*5b60*/  IMAD.WIDE R176, R10, 0x4, R172 ;  /* 0x000000040ab07825 */ /* 0x000fc400078e02ac */
[----:B------:R-:W-:Y:S01]  /*5b70*/  LDGSTS.E [R238+0x3d00], desc[UR26][R196.64], P5 ;  /* 0x03d00000c4ee7fae */ /* 0x000fe2000a9a101a */
[----:B------:R-:W-:Y:S01]  /*5b80*/  ISETP.GE.AND P5, PT, R245, UR32, PT ;  /* 0x00000020f5007c0c */ /* 0x000fe2000bfa6270 */
[----:B---3--:R-:W3:Y:S01]  /*5b90*/  LDC R8, c[0x0][0x3a0] ;  /* 0x0000e800ff087b82 */ /* 0x008ee20000000800 */
[----:B------:R-:W-:Y:S01]  /*5ba0*/  VIADD R239, R44, UR6 ;  /* 0x000000062cef7c36 */ /* 0x000fe20008000000 */
[----:B------:R4:W-:Y:S01]  /*5bb0*/  STL [R1+0x174], R7 ;  /* 0x0001740701007387 */ /* 0x0009e20000100800 */
[----:B------:R-:W-:-:S03]  /*5bc0*/  SEL R0, R0, RZ, !P5 ;  /* 0x000000ff00007207 */ /* 0x000fc60006800000 */
[----:B------:R-:W-:Y:S01]  /*5bd0*/  STL.64 [R1+0x748], R190 ;  /* 0x000748be01007387 */ /* 0x000fe20000100a00 */
[----:B------:R-:W-:Y:S01]  /*5be0*/  ISETP.NE.U32.AND P5, PT, R0, RZ, PT ;  /* 0x000000ff0000720c */ /* 0x000fe20003fa5070 */
[----:B-1----:R-:W-:Y:S02]  /*5bf0*/  VIADD R0, R45, 0xffffffc6 ;  /* 0xffffffc62d007836 */ /* 0x002fe40000000000 */
[----:B------:R-:W-:Y:S01]  /*5c00*/  STL [R1+0x754], R193 ;  /* 0x000754c101007387 */ /* 0x000fe20000100800 */
[----:B----4-:R-:W-:-:S04]  /*5c10*/  IMAD R7, R42, 0x3, RZ ;  /* 0x000000032a077824 */ /* 0x010fc800078e02ff */
[C---:B------:R-:W-:Y:S01]  /*5c20*/  IMAD.WIDE R48, R7.reuse, 0x4, R172 ;  /* 0x0000000407307825 */ /* 0x040fe200078e02ac */
[----:B------:R-:W-:Y:S03]  /*5c30*/  STL [R1+0x1d8], R7 ;  /* 0x0001d80701007387 */ /* 0x000fe60000100800 */
[----:B------:R-:W-:Y:S01]  /*5c40*/  IMAD.WIDE R46, R7, 0x4, R174 ;  /* 0x00000004072e7825 */ /* 0x000fe200078e02ae */
[----:B------:R-:W-:Y:S04]  /*5c50*/  STL [R1+0x1cc], R6 ;  /* 0x0001cc0601007387 */ /* 0x000fe80000100800 */
[----:B------:R-:W-:Y:S04]  /*5c60*/  STL.64 [R1+0x128], R48 ;  /* 0x0001283001007387 */ /* 0x000fe80000100a00 */
[----:B------:R-:W-:Y:S04]  /*5c70*/  LDGSTS.E [R3+0x600], desc[UR26][R48.64], !P1 ;  /* 0x0060000030037fae */ /* 0x000fe8000c9a101a */
[----:B------:R1:W-:Y:S04]  /*5c80*/  STL.64 [R1+0x120], R46 ;  /* 0x0001202e01007387 */ /* 0x0003e80000100a00 */
[----:B------:R1:W-:Y:S01]  /*5c90*/  LDGSTS.E [R3+0x700], desc[UR26][R46.64], !P1 ;  /* 0x007000002e037fae */ /* 0x0003e2000c9a101a */
[----:B------:R-:W-:Y:S01]  /*5ca0*/  ISETP.GE.U32.AND P1, PT, R0, 0x7fffffa7, PT ;  /* 0x7fffffa70000780c */ /* 0x000fe20003f26070 */
[----:B--2---:R-:W-:-:S02]  /*5cb0*/  VIADD R0, R9, 0xffffffc7 ;  /* 0xffffffc709007836 */ /* 0x004fc40000000000 */
[----:B-1----:R-:W-:-:S04]  /*5cc0*/  IMAD.WIDE R46, R6, 0x4, R172 ;  /* 0x00000004062e7825 */ /* 0x002fc800078e02ac */
[----:B------:R-:W-:Y:S01]  /*5cd0*/  IMAD.WIDE R6, R6, 0x4, R174 ;  /* 0x0000000406067825 */ /* 0x000fe200078e02ae */
[----:B------:R1:W-:Y:S04]  /*5ce0*/  LDGSTS.E [R3+0xe00], desc[UR26][R46.64], !P2 ;  /* 0x00e000002e037fae */ /* 0x0003e8000d1a101a */
[----:B------:R2:W-:Y:S01]  /*5cf0*/  LDGSTS.E [R3+0xf00], desc[UR26][R6.64], !P2 ;  /* 0x00f0000006037fae */ /* 0x0005e2000d1a101a */
[----:B------:R-:W-:Y:S01]  /*5d00*/  ISETP.GE.U32.AND P2, PT, R0, 0x7fffffa8, PT ;  /* 0x7fffffa80000780c */ /* 0x000fe20003f46070 */
[----:B---3--:R-:W-:Y:S01]  /*5d10*/  VIADD R0, R8, 0xffffffc2 ;  /* 0xffffffc208007836 */ /* 0x008fe20000000000 */
[----:B------:R-:W-:Y:S01]  /*5d20*/  SEL R8, RZ, 0x4, P1 ;  /* 0x00000004ff087807 */ /* 0x000fe20000800000 */
[----:B------:R1:W-:Y:S01]  /*5d30*/  STL.64 [R1+0xe8], R46 ;  /* 0x0000e82e01007387 */ /* 0x0003e20000100a00 */
[----:B------:R-:W-:-:S02]  /*5d40*/  ISETP.GE.U32.AND P1, PT, R2, 0x7fffffa1, PT ;  /* 0x7fffffa10200780c */ /* 0x000fc40003f26070 */
[----:B------:R-:W-:Y:S01]  /*5d50*/  SEL R9, RZ, 0x7fff8, P2 ;  /* 0x0007fff8ff097807 */ /* 0x000fe20001000000 */
[----:B------:R2:W-:Y:S01]  /*5d60*/  STL.64 [R1+0xe0], R6 ;  /* 0x0000e00601007387 */ /* 0x0005e20000100a00 */
[----:B------:R-:W-:Y:S02]  /*5d70*/  ISETP.GE.U32.AND P2, PT, R0, 0x7fffffa3, PT ;  /* 0x7fffffa30000780c */ /* 0x000fe40003f46070 */
[----:B------:R-:W-:Y:S02]  /*5d80*/  SEL R0, RZ, 0x1, P1 ;  /* 0x00000001ff007807 */ /* 0x000fe40000800000 */
[----:B------:R-:W-:Y:S02]  /*5d90*/  SEL R45, RZ, 0x4, P2 ;  /* 0x00000004ff2d7807 */ /* 0x000fe40001000000 */
[----:B-1----:R-:W-:Y:S01]  /*5da0*/  SHF.R.U32.HI R46, RZ, 0x4, R198 ;  /* 0x00000004ff2e7819 */ /* 0x002fe200000116c6 */
[----:B------:R-:W-:-:S03]  /*5db0*/  VIADD R0, R0, UR24 ;  /* 0x0000001800007c36 */ /* 0x000fc60008000000 */
[----:B------:R-:W-:Y:S01]  /*5dc0*/  LOP3.LUT P2, RZ, R46, 0x1, RZ, 0xc0, !PT ;  /* 0x000000012eff7812 */ /* 0x000fe2000784c0ff */
[----:B--2---:R-:W-:Y:S01]  /*5dd0*/  IMAD R6, R42, 0xb, RZ ;  /* 0x0000000b2a067824 */ /* 0x004fe200078e02ff */
[----:B------:R-:W-:Y:S02]  /*5de0*/  LOP3.LUT R46, R0, 0x3, RZ, 0xc0, !PT ;  /* 0x00000003002e7812 */ /* 0x000fe400078ec0ff */
[----:B------:R-:W-:Y:S01]  /*5df0*/  IADD3 R0, PT, PT, R9, UR11, R8 ;  /* 0x0000000b09007c10 */ /* 0x000fe2000fffe008 */
[----:B------:R-:W-:Y:S01]  /*5e00*/  IMAD.WIDE R48, R6, 0x4, R172 ;  /* 0x0000000406307825 */ /* 0x000fe200078e02ac */
[----:B------:R-:W1:Y:S01]  /*5e10*/  LDC.64 R8, c[0x0][0x388] ;  /* 0x0000e200ff087b82 */ /* 0x000e620000000a00 */
[----:B------:R2:W-:Y:S01]  /*5e20*/  STL [R1+0x1bc], R6 ;  /* 0x0001bc0601007387 */ /* 0x0005e20000100800 */
[----:B------:R-:W-:Y:S02]  /*5e30*/  IADD3 R45, PT, PT, R46, UR23, R45 ;  /* 0x000000172e2d7c10 */ /* 0x000fe4000fffe02d */
[----:B------:R-:W-:Y:S01]  /*5e40*/  SHF.R.U32.HI R46, RZ, 0xc, R198 ;  /* 0x0000000cff2e7819 */ /* 0x000fe200000116c6 */
[----:B------:R-:W-:Y:S01]  /*5e50*/  STL.64 [R1+0xa8], R48 ;  /* 0x0000a83001007387 */ /* 0x000fe20000100a00 */
[----:B------:R-:W-:-:S02]  /*5e60*/  LOP3.LUT R45, R45, 0xf, RZ, 0xc0, !PT ;  /* 0x0000000f2d2d7812 */ /* 0x000fc400078ec0ff */
[----:B------:R-:W-:Y:S01]  /*5e70*/  SHF.R.U32.HI R198, RZ, 0x8, R198 ;  /* 0x00000008ffc67819 */ /* 0x000fe200000116c6 */
[----:B------:R-:W-:Y:S01]  /*5e80*/  LDGSTS.E [R3+0x1600], desc[UR26][R48.64], !P3 ;  /* 0x0160000030037fae */ /* 0x000fe2000d9a101a */
[----:B--2---:R-:W-:-:S04]  /*5e90*/  IMAD.WIDE R6, R6, 0x4, R174 ;  /* 0x0000000406067825 */ /* 0x004fc800078e02ae */
[----:B------:R-:W-:Y:S01]  /*5ea0*/  IMAD R45, R0, 0x10, R45 ;  /* 0x00000010002d7824 */ /* 0x000fe200078e022d */
[----:B------:R2:W-:Y:S04]  /*5eb0*/  STL.64 [R1+0xa0], R6 ;  /* 0x0000a00601007387 */ /* 0x0005e80000100a00 */
[----:B------:R2:W-:Y:S01]  /*5ec0*/  LDGSTS.E [R3+0x1700], desc[UR26][R6.64], !P3 ;  /* 0x0170000006037fae */ /* 0x0005e2000d9a101a */
[----:B------:R-:W-:Y:S02]  /*5ed0*/  LOP3.LUT P3, RZ, R46, 0x1, RZ, 0xc0, !PT ;  /* 0x000000012eff7812 */ /* 0x000fe4000786c0ff */
[----:B------:R-:W-:Y:S01]  /*5ee0*/  LOP3.LUT R45, R45, 0xff, RZ, 0xc0, !PT ;  /* 0x000000ff2d2d7812 */ /* 0x000fe200078ec0ff */
[----:B--2---:R-:W-:Y:S02]  /*5ef0*/  IMAD R6, R42, 0xf, RZ ;  /* 0x0000000f2a067824 */ /* 0x004fe400078e02ff */
[----:B------:R-:W-:-:S02]  /*5f00*/  IMAD R7, R245, R43, RZ ;  /* 0x0000002bf5077224 */ /* 0x000fc400078e02ff */
[C---:B------:R-:W-:Y:S01]  /*5f10*/  IMAD.WIDE R48, R6.reuse, 0x4, R172 ;  /* 0x0000000406307825 */ /* 0x040fe200078e02ac */
[----:B------:R2:W-:Y:S03]  /*5f20*/  STL [R1+0x1ac], R6 ;  /* 0x0001ac0601007387 */ /* 0x0005e60000100800 */
[----:B------:R-:W-:Y:S01]  /*5f30*/  IMAD.WIDE R46, R6, 0x4, R174 ;  /* 0x00000004062e7825 */ /* 0x000fe200078e02ae */
[----:B------:R-:W-:Y:S03]  /*5f40*/  STL [R1+0x164], R7 ;  /* 0x0001640701007387 */ /* 0x000fe60000100800 */
[----:B------:R-:W-:Y:S01]  /*5f50*/  IMAD.SHL.U32 R0, R7, 0x4, RZ ;  /* 0x0000000407007824 */ /* 0x000fe200078e00ff */
[----:B------:R3:W-:Y:S01]  /*5f60*/  STL.64 [R1+0x68], R48 ;  /* 0x0000683001007387 */ /* 0x0007e20000100a00 */
[----:B--2---:R-:W-:-:S03]  /*5f70*/  IMAD R6, R42, 0x13, RZ ;  /* 0x000000132a067824 */ /* 0x004fc600078e02ff */
[----:B------:R3:W-:Y:S04]  /*5f80*/  LDGSTS.E [R3+0x1e00], desc[UR26][R48.64], !P4 ;  /* 0x01e0000030037fae */ /* 0x0007e8000e1a101a */
[----:B------:R2:W-:Y:S04]  /*5f90*/  STL.64 [R1+0x60], R46 ;  /* 0x0000602e01007387 */ /* 0x0005e80000100a00 */
[----:B------:R2:W-:Y:S04]  /*5fa0*/  LDGSTS.E [R3+0x1f00], desc[UR26][R46.64], !P4 ;  /* 0x01f000002e037fae */ /* 0x0005e8000e1a101a */
[----:B-1----:R1:W-:Y:S01]  /*5fb0*/  STL.64 [R1+0x6f0], R8 ;  /* 0x0006f00801007387 */ /* 0x0023e20000100a00 */
[----:B---3--:R-:W-:-:S03]  /*5fc0*/  VIADD R49, R45, UR5 ;  /* 0x000000052d317c36 */ /* 0x008fc60008000000 */
[----:B------:R3:W-:Y:S02]  /*5fd0*/  STL [R1+0x19c], R6 ;  /* 0x00019c0601007387 */ /* 0x0007e40000100800 */
[----:B------:R-:W-:Y:S02]  /*5fe0*/  PRMT R239, R49, 0x5410, R239 ;  /* 0x0000541031ef7816 */ /* 0x000fe400000000ef */
[----:B--2---:R-:W-:Y:S01]  /*5ff0*/  IADD3 R46, P4, PT, R0, R8, RZ ;  /* 0x00000008002e7210 */ /* 0x004fe20007f9e0ff */
[----:B------:R-:W-:Y:S03]  /*6000*/  STL [R1+0x29c], R10 ;  /* 0x00029c0a01007387 */ /* 0x000fe60000100800 */
[----:B------:R-:W-:Y:S01]  /*6010*/  LEA.HI.X.SX32 R47, R7, R9, 0x2, P4 ;  /* 0x00000009072f7211 */ /* 0x000fe200020f16ff */
[C---:B-1----:R-:W-:Y:S01]  /*6020*/  IMAD.WIDE R8, R6.reuse, 0x4, R172 ;  /* 0x0000000406087825 */ /* 0x042fe200078e02ac */
[CC--:B------:R-:W-:Y:S01]  /*6030*/  LEA R170, P4, R5.reuse, R46.reuse, 0x2 ;  /* 0x0000002e05aa7211 */ /* 0x0c0fe200078810ff */
[----:B------:R1:W-:Y:S02]  /*6040*/  STL [R1+0x170], R180 ;  /* 0x000170b401007387 */ /* 0x0003e40000100800 */
[----:B---3--:R-:W-:Y:S01]  /*6050*/  IMAD.WIDE R6, R6, 0x4, R174 ;  /* 0x0000000406067825 */ /* 0x008fe200078e02ae */
[----:B------:R-:W-:Y:S01]  /*6060*/  LEA.HI.X.SX32 R171, R5, R47, 0x2, P4 ;  /* 0x0000002f05ab7211 */ /* 0x000fe200020f16ff */
[----:B------:R-:W-:Y:S01]  /*6070*/  LDGSTS.E [R3+0x2600], desc[UR26][R8.64], P3 ;  /* 0x0260000008037fae */ /* 0x000fe200099a101a */
[----:B------:R-:W-:-:S03]  /*6080*/  LEA R44, P4, R18, R46, 0x2 ;  /* 0x0000002e122c7211 */ /* 0x000fc600078810ff */
[----:B------:R-:W-:Y:S01]  /*6090*/  LDGSTS.E [R3+0x2700], desc[UR26][R6.64], P3 ;  /* 0x0270000006037fae */ /* 0x000fe200099a101a */
[-C--:B------:R-:W-:Y:S02]  /*60a0*/  LEA R168, P3, R14, R46.reuse, 0x2 ;  /* 0x0000002e0ea87211 */ /* 0x080fe400078610ff */
[-C--:B------:R-:W-:Y:S01]  /*60b0*/  LEA.HI.X.SX32 R45, R18, R47.reuse, 0x2, P4 ;  /* 0x0000002f122d7211 */ /* 0x080fe200020f16ff */
[----:B------:R-:W-:Y:S01]  /*60c0*/  STL [R1+0x16c], R179 ;  /* 0x00016cb301007387 */ /* 0x000fe20000100800 */
[-C--:B------:R-:W-:Y:S02]  /*60d0*/  LEA.HI.X.SX32 R169, R14, R47.reuse, 0x2, P3 ;  /* 0x0000002f0ea97211 */ /* 0x080fe400018f16ff */
[-C--:B------:R-:W-:Y:S01]  /*60e0*/  LEA R166, P3, R22, R46.reuse, 0x2 ;  /* 0x0000002e16a67211 */ /* 0x080fe200078610ff */
[----:B------:R2:W-:Y:S01]  /*60f0*/  STL [R1+0x168], R178 ;  /* 0x000168b201007387 */ /* 0x0005e20000100800 */
[-C--:B------:R-:W-:Y:S02]  /*6100*/  LEA R164, P4, R26, R46.reuse, 0x2 ;  /* 0x0000002e1aa47211 */ /* 0x080fe400078810ff */
[----:B------:R-:W-:Y:S01]  /*6110*/  LEA.HI.X.SX32 R167, R22, R47, 0x2, P3 ;  /* 0x0000002f16a77211 */ /* 0x000fe200018f16ff */
[----:B------:R-:W3:Y:S01]  /*6120*/  LDL.LU.64 R190, [R1+0x118] ;  /* 0x0001180001be7983 */ /* 0x000ee20000300a00 */
[----:B------:R-:W-:-:S02]  /*6130*/  LEA R162, P3, R30, R46, 0x2 ;  /* 0x0000002e1ea27211 */ /* 0x000fc400078610ff */
[-C--:B------:R-:W-:Y:S01]  /*6140*/  LEA.HI.X.SX32 R165, R26, R47.reuse, 0x2, P4 ;  /* 0x0000002f1aa57211 */ /* 0x080fe200020f16ff */
[----:B------:R-:W4:Y:S01]  /*6150*/  LDL.LU.64 R248, [R1+0x110] ;  /* 0x0001100001f87983 */ /* 0x000f220000300a00 */
[-C--:B------:R-:W-:Y:S02]  /*6160*/  LEA R160, P4, R34, R46.reuse, 0x2 ;  /* 0x0000002e22a07211 */ /* 0x080fe400078810ff */
[-C--:B------:R-:W-:Y:S01]  /*6170*/  LEA.HI.X.SX32 R163, R30, R47.reuse, 0x2, P3 ;  /* 0x0000002f1ea37211 */ /* 0x080fe200018f16ff */
[----:B------:R-:W3:Y:S01]  /*6180*/  LDL.LU.64 R250, [R1+0xd8] ;  /* 0x0000d80001fa7983 */ /* 0x000ee20000300a00 */
[-C--:B------:R-:W-:Y:S02]  /*6190*/  LEA R158, P3, R38, R46.reuse, 0x2 ;  /* 0x0000002e269e7211 */ /* 0x080fe400078610ff */
[----:B------:R-:W-:Y:S01]  /*61a0*/  LEA.HI.X.SX32 R161, R34, R47, 0x2, P4 ;  /* 0x0000002f22a17211 */ /* 0x000fe200020f16ff */
[----:B------:R-:W3:Y:S01]  /*61b0*/  LDL.LU.64 R188, [R1+0xd0] ;  /* 0x0000d00001bc7983 */ /* 0x000ee20000300a00 */
[----:B------:R-:W-:-:S02]  /*61c0*/  LEA R156, P4, R206, R46, 0x2 ;  /* 0x0000002ece9c7211 */ /* 0x000fc400078810ff */
[-C--:B------:R-:W-:Y:S01]  /*61d0*/  LEA.HI.X.SX32 R159, R38, R47.reuse, 0x2, P3 ;  /* 0x0000002f269f7211 */ /* 0x080fe200018f16ff */
[----:B------:R-:W3:Y:S01]  /*61e0*/  LDL.LU.64 R186, [R1+0x98] ;  /* 0x0000980001ba7983 */ /* 0x000ee20000300a00 */
[CC--:B------:R-:W-:Y:S02]  /*61f0*/  LEA R154, P3, R207.reuse, R46.reuse, 0x2 ;  /* 0x0000002ecf9a7211 */ /* 0x0c0fe400078610ff */
[-C--:B------:R-:W-:Y:S01]  /*6200*/  LEA.HI.X.SX32 R157, R206, R47.reuse, 0x2, P4 ;  /* 0x0000002fce9d7211 */ /* 0x080fe200020f16ff */
[----:B------:R-:W3:Y:S01]  /*6210*/  LDL.LU.64 R184, [R1+0x90] ;  /* 0x0000900001b87983 */ /* 0x000ee20000300a00 */
[-C--:B------:R-:W-:Y:S02]  /*6220*/  LEA R152, P4, R208, R46.reuse, 0x2 ;  /* 0x0000002ed0987211 */ /* 0x080fe400078810ff */
[----:B------:R-:W-:Y:S01]  /*6230*/  LEA.HI.X.SX32 R155, R207, R47, 0x2, P3 ;  /* 0x0000002fcf9b7211 */ /* 0x000fe200018f16ff */
[----:B------:R-:W3:Y:S01]  /*6240*/  LDL.LU.64 R182, [R1+0x58] ;  /* 0x0000580001b67983 */ /* 0x000ee20000300a00 */
[----:B------:R-:W-:-:S02]  /*6250*/  LEA R150, P3, R209, R46, 0x2 ;  /* 0x0000002ed1967211 */ /* 0x000fc400078610ff */
[-C--:B------:R-:W-:Y:S01]  /*6260*/  LEA.HI.X.SX32 R153, R208, R47.reuse, 0x2, P4 ;  /* 0x0000002fd0997211 */ /* 0x080fe200020f16ff */
[----:B-1----:R-:W3:Y:S01]  /*6270*/  LDL.LU.64 R180, [R1+0x50] ;  /* 0x0000500001b47983 */ /* 0x002ee20000300a00 */
[CC--:B------:R-:W-:Y:S02]  /*6280*/  LEA R148, P4, R210.reuse, R46.reuse, 0x2 ;  /* 0x0000002ed2947211 */ /* 0x0c0fe400078810ff */
[-C--:B------:R-:W-:Y:S02]  /*6290*/  LEA.HI.X.SX32 R151, R209, R47.reuse, 0x2, P3 ;  /* 0x0000002fd1977211 */ /* 0x080fe400018f16ff */
[-C--:B------:R-:W-:Y:S02]  /*62a0*/  LEA R146, P3, R211, R46.reuse, 0x2 ;  /* 0x0000002ed3927211 */ /* 0x080fe400078610ff */
[----:B------:R-:W-:Y:S02]  /*62b0*/  LEA.HI.X.SX32 R149, R210, R47, 0x2, P4 ;  /* 0x0000002fd2957211 */ /* 0x000fe400020f16ff */
[----:B------:R-:W-:-:S02]  /*62c0*/  LEA R144, P4, R212, R46, 0x2 ;  /* 0x0000002ed4907211 */ /* 0x000fc400078810ff */
[-C--:B------:R-:W-:Y:S02]  /*62d0*/  LEA.HI.X.SX32 R147, R211, R47.reuse, 0x2, P3 ;  /* 0x0000002fd3937211 */ /* 0x080fe400018f16ff */
[-C--:B------:R-:W-:Y:S02]  /*62e0*/  LEA R142, P3, R213, R46.reuse, 0x2 ;  /* 0x0000002ed58e7211 */ /* 0x080fe400078610ff */
        /* <DEDUP_REMOVED lines=17> */
[CC--:B------:R-:W-:Y:S02]  /*6400*/  LEA R124, P4, R214.reuse, R46.reuse, 0x2 ;  /* 0x0000002ed67c7211 */ /* 0x0c0fe400078810ff */
        /* <DEDUP_REMOVED lines=77> */
[----:B------:R-:W-:Y:S02]  /*68e0*/  LOP3.LUT P3, RZ, R198, 0x1, RZ, 0xc0, !PT ;  /* 0x00000001c6ff7812 */ /* 0x000fe4000786c0ff */
[-C--:B------:R-:W-:Y:S02]  /*68f0*/  LEA.HI.X.SX32 R49, R236, R47.reuse, 0x2, P4 ;  /* 0x0000002fec317211 */ /* 0x080fe400020f16ff */
[----:B------:R-:W-:Y:S02]  /*6900*/  LEA R46, P4, R237, R46, 0x2 ;  /* 0x0000002eed2e7211 */ /* 0x000fe400078810ff */
[----:B------:R-:W-:Y:S02]  /*6910*/  SHF.R.U64 R198, R239, 0x1f, RZ ;  /* 0x0000001fefc67819 */ /* 0x000fe400000012ff */
[----:B------:R-:W-:-:S02]  /*6920*/  LEA.HI.X.SX32 R47, R237, R47, 0x2, P4 ;  /* 0x0000002fed2f7211 */ /* 0x000fc400020f16ff */
[----:B------:R-:W-:Y:S01]  /*6930*/  LOP3.LUT P4, RZ, R198, 0x1, RZ, 0xc0, !PT ;  /* 0x00000001c6ff7812 */ /* 0x000fe2000788c0ff */
[----:B------:R-:W-:Y:S02]  /*6940*/  IMAD.WIDE R198, R179, 0x4, R172 ;  /* 0x00000004b3c67825 */ /* 0x000fe400078e02ac */
[----:B------:R-:W-:Y:S02]  /*6950*/  LDGSTS.E [R3+0x2e00], desc[UR26][R246.64], P3 ;  /* 0x02e00000f6037fae */ /* 0x000fe400099a101a */
[----:B------:R-:W-:Y:S01]  /*6960*/  IMAD.WIDE R172, R178, 0x4, R174 ;  /* 0x00000004b2ac7825 */ /* 0x000fe200078e02ae */
[C---:B--2---:R-:W-:Y:S01]  /*6970*/  LOP3.LUT R178, R243.reuse, 0x20, RZ, 0x3c, !PT ;  /* 0x00000020f3b27812 */ /* 0x044fe200078e3cff */
[----:B------:R-:W-:Y:S04]  /*6980*/  LDGSTS.E [R3+0x2f00], desc[UR26][R202.64], P3 ;  /* 0x02f00000ca037fae */ /* 0x000fe800099a101a */
[----:B------:R-:W-:Y:S01]  /*6990*/  LDGSTS.E [R3+0x3600], desc[UR26][R198.64], P2 ;  /* 0x03600000c6037fae */ /* 0x000fe200091a101a */
[----:B------:R-:W-:Y:S01]  /*69a0*/  VIADD R241, R178, UR4 ;  /* 0x00000004b2f17c36 */ /* 0x000fe20008000000 */
[----:B------:R-:W-:-:S02]  /*69b0*/  LOP3.LUT R178, R243, 0x40, RZ, 0x3c, !PT ;  /* 0x00000040f3b27812 */ /* 0x000fc400078e3cff */
[----:B------:R-:W-:Y:S03]  /*69c0*/  LDGSTS.E [R3+0x3700], desc[UR26][R204.64], P2 ;  /* 0x03700000cc037fae */ /* 0x000fe600091a101a */
[----:B------:R-:W-:Y:S01]  /*69d0*/  VIADD R242, R178, UR4 ;  /* 0x00000004b2f27c36 */ /* 0x000fe20008000000 */
[----:B------:R-:W-:Y:S01]  /*69e0*/  LDGSTS.E [R3+0x3e00], desc[UR26][R200.64], !P0 ;  /* 0x03e00000c8037fae */ /* 0x000fe2000c1a101a */
[----:B------:R-:W-:-:S03]  /*69f0*/  LOP3.LUT R178, R243, 0x60, RZ, 0x3c, !PT ;  /* 0x00000060f3b27812 */ /* 0x000fc600078e3cff */
[----:B------:R-:W-:Y:S02]  /*6a00*/  LDGSTS.E [R3+0x3f00], desc[UR26][R172.64], !P0 ;  /* 0x03f00000ac037fae */ /* 0x000fe4000c1a101a */
[----:B------:R-:W-:Y:S02]  /*6a10*/  VIADD R243, R178, UR4 ;  /* 0x00000004b2f37c36 */ /* 0x000fe40008000000 */
[----:B------:R-:W0:Y:S04]  /*6a20*/  LDGDEPBAR ;  /* 0x00000000000079af */ /* 0x000e280000000000 */
[----:B------:R-:W-:Y:S04]  /*6a30*/  LDGSTS.E [R240+0x8000], desc[UR26][R170.64], P5 ;  /* 0x08000000aaf07fae */ /* 0x000fe8000a9a101a */
        /* <DEDUP_REMOVED lines=63> */
[----:B------:R-:W0:Y:S01]  /*6e30*/  LDGDEPBAR ;  /* 0x00000000000079af */ /* 0x000e220000000000 */
[----:B------:R-:W-:Y:S06]  /*6e40*/  BAR.SYNC.DEFER_BLOCKING 0x0 ;  /* 0x0000000000007b1d */ /* 0x000fec0000010000 */
[----:B------:R-:W2:Y:S04]  /*6e50*/  LDL.LU.64 R178, [R1+0x18] ;  /* 0x0000180001b27983 */ /* 0x000ea80000300a00 */
[----:B------:R-:W-:Y:S01]  /*6e60*/  @!PT LDS RZ, [RZ] ;  /* 0x00000000fffff984 */ /* 0x000fe20000000800 */
[----:B------:R-:W-:Y:S01]  /*6e70*/  @!PT LDS RZ, [RZ] ;  /* 0x00000000fffff984 */ /* 0x000fe20000000800 */
[----:B------:R-:W-:Y:S01]  /*6e80*/  @!PT LDS RZ, [RZ] ;  /* 0x00000000fffff984 */ /* 0x000fe20000000800 */
[----:B------:R-:W-:Y:S04]  /*6e90*/  LDGSTS.E [R4+0x4000], desc[UR26][R176.64], P4 ;  /* 0x04000000b0047fae */ /* 0x000fe8000a1a101a */
[----:B------:R-:W2:Y:S04]  /*6ea0*/  LDL.LU.64 R176, [R1+0x10] ;  /* 0x0000100001b07983 */ /* 0x000ea80000300a00 */
[----:B------:R-:W2:Y:S01]  /*6eb0*/  LDL.LU R244, [R1+0x160] ;  /* 0x0001600001f47983 */ /* 0x000ea20000300800 */
[----:B------:R-:W-:Y:S01]  /*6ec0*/  SHF.R.U64 R193, R239, 0x1b, RZ ;  /* 0x0000001befc17819 */ /* 0x000fe200000012ff */
[----:B------:R-:W-:-:S03]  /*6ed0*/  IMAD.WIDE R174, R10, 0x4, R174 ;  /* 0x000000040aae7825 */ /* 0x000fc600078e02ae */
[----:B------:R-:W-:Y:S02]  /*6ee0*/  LOP3.LUT P0, RZ, R193, 0x1, RZ, 0xc0, !PT ;  /* 0x00000001c1ff7812 */ /* 0x000fe4000780c0ff */
[----:B------:R1:W-:Y:S04]  /*6ef0*/  LDGSTS.E [R4+0x4100], desc[UR26][R174.64], P4 ;  /* 0x04100000ae047fae */ /* 0x0003e8000a1a101a */
[----:B------:R-:W2:Y:S04]  /*6f00*/  LDL.LU R193, [R1+0x754] ;  /* 0x0007540001c17983 */ /* 0x000ea80000300800 */
[----:B------:R-:W2:Y:S01]  /*6f10*/  LDL.LU R10, [R1+0x750] ;  /* 0x00075000010a7983 */ /* 0x000ea20000300800 */
[----:B-1----:R-:W-:-:S05]  /*6f20*/  SHF.L.U32 R175, R42, 0x5, RZ ;  /* 0x000000052aaf7819 */ /* 0x002fca00000006ff */
[----:B---3--:R-:W-:Y:S02]  /*6f30*/  IMAD.WIDE R174, R175, 0x4, R190 ;  /* 0x00000004afae7825 */ /* 0x008fe400078e02be */
[----:B------:R-:W3:Y:S04]  /*6f40*/  LDL.LU.64 R190, [R1+0x748] ;  /* 0x0007480001be7983 */ /* 0x000ee80000300a00 */
[----:B------:R1:W-:Y:S02]  /*6f50*/  LDGSTS.E [R4+0x4800], desc[UR26][R174.64], P0 ;  /* 0x04800000ae047fae */ /* 0x0003e400081a101a */
[----:B-1----:R-:W-:Y:S01]  /*6f60*/  SHF.R.U64 R174, R239, 0x17, RZ ;  /* 0x00000017efae7819 */ /* 0x002fe200000012ff */
[----:B------:R-:W-:-:S03]  /*6f70*/  IMAD.SHL.U32 R175, R42, 0x20, RZ ;  /* 0x000000202aaf7824 */ /* 0x000fc600078e00ff */
[----:B------:R-:W-:Y:S01]  /*6f80*/  LOP3.LUT P2, RZ, R174, 0x1, RZ, 0xc0, !PT ;  /* 0x00000001aeff7812 */ /* 0x000fe2000784c0ff */
[----:B----4-:R-:W-:Y:S02]  /*6f90*/  IMAD.WIDE R174, R175, 0x4, R248 ;  /* 0x00000004afae7825 */ /* 0x010fe400078e02f8 */
[----:B------:R-:W4:Y:S04]  /*6fa0*/  LDL.LU.64 R248, [R1+0x740] ;  /* 0x0007400001f87983 */ /* 0x000f280000300a00 */
[----:B------:R1:W-:Y:S02]  /*6fb0*/  LDGSTS.E [R4+0x4900], desc[UR26][R174.64], P0 ;  /* 0x04900000ae047fae */ /* 0x0003e400081a101a */
[----:B-1----:R-:W-:-:S04]  /*6fc0*/  IMAD.SHL.U32 R175, R42, 0x20, RZ ;  /* 0x000000202aaf7824 */ /* 0x002fc800078e00ff */
[----:B------:R-:W-:Y:S02]  /*6fd0*/  IMAD.WIDE R174, R175, 0x4, R250 ;  /* 0x00000004afae7825 */ /* 0x000fe400078e02fa */
[----:B------:R-:W3:Y:S04]  /*6fe0*/  LDL.LU.64 R250, [R1+0x738] ;  /* 0x0007380001fa7983 */ /* 0x000ee80000300a00 */
[----:B------:R1:W-:Y:S02]  /*6ff0*/  LDGSTS.E [R4+0x5000], desc[UR26][R174.64], P2 ;  /* 0x05000000ae047fae */ /* 0x0003e400091a101a */
[----:B-1----:R-:W-:Y:S01]  /*7000*/  SHF.R.U64 R174, R239, 0x13, RZ ;  /* 0x00000013efae7819 */ /* 0x002fe200000012ff */
[----:B------:R-:W-:-:S03]  /*7010*/  IMAD.SHL.U32 R175, R42, 0x20, RZ ;  /* 0x000000202aaf7824 */ /* 0x000fc600078e00ff */
[----:B------:R-:W-:Y:S01]  /*7020*/  LOP3.LUT P0, RZ, R174, 0x1, RZ, 0xc0, !PT ;  /* 0x00000001aeff7812 */ /* 0x000fe2000780c0ff */
[----:B------:R-:W-:Y:S02]  /*7030*/  IMAD.WIDE R174, R175, 0x4, R188 ;  /* 0x00000004afae7825 */ /* 0x000fe400078e02bc */
[----:B------:R-:W3:Y:S04]  /*7040*/  LDL.LU.64 R188, [R1+0x730] ;  /* 0x0007300001bc7983 */ /* 0x000ee80000300a00 */
        /* <DEDUP_REMOVED lines=22> */
[----:B--2---:R-:W-:Y:S02]  /*71b0*/  IMAD.WIDE R174, R175, 0x4, R178 ;  /* 0x00000004afae7825 */ /* 0x004fe400078e02b2 */
[----:B------:R-:W2:Y:S04]  /*71c0*/  LDL.LU.64 R178, [R1+0x708] ;  /* 0x0007080001b27983 */ /* 0x000ea80000300a00 */
[----:B------:R1:W-:Y:S02]  /*71d0*/  LDGSTS.E [R4+0x6800], desc[UR26][R174.64], P0 ;  /* 0x06800000ae047fae */ /* 0x0003e400081a101a */
[----:B-1----:R-:W-:-:S04]  /*71e0*/  IMAD.SHL.U32 R175, R42, 0x20, RZ ;  /* 0x000000202aaf7824 */ /* 0x002fc800078e00ff */
[----:B------:R-:W-:Y:S02]  /*71f0*/  IMAD.WIDE R174, R175, 0x4, R176 ;  /* 0x00000004afae7825 */ /* 0x000fe400078e02b0 */
[----:B------:R-:W3:Y:S01]  /*7200*/  LDL.LU.64 R176, [R1+0x700] ;  /* 0x0007000001b07983 */ /* 0x000ee20000300a00 */
[----:B------:R-:W-:Y:S02]  /*7210*/  ISETP.GE.AND P2, PT, R245, R244, PT ;  /* 0x000000f4f500720c */ /* 0x000fe40003f46270 */
[----:B------:R-:W-:Y:S01]  /*7220*/  SHF.R.U64 R245, R239, 0x3, RZ ;  /* 0x00000003eff57819 */ /* 0x000fe200000012ff */
[----:B------:R-:W4:Y:S03]  /*7230*/  LDL.LU R244, [R1+0x6fc] ;  /* 0x0006fc0001f47983 */ /* 0x000f260000300800 */
[----:B------:R-:W-:Y:S01]  /*7240*/  LOP3.LUT P5, RZ, R245, 0x1, RZ, 0xc0, !PT ;  /* 0x00000001f5ff7812 */ /* 0x000fe200078ac0ff */
[----:B------:R1:W-:Y:S04]  /*7250*/  LDGSTS.E [R4+0x6900], desc[UR26][R174.64], P0 ;  /* 0x06900000ae047fae */ /* 0x0003e800081a101a */
[----:B------:R-:W4:Y:S01]  /*7260*/  LDL.LU R245, [R1+0x6f8] ;  /* 0x0006f80001f57983 */ /* 0x000f220000300800 */
[----:B------:R-:W-:-:S02]  /*7270*/  ISETP.GT.AND P0, PT, R252, 0x3f, PT ;  /* 0x0000003ffc00780c */ /* 0x000fc40003f04270 */
[C---:B-1----:R-:W-:Y:S02]  /*7280*/  SHF.R.U64 R174, R239.reuse, 0x7, RZ ;  /* 0x00000007efae7819 */ /* 0x042fe400000012ff */
[----:B------:R-:W-:Y:S02]  /*7290*/  SEL R175, RZ, 0x4, P2 ;  /* 0x00000004ffaf7807 */ /* 0x000fe40001000000 */
[----:B------:R-:W-:Y:S02]  /*72a0*/  LOP3.LUT P4, RZ, R174, 0x1, RZ, 0xc0, !PT ;  /* 0x00000001aeff7812 */ /* 0x000fe4000788c0ff */
[----:B------:R-:W-:Y:S02]  /*72b0*/  SHF.R.U64 R174, R239, 0x1e, RZ ;  /* 0x0000001eefae7819 */ /* 0x000fe400000012ff */
[----:B------:R-:W-:Y:S02]  /*72c0*/  SEL R175, R175, RZ, P0 ;  /* 0x000000ffafaf7207 */ /* 0x000fe40000000000 */
[----:B------:R-:W-:Y:S01]  /*72d0*/  LOP3.LUT P2, RZ, R174, 0x1, RZ, 0xc0, !PT ;  /* 0x00000001aeff7812 */ /* 0x000fe2000784c0ff */
[----:B------:R-:W-:Y:S01]  /*72e0*/  IMAD.SHL.U32 R174, R42, 0x20, RZ ;  /* 0x000000202aae7824 */ /* 0x000fe200078e00ff */
[----:B------:R-:W-:-:S02]  /*72f0*/  ISETP.NE.U32.AND P0, PT, R175, RZ, PT ;  /* 0x000000ffaf00720c */ /* 0x000fc40003f05070 */
[----:B------:R-:W-:-:S04]  /*7300*/  SHF.R.U64 R175, R239, 0x1a, RZ ;  /* 0x0000001aefaf7819 */ /* 0x000fc800000012ff */
[----:B------:R-:W-:Y:S01]  /*7310*/  LOP3.LUT P3, RZ, R175, 0x1, RZ, 0xc0, !PT ;  /* 0x00000001afff7812 */ /* 0x000fe2000786c0ff */
[----:B------:R-:W-:-:S04]  /*7320*/  IMAD.SHL.U32 R175, R42, 0x20, RZ ;  /* 0x000000202aaf7824 */ /* 0x000fc800078e00ff */
[----:B--2---:R-:W-:-:S04]  /*7330*/  IMAD.WIDE R178, R175, 0x4, R178 ;  /* 0x00000004afb27825 */ /* 0x004fc800078e02b2 */
[----:B---3--:R-:W-:-:S04]  /*7340*/  IMAD.WIDE R176, R174, 0x4, R176 ;  /* 0x00000004aeb07825 */ /* 0x008fc800078e02b0 */
[----:B----4-:R-:W-:Y:S01]  /*7350*/  IMAD.WIDE R244, R174, 0x4, R244 ;  /* 0x00000004aef47825 */ /* 0x010fe200078e02f4 */
[----:B------:R-:W-:-:S04]  /*7360*/  SHF.R.U64 R174, R239, 0x16, RZ ;  /* 0x00000016efae7819 */ /* 0x000fc800000012ff */
[----:B------:R1:W-:Y:S04]  /*7370*/  LDGSTS.E [R4+0x7000], desc[UR26][R244.64], P4 ;  /* 0x07000000f4047fae */ /* 0x0003e8000a1a101a */
[----:B------:R-:W-:Y:S01]  /*7380*/  LDGSTS.E [R4+0x7100], desc[UR26][R176.64], P4 ;  /* 0x07100000b0047fae */ /* 0x000fe2000a1a101a */
[----:B------:R-:W-:-:S03]  /*7390*/  LOP3.LUT P4, RZ, R174, 0x1, RZ, 0xc0, !PT ;  /* 0x00000001aeff7812 */ /* 0x000fc6000788c0ff */
[----:B------:R2:W-:Y:S04]  /*73a0*/  LDGSTS.E [R4+0x7800], desc[UR26][R178.64], P5 ;  /* 0x07800000b2047fae */ /* 0x0005e8000a9a101a */
[----:B------:R-:W3:Y:S04]  /*73b0*/  LDL.LU.64 R176, [R1+0x148] ;  /* 0x0001480001b07983 */ /* 0x000ee80000300a00 */
[----:B------:R-:W4:Y:S01]  /*73c0*/  LDL.LU.64 R174, [R1+0x140] ;  /* 0x0001400001ae7983 */ /* 0x000f220000300a00 */
[----:B-1----:R-:W-:Y:S01]  /*73d0*/  IMAD.SHL.U32 R245, R42, 0x20, RZ ;  /* 0x000000202af57824 */ /* 0x002fe200078e00ff */
[----:B--2---:R-:W-:-:S03]  /*73e0*/  SHF.R.U64 R178, R239, 0x12, RZ ;  /* 0x00000012efb27819 */ /* 0x004fc600000012ff */
[----:B------:R-:W-:-:S05]  /*73f0*/  IMAD.WIDE R180, R245, 0x4, R180 ;  /* 0x00000004f5b47825 */ /* 0x000fca00078e02b4 */
[----:B------:R-:W-:Y:S01]  /*7400*/  LDGSTS.E [R4+0x7900], desc[UR26][R180.64], P5 ;  /* 0x07900000b4047fae */ /* 0x000fe2000a9a101a */
[----:B------:R-:W-:-:S03]  /*7410*/  LOP3.LUT P5, RZ, R178, 0x1, RZ, 0xc0, !PT ;  /* 0x00000001b2ff7812 */ /* 0x000fc600078ac0ff */
[----:B------:R-:W2:Y:S04]  /*7420*/  LDL.LU.64 R180, [R1] ;  /* 0x0000000001b47983 */ /* 0x000ea80000300a00 */
[----:B------:R-:W2:Y:S01]  /*7430*/  LDL.LU.64 R178, [R1+0x100] ;  /* 0x0001000001b27983 */ /* 0x000ea20000300a00 */
[----:B---3--:R-:W-:-:S04]  /*7440*/  IMAD.WIDE R176, R245, 0x4, R176 ;  /* 0x00000004f5b07825 */ /* 0x008fc800078e02b0 */
[C---:B----4-:R-:W-:Y:S01]  /*7450*/  IMAD.WIDE R174, R245.reuse, 0x4, R174 ;  /* 0x00000004f5ae7825 */ /* 0x050fe200078e02ae */
[----:B------:R1:W-:Y:S04]  /*7460*/  LDGSTS.E [R10+0x4200], desc[UR26][R176.64], P2 ;  /* 0x04200000b00a7fae */ /* 0x0003e800091a101a */
[----:B------:R3:W-:Y:S04]  /*7470*/  LDGSTS.E [R10+0x4300], desc[UR26][R174.64], P2 ;  /* 0x04300000ae0a7fae */ /* 0x0007e800091a101a */
[----:B------:R-:W1:Y:S04]  /*7480*/  LDL.LU.64 R176, [R1+0xc8] ;  /* 0x0000c80001b07983 */ /* 0x000e680000300a00 */
[----:B------:R-:W3:Y:S01]  /*7490*/  LDL.LU.64 R174, [R1+0x108] ;  /* 0x0001080001ae7983 */ /* 0x000ee20000300a00 */
[----:B--2---:R-:W-:-:S04]  /*74a0*/  IMAD.WIDE R178, R245, 0x4, R178 ;  /* 0x00000004f5b27825 */ /* 0x004fc800078e02b2 */
[----:B-1----:R-:W-:-:S04]  /*74b0*/  IMAD.WIDE R176, R245, 0x4, R176 ;  /* 0x00000004f5b07825 */ /* 0x002fc800078e02b0 */
[----:B---3--:R-:W-:-:S05]  /*74c0*/  IMAD.WIDE R174, R245, 0x4, R174 ;  /* 0x00000004f5ae7825 */ /* 0x008fca00078e02ae */
[----:B------:R1:W-:Y:S04]  /*74d0*/  LDGSTS.E [R10+0x4a00], desc[UR26][R174.64], P3 ;  /* 0x04a00000ae0a7fae */ /* 0x0003e800099a101a */
[----:B------:R2:W-:Y:S04]  /*74e0*/  LDGSTS.E [R10+0x4b00], desc[UR26][R178.64], P3 ;  /* 0x04b00000b20a7fae */ /* 0x0005e800099a101a */
[----:B------:R3:W-:Y:S04]  /*74f0*/  LDGSTS.E [R10+0x5200], desc[UR26][R176.64], P4 ;  /* 0x05200000b00a7fae */ /* 0x0007e8000a1a101a */
[----:B------:R-:W1:Y:S04]  /*7500*/  LDL.LU.64 R174, [R1+0xc0] ;  /* 0x0000c00001ae7983 */ /* 0x000e680000300a00 */
[----:B------:R-:W2:Y:S04]  /*7510*/  LDL.LU.64 R178, [R1+0x88] ;  /* 0x0000880001b27983 */ /* 0x000ea80000300a00 */
[----:B------:R-:W3:Y:S01]  /*7520*/  LDL.LU.64 R176, [R1+0x80] ;  /* 0x0000800001b07983 */ /* 0x000ee20000300a00 */
[----:B-1----:R-:W-:-:S04]  /*7530*/  IMAD.WIDE R174, R245, 0x4, R174 ;  /* 0x00000004f5ae7825 */ /* 0x002fc800078e02ae */
[C---:B--2---:R-:W-:Y:S01]  /*7540*/  IMAD.WIDE R178, R245.reuse, 0x4, R178 ;  /* 0x00000004f5b27825 */ /* 0x044fe200078e02b2 */
[----:B------:R1:W-:Y:S03]  /*7550*/  LDGSTS.E [R10+0x5300], desc[UR26][R174.64], P4 ;  /* 0x05300000ae0a7fae */ /* 0x0003e6000a1a101a */
[----:B---3--:R-:W-:Y:S01]  /*7560*/  IMAD.WIDE R176, R245, 0x4, R176 ;  /* 0x00000004f5b07825 */ /* 0x008fe200078e02b0 */
[----:B------:R2:W-:Y:S04]  /*7570*/  LDGSTS.E [R10+0x5a00], desc[UR26][R178.64], P5 ;  /* 0x05a00000b20a7fae */ /* 0x0005e8000a9a101a */
[----:B------:R3:W-:Y:S04]  /*7580*/  LDGSTS.E [R10+0x5b00], desc[UR26][R176.64], P5 ;  /* 0x05b00000b00a7fae */ /* 0x0007e8000a9a101a */
[----:B------:R-:W1:Y:S04]  /*7590*/  LDL.LU.64 R174, [R1+0x48] ;  /* 0x0000480001ae7983 */ /* 0x000e680000300a00 */
[----:B------:R-:W2:Y:S04]  /*75a0*/  LDL.LU.64 R178, [R1+0x40] ;  /* 0x0000400001b27983 */ /* 0x000ea80000300a00 */
[----:B------:R-:W3:Y:S01]  /*75b0*/  LDL.LU.64 R176, [R1+0x8] ;  /* 0x0000080001b07983 */ /* 0x000ee20000300a00 */
[----:B------:R-:W-:-:S04]  /*75c0*/  SHF.R.U64 R4, R239, 0xe, RZ ;  /* 0x0000000eef047819 */ /* 0x000fc800000012ff */
[----:B------:R-:W-:Y:S02]  /*75d0*/  LOP3.LUT P2, RZ, R4, 0x1, RZ, 0xc0, !PT ;  /* 0x0000000104ff7812 */ /* 0x000fe4000784c0ff */
[----:B------:R-:W-:-:S04]  /*75e0*/  SHF.R.U64 R4, R239, 0xa, RZ ;  /* 0x0000000aef047819 */ /* 0x000fc800000012ff */
[----:B------:R-:W-:Y:S01]  /*75f0*/  LOP3.LUT P3, RZ, R4, 0x1, RZ, 0xc0, !PT ;  /* 0x0000000104ff7812 */ /* 0x000fe2000786c0ff */
[----:B-1----:R-:W-:-:S04]  /*7600*/  IMAD.WIDE R174, R245, 0x4, R174 ;  /* 0x00000004f5ae7825 */ /* 0x002fc800078e02ae */
[C---:B--2---:R-:W-:Y:S02]  /*7610*/  IMAD.WIDE R178, R245.reuse, 0x4, R178 ;  /* 0x00000004f5b27825 */ /* 0x044fe400078e02b2 */
[----:B------:R1:W-:Y:S02]  /*7620*/  LDGSTS.E [R10+0x6200], desc[UR26][R174.64], P2 ;  /* 0x06200000ae0a7fae */ /* 0x0003e400091a101a */
[C---:B---3--:R-:W-:Y:S02]  /*7630*/  IMAD.WIDE R176, R245.reuse, 0x4, R176 ;  /* 0x00000004f5b07825 */ /* 0x048fe400078e02b0 */
[----:B------:R2:W-:Y:S04]  /*7640*/  LDGSTS.E [R10+0x6300], desc[UR26][R178.64], P2 ;  /* 0x06300000b20a7fae */ /* 0x0005e800091a101a */
[----:B------:R3:W-:Y:S01]  /*7650*/  LDGSTS.E [R10+0x6a00], desc[UR26][R176.64], P3 ;  /* 0x06a00000b00a7fae */ /* 0x0007e200099a101a */
[----:B-1----:R-:W-:-:S03]  /*7660*/  IMAD.WIDE R174, R245, 0x4, R180 ;  /* 0x00000004f5ae7825 */ /* 0x002fc600078e02b4 */
[----:B------:R-:W4:Y:S04]  /*7670*/  LDL.LU.64 R180, [R1+0x30] ;  /* 0x0000300001b47983 */ /* 0x000f280000300a00 */
[----:B------:R-:W2:Y:S04]  /*7680*/  LDL.LU.64 R178, [R1+0x138] ;  /* 0x0001380001b27983 */ /* 0x000ea80000300a00 */
[----:B------:R-:W3:Y:S01]  /*7690*/  LDL.LU.64 R176, [R1+0x130] ;  /* 0x0001300001b07983 */ /* 0x000ee20000300a00 */
[----:B------:R-:W-:Y:S01]  /*76a0*/  SHF.R.U64 R4, R239, 0x6, RZ ;  /* 0x00000006ef047819 */ /* 0x000fe200000012ff */
[----:B------:R-:W-:-:S02]  /*76b0*/  IMAD.WIDE R182, R245, 0x4, R182 ;  /* 0x00000004f5b67825 */ /* 0x000fc400078e02b6 */
[----:B------:R1:W-:Y:S01]  /*76c0*/  LDGSTS.E [R10+0x6b00], desc[UR26][R174.64], P3 ;  /* 0x06b00000ae0a7fae */ /* 0x0003e200099a101a */
[----:B------:R-:W-:Y:S02]  /*76d0*/  LOP3.LUT P4, RZ, R4, 0x1, RZ, 0xc0, !PT ;  /* 0x0000000104ff7812 */ /* 0x000fe4000788c0ff */
[----:B------:R-:W-:-:S04]  /*76e0*/  SHF.R.U64 R4, R239, 0x2, RZ ;  /* 0x00000002ef047819 */ /* 0x000fc800000012ff */
[----:B------:R-:W-:Y:S02]  /*76f0*/  LOP3.LUT P5, RZ, R4, 0x1, RZ, 0xc0, !PT ;  /* 0x0000000104ff7812 */ /* 0x000fe400078ac0ff */
[----:B------:R-:W-:Y:S01]  /*7700*/  SHF.R.U64 R4, R239, 0x1d, RZ ;  /* 0x0000001def047819 */ /* 0x000fe200000012ff */
[C---:B------:R-:W-:Y:S01]  /*7710*/  IMAD.WIDE R184, R245.reuse, 0x4, R184 ;  /* 0x00000004f5b87825 */ /* 0x040fe200078e02b8 */
[----:B------:R-:W1:Y:S02]  /*7720*/  LDL.LU.64 R174, [R1+0xf8] ;  /* 0x0000f80001ae7983 */ /* 0x000e640000300a00 */
[----:B------:R-:W-:Y:S01]  /*7730*/  LOP3.LUT P2, RZ, R4, 0x1, RZ, 0xc0, !PT ;  /* 0x0000000104ff7812 */ /* 0x000fe2000784c0ff */
[C---:B------:R-:W-:Y:S01]  /*7740*/  IMAD.WIDE R186, R245.reuse, 0x4, R186 ;  /* 0x00000004f5ba7825 */ /* 0x040fe200078e02ba */
[----:B------:R-:W-:Y:S03]  /*7750*/  LDGSTS.E [R10+0x7200], desc[UR26][R182.64], P4 ;  /* 0x07200000b60a7fae */ /* 0x000fe6000a1a101a */
[C---:B------:R-:W-:Y:S01]  /*7760*/  IMAD.WIDE R188, R245.reuse, 0x4, R188 ;  /* 0x00000004f5bc7825 */ /* 0x040fe200078e02bc */
[----:B------:R-:W-:Y:S04]  /*7770*/  LDGSTS.E [R10+0x7300], desc[UR26][R184.64], P4 ;  /* 0x07300000b80a7fae */ /* 0x000fe8000a1a101a */
[----:B------:R-:W-:Y:S04]  /*7780*/  LDGSTS.E [R10+0x7a00], desc[UR26][R186.64], P5 ;  /* 0x07a00000ba0a7fae */ /* 0x000fe8000a9a101a */
[----:B------:R-:W4:Y:S04]  /*7790*/  LDL.LU.64 R182, [R1+0x38] ;  /* 0x0000380001b67983 */ /* 0x000f280000300a00 */
[----:B------:R-:W4:Y:S04]  /*77a0*/  LDL.LU.64 R184, [R1+0x70] ;  /* 0x0000700001b87983 */ /* 0x000f280000300a00 */
[----:B------:R-:W4:Y:S04]  /*77b0*/  LDL.LU.64 R186, [R1+0x78] ;  /* 0x0000780001ba7983 */ /* 0x000f280000300a00 */
[----:B------:R-:W-:Y:S04]  /*77c0*/  LDGSTS.E [R10+0x7b00], desc[UR26][R188.64], P5 ;  /* 0x07b00000bc0a7fae */ /* 0x000fe8000a9a101a */
[----:B------:R-:W4:Y:S01]  /*77d0*/  LDL.LU.64 R188, [R1+0xb0] ;  /* 0x0000b00001bc7983 */ /* 0x000f220000300a00 */
[----:B--2---:R-:W-:-:S04]  /*77e0*/  IMAD.WIDE R178, R245, 0x4, R178 ;  /* 0x00000004f5b27825 */ /* 0x004fc800078e02b2 */
[----:B---3--:R-:W-:Y:S01]  /*77f0*/  IMAD.WIDE R176, R245, 0x4, R176 ;  /* 0x00000004f5b07825 */ /* 0x008fe200078e02b0 */
[----:B------:R-:W-:Y:S04]  /*7800*/  LDGSTS.E [R238+0x4400], desc[UR26][R178.64], P2 ;  /* 0x04400000b2ee7fae */ /* 0x000fe800091a101a */
[----:B------:R-:W-:Y:S04]  /*7810*/  LDGSTS.E [R238+0x4500], desc[UR26][R176.64], P2 ;  /* 0x04500000b0ee7fae */ /* 0x000fe800091a101a */
[----:B------:R-:W2:Y:S04]  /*7820*/  LDL.LU.64 R178, [R1+0xf0] ;  /* 0x0000f00001b27983 */ /* 0x000ea80000300a00 */
[----:B------:R-:W3:Y:S01]  /*7830*/  LDL.LU.64 R176, [R1+0xb8] ;  /* 0x0000b80001b07983 */ /* 0x000ee20000300a00 */
[----:B------:R-:W-:-:S04]  /*7840*/  SHF.R.U64 R4, R239, 0x19, RZ ;  /* 0x00000019ef047819 */ /* 0x000fc800000012ff */
[----:B------:R-:W-:Y:S02]  /*7850*/  LOP3.LUT P3, RZ, R4, 0x1, RZ, 0xc0, !PT ;  /* 0x0000000104ff7812 */ /* 0x000fe4000786c0ff */
[----:B------:R-:W-:Y:S01]  /*7860*/  SHF.R.U64 R4, R239, 0x15, RZ ;  /* 0x00000015ef047819 */ /* 0x000fe200000012ff */
[----:B-1----:R-:W-:-:S03]  /*7870*/  IMAD.WIDE R174, R245, 0x4, R174 ;  /* 0x00000004f5ae7825 */ /* 0x002fc600078e02ae */
[----:B------:R-:W-:Y:S02]  /*7880*/  LOP3.LUT P4, RZ, R4, 0x1, RZ, 0xc0, !PT ;  /* 0x0000000104ff7812 */ /* 0x000fe4000788c0ff */
[----:B------:R-:W-:-:S04]  /*7890*/  SHF.R.U64 R4, R239, 0x11, RZ ;  /* 0x00000011ef047819 */ /* 0x000fc800000012ff */
[----:B------:R-:W-:Y:S01]  /*78a0*/  LOP3.LUT P5, RZ, R4, 0x1, RZ, 0xc0, !PT ;  /* 0x0000000104ff7812 */ /* 0x000fe200078ac0ff */
[----:B------:R4:W-:Y:S01]  /*78b0*/  LDGSTS.E [R238+0x4c00], desc[UR26][R174.64], P3 ;  /* 0x04c00000aeee7fae */ /* 0x0009e200099a101a */
[----:B------:R-:W-:-:S04]  /*78c0*/  SHF.R.U64 R4, R239, 0xd, RZ ;  /* 0x0000000def047819 */ /* 0x000fc800000012ff */
[----:B------:R-:W-:Y:S01]  /*78d0*/  LOP3.LUT P2, RZ, R4, 0x1, RZ, 0xc0, !PT ;  /* 0x0000000104ff7812 */ /* 0x000fe2000784c0ff */
[----:B----4-:R-:W-:-:S04]  /*78e0*/  IMAD.WIDE R174, R245, 0x4, R188 ;  /* 0x00000004f5ae7825 */ /* 0x010fc800078e02bc */
[----:B------:R-:W-:-:S04]  /*78f0*/  IMAD.WIDE R250, R245, 0x4, R250 ;  /* 0x00000004f5fa7825 */ /* 0x000fc800078e02fa */
[----:B------:R-:W-:-:S04]  /*7900*/  IMAD.WIDE R248, R245, 0x4, R248 ;  /* 0x00000004f5f87825 */ /* 0x000fc800078e02f8 */
[----:B--2---:R-:W-:-:S04]  /*7910*/  IMAD.WIDE R178, R245, 0x4, R178 ;  /* 0x00000004f5b27825 */ /* 0x004fc800078e02b2 */
[C---:B---3--:R-:W-:Y:S01]  /*7920*/  IMAD.WIDE R176, R245.reuse, 0x4, R176 ;  /* 0x00000004f5b07825 */ /* 0x048fe200078e02b0 */
[----:B------:R1:W-:Y:S04]  /*7930*/  LDGSTS.E [R238+0x4d00], desc[UR26][R178.64], P3 ;  /* 0x04d00000b2ee7fae */ /* 0x0003e800099a101a */
[----:B------:R-:W-:Y:S04]  /*7940*/  LDGSTS.E [R238+0x5400], desc[UR26][R176.64], P4 ;  /* 0x05400000b0ee7fae */ /* 0x000fe8000a1a101a */
[----:B------:R2:W-:Y:S01]  /*7950*/  LDGSTS.E [R238+0x5500], desc[UR26][R174.64], P4 ;  /* 0x05500000aeee7fae */ /* 0x0005e2000a1a101a */
[----:B-1----:R-:W-:-:S04]  /*7960*/  IMAD.WIDE R178, R245, 0x4, R184 ;  /* 0x00000004f5b27825 */ /* 0x002fc800078e02b8 */
[----:B--2---:R-:W-:-:S04]  /*7970*/  IMAD.WIDE R174, R245, 0x4, R186 ;  /* 0x00000004f5ae7825 */ /* 0x004fc800078e02ba */
[C---:B------:R-:W-:Y:S01]  /*7980*/  IMAD.WIDE R176, R245.reuse, 0x4, R182 ;  /* 0x00000004f5b07825 */ /* 0x040fe200078e02b6 */
[----:B------:R1:W-:Y:S04]  /*7990*/  LDGSTS.E [R238+0x5c00], desc[UR26][R174.64], P5 ;  /* 0x05c00000aeee7fae */ /* 0x0003e8000a9a101a */
[----:B------:R-:W-:Y:S04]  /*79a0*/  LDGSTS.E [R238+0x5d00], desc[UR26][R178.64], P5 ;  /* 0x05d00000b2ee7fae */ /* 0x000fe8000a9a101a */
[----:B------:R-:W-:Y:S01]  /*79b0*/  LDGSTS.E [R238+0x6400], desc[UR26][R176.64], P2 ;  /* 0x06400000b0ee7fae */ /* 0x000fe200091a101a */
[----:B-1----:R-:W-:-:S03]  /*79c0*/  IMAD.WIDE R174, R245, 0x4, R180 ;  /* 0x00000004f5ae7825 */ /* 0x002fc600078e02b4 */
[----:B------:R-:W2:Y:S04]  /*79d0*/  LDL.LU.64 R180, [R1+0x128] ;  /* 0x0001280001b47983 */ /* 0x000ea80000300a00 */
[----:B------:R-:W3:Y:S04]  /*79e0*/  LDL.LU.64 R188, [R1+0xe0] ;  /* 0x0000e00001bc7983 */ /* 0x000ee80000300a00 */
[----:B------:R-:W4:Y:S04]  /*79f0*/  LDL.LU.64 R186, [R1+0xa8] ;  /* 0x0000a80001ba7983 */ /* 0x000f280000300a00 */
[----:B------:R-:W4:Y:S04]  /*7a00*/  LDL.LU.64 R184, [R1+0xa0] ;  /* 0x0000a00001b87983 */ /* 0x000f280000300a00 */
[----:B------:R-:W4:Y:S04]  /*7a10*/  LDL.LU.64 R178, [R1+0x120] ;  /* 0x0001200001b27983 */ /* 0x000f280000300a00 */
[----:B------:R-:W4:Y:S04]  /*7a20*/  LDL.LU.64 R176, [R1+0xe8] ;  /* 0x0000e80001b07983 */ /* 0x000f280000300a00 */
[----:B------:R-:W4:Y:S01]  /*7a30*/  LDL.LU.64 R182, [R1+0x68] ;  /* 0x0000680001b67983 */ /* 0x000f220000300a00 */
[----:B------:R-:W-:-:S03]  /*7a40*/  IMAD.WIDE R190, R245, 0x4, R190 ;  /* 0x00000004f5be7825 */ /* 0x000fc600078e02be */
[----:B------:R-:W4:Y:S01]  /*7a50*/  LDL.LU.64 R244, [R1+0x60] ;  /* 0x0000600001f47983 */ /* 0x000f220000300a00 */
[----:B------:R-:W-:-:S03]  /*7a60*/  SHF.R.U64 R4, R239, 0x9, RZ ;  /* 0x00000009ef047819 */ /* 0x000fc600000012ff */
[----:B------:R-:W-:Y:S01]  /*7a70*/  LDGSTS.E [R238+0x6500], desc[UR26][R174.64], P2 ;  /* 0x06500000aeee7fae */ /* 0x000fe200091a101a */
[----:B------:R-:W-:Y:S02]  /*7a80*/  LOP3.LUT P3, RZ, R4, 0x1, RZ, 0xc0, !PT ;  /* 0x0000000104ff7812 */ /* 0x000fe4000786c0ff */
[----:B------:R-:W-:-:S04]  /*7a90*/  SHF.R.U64 R4, R239, 0x5, RZ ;  /* 0x00000005ef047819 */ /* 0x000fc800000012ff */
[----:B------:R-:W-:Y:S02]  /*7aa0*/  LOP3.LUT P4, RZ, R4, 0x1, RZ, 0xc0, !PT ;  /* 0x0000000104ff7812 */ /* 0x000fe4000788c0ff */
[----:B------:R-:W-:-:S04]  /*7ab0*/  SHF.R.U64 R4, R239, 0x1, RZ ;  /* 0x00000001ef047819 */ /* 0x000fc800000012ff */
[----:B------:R-:W-:Y:S01]  /*7ac0*/  LOP3.LUT P5, RZ, R4, 0x1, RZ, 0xc0, !PT ;  /* 0x0000000104ff7812 */ /* 0x000fe200078ac0ff */
[----:B------:R1:W-:Y:S01]  /*7ad0*/  LDGSTS.E [R238+0x6c00], desc[UR26][R250.64], P3 ;  /* 0x06c00000faee7fae */ /* 0x0003e200099a101a */
[----:B------:R-:W-:-:S03]  /*7ae0*/  SHF.R.U64 R4, R239, 0x1c, RZ ;  /* 0x0000001cef047819 */ /* 0x000fc600000012ff */
[----:B------:R-:W-:Y:S01]  /*7af0*/  LDGSTS.E [R238+0x6d00], desc[UR26][R248.64], P3 ;  /* 0x06d00000f8ee7fae */ /* 0x000fe200099a101a */
[----:B------:R-:W-:Y:S02]  /*7b00*/  LOP3.LUT P2, RZ, R4, 0x1, RZ, 0xc0, !PT ;  /* 0x0000000104ff7812 */ /* 0x000fe4000784c0ff */
[----:B------:R-:W-:Y:S01]  /*7b10*/  SHF.R.U64 R4, R239, 0x18, RZ ;  /* 0x00000018ef047819 */ /* 0x000fe200000012ff */
[----:B------:R-:W-:Y:S01]  /*7b20*/  LDGSTS.E [R238+0x7400], desc[UR26][R190.64], P4 ;  /* 0x07400000beee7fae */ /* 0x000fe2000a1a101a */
[----:B-1----:R-:W-:Y:S02]  /*7b30*/  IMAD.SHL.U32 R251, R42, 0x20, RZ ;  /* 0x000000202afb7824 */ /* 0x002fe400078e00ff */
[----:B------:R-:W-:Y:S02]  /*7b40*/  LOP3.LUT P3, RZ, R4, 0x1, RZ, 0xc0, !PT ;  /* 0x0000000104ff7812 */ /* 0x000fe4000786c0ff */
[----:B------:R-:W-:Y:S01]  /*7b50*/  IMAD.WIDE R192, R251, 0x4, R192 ;  /* 0x00000004fbc07825 */ /* 0x000fe200078e02c0 */
[----:B------:R-:W-:-:S03]  /*7b60*/  SHF.R.U64 R10, R239, 0x14, RZ ;  /* 0x00000014ef0a7819 */ /* 0x000fc600000012ff */
[----:B------:R-:W-:Y:S01]  /*7b70*/  IMAD.WIDE R194, R251, 0x4, R194 ;  /* 0x00000004fbc27825 */ /* 0x000fe200078e02c2 */
[----:B------:R-:W-:Y:S01]  /*7b80*/  SHF.R.U64 R4, R239, 0x10, RZ ;  /* 0x00000010ef047819 */ /* 0x000fe200000012ff */
[----:B------:R-:W-:Y:S02]  /*7b90*/  LDGSTS.E [R238+0x7500], desc[UR26][R192.64], P4 ;  /* 0x07500000c0ee7fae */ /* 0x000fe4000a1a101a */
[----:B------:R-:W-:Y:S01]  /*7ba0*/  IMAD.WIDE R196, R251, 0x4, R196 ;  /* 0x00000004fbc47825 */ /* 0x000fe200078e02c4 */
[----:B------:R-:W-:Y:S01]  /*7bb0*/  LOP3.LUT P4, RZ, R10, 0x1, RZ, 0xc0, !PT ;  /* 0x000000010aff7812 */ /* 0x000fe2000788c0ff */
[----:B------:R-:W-:Y:S04]  /*7bc0*/  LDGSTS.E [R238+0x7c00], desc[UR26][R194.64], P5 ;  /* 0x07c00000c2ee7fae */ /* 0x000fe8000a9a101a */
[----:B------:R-:W-:Y:S01]  /*7bd0*/  LDGSTS.E [R238+0x7d00], desc[UR26][R196.64], P5 ;  /* 0x07d00000c4ee7fae */ /* 0x000fe2000a9a101a */
[----:B------:R-:W-:-:S02]  /*7be0*/  LOP3.LUT P5, RZ, R4, 0x1, RZ, 0xc0, !PT ;  /* 0x0000000104ff7812 */ /* 0x000fc400078ac0ff */
[----:B------:R-:W-:Y:S01]  /*7bf0*/  SHF.R.U64 R4, R239, 0xc, RZ ;  /* 0x0000000cef047819 */ /* 0x000fe200000012ff */
[----:B--2---:R-:W-:-:S04]  /*7c00*/  IMAD.WIDE R180, R251, 0x4, R180 ;  /* 0x00000004fbb47825 */ /* 0x004fc800078e02b4 */
[C---:B---3--:R-:W-:Y:S01]  /*7c10*/  IMAD.WIDE R174, R251.reuse, 0x4, R188 ;  /* 0x00000004fbae7825 */ /* 0x048fe200078e02bc */
[----:B------:R-:W-:Y:S03]  /*7c20*/  LDGSTS.E [R3+0x4600], desc[UR26][R180.64], P2 ;  /* 0x04600000b4037fae */ /* 0x000fe600091a101a */
[----:B----4-:R-:W-:-:S04]  /*7c30*/  IMAD.WIDE R178, R251, 0x4, R178 ;  /* 0x00000004fbb27825 */ /* 0x010fc800078e02b2 */
[C---:B------:R-:W-:Y:S01]  /*7c40*/  IMAD.WIDE R176, R251.reuse, 0x4, R176 ;  /* 0x00000004fbb07825 */ /* 0x040fe200078e02b0 */
[----:B------:R1:W-:Y:S04]  /*7c50*/  LDGSTS.E [R3+0x4700], desc[UR26][R178.64], P2 ;  /* 0x04700000b2037fae */ /* 0x0003e800091a101a */
[----:B------:R2:W-:Y:S04]  /*7c60*/  LDGSTS.E [R3+0x4e00], desc[UR26][R176.64], P3 ;  /* 0x04e00000b0037fae */ /* 0x0005e800099a101a */
[----:B------:R3:W-:Y:S01]  /*7c70*/  LDGSTS.E [R3+0x4f00], desc[UR26][R174.64], P3 ;  /* 0x04f00000ae037fae */ /* 0x0007e200099a101a */
[----:B-1----:R-:W-:-:S04]  /*7c80*/  IMAD.WIDE R178, R251, 0x4, R186 ;  /* 0x00000004fbb27825 */ /* 0x002fc800078e02ba */
[C---:B--2---:R-:W-:Y:S01]  /*7c90*/  IMAD.WIDE R176, R251.reuse, 0x4, R184 ;  /* 0x00000004fbb07825 */ /* 0x044fe200078e02b8 */
[----:B------:R-:W-:Y:S03]  /*7ca0*/  LDGSTS.E [R3+0x5600], desc[UR26][R178.64], P4 ;  /* 0x05600000b2037fae */ /* 0x000fe6000a1a101a */
[C---:B---3--:R-:W-:Y:S01]  /*7cb0*/  IMAD.WIDE R174, R251.reuse, 0x4, R182 ;  /* 0x00000004fbae7825 */ /* 0x048fe200078e02b6 */
[----:B------:R1:W-:Y:S04]  /*7cc0*/  LDGSTS.E [R3+0x5700], desc[UR26][R176.64], P4 ;  /* 0x05700000b0037fae */ /* 0x0003e8000a1a101a */
[----:B------:R2:W-:Y:S01]  /*7cd0*/  LDGSTS.E [R3+0x5e00], desc[UR26][R174.64], P5 ;  /* 0x05e00000ae037fae */ /* 0x0005e2000a9a101a */
[----:B-1----:R-:W-:-:S03]  /*7ce0*/  IMAD.WIDE R176, R251, 0x4, R8 ;  /* 0x00000004fbb07825 */ /* 0x002fc600078e0208 */
[----:B------:R-:W5:Y:S01]  /*7cf0*/  LDL.LU.64 R8, [R1+0x6f0] ;  /* 0x0006f00001087983 */ /* 0x000f620000300a00 */
[----:B--2---:R-:W-:-:S03]  /*7d00*/  IMAD.WIDE R174, R251, 0x4, R6 ;  /* 0x00000004fbae7825 */ /* 0x004fc600078e0206 */
[----:B------:R-:W5:Y:S01]  /*7d10*/  LDL.LU.64 R6, [R1+0x6e8] ;  /* 0x0006e80001067983 */ /* 0x000f620000300a00 */
[----:B------:R-:W-:Y:S02]  /*7d20*/  LOP3.LUT P2, RZ, R4, 0x1, RZ, 0xc0, !PT ;  /* 0x0000000104ff7812 */ /* 0x000fe4000784c0ff */
[C---:B------:R-:W-:Y:S02]  /*7d30*/  SHF.R.U64 R4, R239.reuse, 0x8, RZ ;  /* 0x00000008ef047819 */ /* 0x040fe400000012ff */
[----:B------:R-:W-:Y:S02]  /*7d40*/  SHF.R.U64 R239, R239, 0x4, RZ ;  /* 0x00000004efef7819 */ /* 0x000fe400000012ff */
[----:B------:R-:W-:Y:S02]  /*7d50*/  LOP3.LUT P3, RZ, R4, 0x1, RZ, 0xc0, !PT ;  /* 0x0000000104ff7812 */ /* 0x000fe4000786c0ff */
[----:B------:R-:W-:Y:S01]  /*7d60*/  LOP3.LUT P4, RZ, R239, 0x1, RZ, 0xc0, !PT ;  /* 0x00000001efff7812 */ /* 0x000fe2000788c0ff */
[----:B------:R-:W-:-:S04]  /*7d70*/  IMAD.WIDE R178, R251, 0x4, R244 ;  /* 0x00000004fbb27825 */ /* 0x000fc800078e02f4 */
[C---:B------:R-:W-:Y:S01]  /*7d80*/  IMAD.WIDE R246, R251.reuse, 0x4, R246 ;  /* 0x00000004fbf67825 */ /* 0x040fe200078e02f6 */
[----:B------:R-:W-:Y:S03]  /*7d90*/  LDGSTS.E [R3+0x5f00], desc[UR26][R178.64], P5 ;  /* 0x05f00000b2037fae */ /* 0x000fe6000a9a101a */
[C---:B------:R-:W-:Y:S01]  /*7da0*/  IMAD.WIDE R202, R251.reuse, 0x4, R202 ;  /* 0x00000004fbca7825 */ /* 0x040fe200078e02ca */
[----:B------:R-:W-:Y:S03]  /*7db0*/  LDGSTS.E [R3+0x6600], desc[UR26][R176.64], P2 ;  /* 0x06600000b0037fae */ /* 0x000fe600091a101a */
[C---:B------:R-:W-:Y:S01]  /*7dc0*/  IMAD.WIDE R198, R251.reuse, 0x4, R198 ;  /* 0x00000004fbc67825 */ /* 0x040fe200078e02c6 */
[----:B------:R-:W-:Y:S03]  /*7dd0*/  LDGSTS.E [R3+0x6700], desc[UR26][R174.64], P2 ;  /* 0x06700000ae037fae */ /* 0x000fe600091a101a */
[----:B------:R-:W-:Y:S01]  /*7de0*/  IMAD.WIDE R204, R251, 0x4, R204 ;  /* 0x00000004fbcc7825 */ /* 0x000fe200078e02cc */
[----:B------:R-:W-:Y:S03]  /*7df0*/  LDGSTS.E [R3+0x6e00], desc[UR26][R246.64], P3 ;  /* 0x06e00000f6037fae */ /* 0x000fe600099a101a */
[----:B------:R-:W-:Y:S01]  /*7e00*/  IMAD.SHL.U32 R10, R43, 0x20, RZ ;  /* 0x000000202b0a7824 */ /* 0x000fe200078e00ff */
[----:B------:R-:W-:Y:S01]  /*7e10*/  LDGSTS.E [R3+0x6f00], desc[UR26][R202.64], P3 ;  /* 0x06f00000ca037fae */ /* 0x000fe200099a101a */
[----:B------:R-:W-:-:S03]  /*7e20*/  IMAD.WIDE R200, R251, 0x4, R200 ;  /* 0x00000004fbc87825 */ /* 0x000fc600078e02c8 */
[----:B------:R-:W-:Y:S01]  /*7e30*/  LDGSTS.E [R3+0x7600], desc[UR26][R198.64], P4 ;  /* 0x07600000c6037fae */ /* 0x000fe2000a1a101a */
[----:B------:R-:W-:-:S03]  /*7e40*/  IMAD.WIDE R172, R251, 0x4, R172 ;  /* 0x00000004fbac7825 */ /* 0x000fc600078e02ac */
[----:B------:R-:W-:Y:S01]  /*7e50*/  LDGSTS.E [R3+0x7700], desc[UR26][R204.64], P4 ;  /* 0x07700000cc037fae */ /* 0x000fe2000a1a101a */
[----:B------:R-:W-:-:S03]  /*7e60*/  IMAD.WIDE R170, R10, 0x4, R170 ;  /* 0x000000040aaa7825 */ /* 0x000fc600078e02aa */
[----:B------:R-:W-:Y:S01]  /*7e70*/  LDGSTS.E [R3+0x7e00], desc[UR26][R200.64], !P1 ;  /* 0x07e00000c8037fae */ /* 0x000fe2000c9a101a */
[----:B------:R-:W-:-:S03]  /*7e80*/  IMAD.WIDE R168, R10, 0x4, R168 ;  /* 0x000000040aa87825 */ /* 0x000fc600078e02a8 */
[----:B------:R-:W-:Y:S01]  /*7e90*/  LDGSTS.E [R3+0x7f00], desc[UR26][R172.64], !P1 ;  /* 0x07f00000ac037fae */ /* 0x000fe2000c9a101a */
[----:B------:R-:W-:-:S03]  /*7ea0*/  IMAD.WIDE R44, R10, 0x4, R44 ;  /* 0x000000040a2c7825 */ /* 0x000fc600078e022c */
[----:B------:R-:W0:Y:S01]  /*7eb0*/  LDGDEPBAR ;  /* 0x00000000000079af */ /* 0x000e220000000000 */
[----:B------:R-:W-:-:S03]  /*7ec0*/  IMAD.WIDE R166, R10, 0x4, R166 ;  /* 0x000000040aa67825 */ /* 0x000fc600078e02a6 */
[----:B------:R-:W-:Y:S01]  /*7ed0*/  LDGSTS.E [R240+0xc000], desc[UR26][R170.64], P0 ;  /* 0x0c000000aaf07fae */ /* 0x000fe200081a101a */
        /* <DEDUP_REMOVED lines=61> */
[----:B------:R1:W-:Y:S01]  /*82b0*/  LDGSTS.E [R241+0xfd00], desc[UR26][R110.64], P0 ;  /* 0x0fd000006ef17fae */ /* 0x0003e200081a101a */
        /* <DEDUP_REMOVED lines=8> */
[C---:B------:R-:W-:Y:S01]  /*8340*/  IMAD.WIDE R94, R10.reuse, 0x4, R94 ;  /* 0x000000040a5e7825 */ /* 0x040fe200078e025e */
[----:B------:R-:W1:Y:S03]  /*8350*/  S2R R185, SR_TID.X ;  /* 0x0000000000b97919 */ /* 0x000e660000002100 */
[C---:B------:R-:W-:Y:S01]  /*8360*/  IMAD.WIDE R92, R10.reuse, 0x4, R92 ;  /* 0x000000040a5c7825 */ /* 0x040fe200078e025c */
[----:B------:R2:W-:Y:S03]  /*8370*/  LDGSTS.E [R242+0xd200], desc[UR26][R100.64], P0 ;  /* 0x0d20000064f27fae */ /* 0x0005e600081a101a */
        /* <DEDUP_REMOVED lines=44> */
[----:B------:R-:W-:Y:S01]  /*8640*/  IMAD.WIDE R46, R10, 0x4, R46 ;  /* 0x000000040a2e7825 */ /* 0x000fe200078e022e */
[----:B------:R2:W-:Y:S04]  /*8650*/  LDGSTS.E [R243+0xef00], desc[UR26][R54.64], P0 ;  /* 0x0ef0000036f37fae */ /* 0x0005e800081a101a */
[----:B------:R2:W-:Y:S04]  /*8660*/  LDGSTS.E [R243+0xf300], desc[UR26][R52.64], P0 ;  /* 0x0f30000034f37fae */ /* 0x0005e800081a101a */
[----:B------:R2:W-:Y:S04]  /*8670*/  LDGSTS.E [R243+0xf700], desc[UR26][R50.64], P0 ;  /* 0x0f70000032f37fae */ /* 0x0005e800081a101a */
[----:B------:R2:W-:Y:S04]  /*8680*/  LDGSTS.E [R243+0xfb00], desc[UR26][R48.64], P0 ;  /* 0x0fb0000030f37fae */ /* 0x0005e800081a101a */
[----:B------:R2:W-:Y:S01]  /*8690*/  LDGSTS.E [R243+0xff00], desc[UR26][R46.64], P0 ;  /* 0x0ff000002ef37fae */ /* 0x0005e200081a101a */
[----:B-1----:R-:W-:-:S03]  /*86a0*/  LOP3.LUT R110, R185, 0x20, RZ, 0xc0, !PT ;  /* 0x00000020b96e7812 */ /* 0x002fc600078ec0ff */
[----:B------:R-:W0:Y:S01]  /*86b0*/  LDGDEPBAR ;  /* 0x00000000000079af */ /* 0x000e220000000000 */
[----:B------:R-:W-:Y:S05]  /*86c0*/  @P6 BRA `(.L_x_0) ;  /* 0x0000000800b46947 */ /* 0x000fea0003800000 */
[----:B------:R-:W-:Y:S01]  /*86d0*/  IMAD.SHL.U32 R0, R110, 0x20, RZ ;  /* 0x000000206e007824 */ /* 0x000fe200078e00ff */
[----:B------:R-:W-:Y:S02]  /*86e0*/  CS2R R224, SRZ ;  /* 0x0000000000e07805 */ /* 0x000fe4000001ff00 */
[----:B------:R-:W-:Y:S02]  /*86f0*/  CS2R R226, SRZ ;  /* 0x0000000000e27805 */ /* 0x000fe4000001ff00 */
[----:B------:R-:W-:Y:S02]  /*8700*/  CS2R R220, SRZ ;  /* 0x0000000000dc7805 */ /* 0x000fe4000001ff00 */
[----:B------:R-:W-:Y:S01]  /*8710*/  CS2R R222, SRZ ;  /* 0x0000000000de7805 */ /* 0x000fe2000001ff00 */
[----:B------:R1:W-:Y:S01]  /*8720*/  STL [R1+0x6c8], R0 ;  /* 0x0006c80001007387 */ /* 0x0003e20000100800 */
[----:B------:R-:W-:Y:S02]  /*8730*/  CS2R R216, SRZ ;  /* 0x0000000000d87805 */ /* 0x000fe4000001ff00 */
[----:B------:R-:W-:-:S02]  /*8740*/  CS2R R218, SRZ ;  /* 0x0000000000da7805 */ /* 0x000fc4000001ff00 */
[----:B------:R-:W-:Y:S01]  /*8750*/  CS2R R208, SRZ ;  /* 0x0000000000d07805 */ /* 0x000fe2000001ff00 */
[----:B------:R1:W-:Y:S01]  /*8760*/  STL [R1+0x280], RZ ;  /* 0x000280ff01007387 */ /* 0x0003e20000100800 */
[----:B------:R-:W-:Y:S02]  /*8770*/  CS2R R210, SRZ ;  /* 0x0000000000d27805 */ /* 0x000fe4000001ff00 */
[----:B------:R-:W-:Y:S02]  /*8780*/  CS2R R188, SRZ ;  /* 0x0000000000bc7805 */ /* 0x000fe4000001ff00 */
[----:B------:R-:W-:Y:S01]  /*8790*/  CS2R R190, SRZ ;  /* 0x0000000000be7805 */ /* 0x000fe2000001ff00 */
[----:B------:R1:W-:Y:S01]  /*87a0*/  STL [R1+0x284], RZ ;  /* 0x000284ff01007387 */ /* 0x0003e20000100800 */
[----:B--2---:R-:W-:Y:S02]  /*87b0*/  CS2R R52, SRZ ;  /* 0x0000000000347805 */ /* 0x004fe4000001ff00 */
[----:B------:R-:W-:-:S02]  /*87c0*/  CS2R R54, SRZ ;  /* 0x0000000000367805 */ /* 0x000fc4000001ff00 */
[----:B------:R-:W-:Y:S01]  /*87d0*/  CS2R R56, SRZ ;  /* 0x0000000000387805 */ /* 0x000fe2000001ff00 */
[----:B------:R1:W-:Y:S01]  /*87e0*/  STL [R1+0x288], RZ ;  /* 0x000288ff01007387 */ /* 0x0003e20000100800 */
[----:B------:R-:W-:Y:S02]  /*87f0*/  CS2R R58, SRZ ;  /* 0x00000000003a7805 */ /* 0x000fe4000001ff00 */
[----:B------:R-:W-:Y:S02]  /*8800*/  CS2R R60, SRZ ;  /* 0x00000000003c7805 */ /* 0x000fe4000001ff00 */
[----:B------:R-:W-:Y:S01]  /*8810*/  CS2R R62, SRZ ;  /* 0x00000000003e7805 */ /* 0x000fe2000001ff00 */
[----:B------:R1:W-:Y:S01]  /*8820*/  STL [R1+0x28c], RZ ;  /* 0x00028cff01007387 */ /* 0x0003e20000100800 */
        /* <DEDUP_REMOVED lines=92> */
[----:B------:R-:W-:-:S03]  /*8df0*/  CS2R R246, SRZ ;  /* 0x0000000000f67805 */ /* 0x000fc6000001ff00 */
[----:B------:R1:W-:Y:S04]  /*8e00*/  STL [R1+0x1ec], RZ ;  /* 0x0001ecff01007387 */ /* 0x0003e80000100800 */
        /* <DEDUP_REMOVED lines=55> */
[----:B------:R1:W-:Y:S01]  /*9180*/  STL [R1+0x2c], RZ ;  /* 0x00002cff01007387 */ /* 0x0003e20000100800 */
[----:B------:R-:W-:Y:S05]  /*9190*/  BRA `(.L_x_1) ;  /* 0x000000dc00bc7947 */ /* 0x000fea0003800000 */
.L_x_0:
[----:B------:R-:W3:Y:S04]  /*91a0*/  LDL.LU R162, [R1+0x150] ;  /* 0x0001500001a27983 */ /* 0x000ee80000300800 */
[----:B------:R-:W4:Y:S01]  /*91b0*/  LDL.LU R161, [R1+0x154] ;  /* 0x0001540001a17983 */ /* 0x000f220000300800 */
[----:B------:R-:W-:Y:S02]  /*91c0*/  SHF.R.S32.HI R44, RZ, 0x1f, R10 ;  /* 0x0000001fff2c7819 */ /* 0x000fe4000001140a */
[----:B--2---:R-:W-:Y:S01]  /*91d0*/  SHF.L.U32 R109, R10, 0x3, RZ ;  /* 0x000000030a6d7819 */ /* 0x004fe200000006ff */
[----:B------:R-:W2:Y:S01]  /*91e0*/  LDL.LU R160, [R1+0x164] ;  /* 0x0001640001a07983 */ /* 0x000ea20000300800 */
[----:B------:R-:W-:Y:S02]  /*91f0*/  LOP3.LUT R45, R185, 0x1c, RZ, 0xc0, !PT ;  /* 0x0000001cb92d7812 */ /* 0x000fe400078ec0ff */
[----:B------:R-:W-:-:S02]  /*9200*/  SHF.R.S32.HI R46, RZ, 0x1f, R237 ;  /* 0x0000001fff2e7819 */ /* 0x000fc400000114ed */
[----:B------:R-:W-:Y:S02]  /*9210*/  SHF.L.U64.HI R106, R10, 0x3, R44 ;  /* 0x000000030a6a7819 */ /* 0x000fe4000001022c */
[C---:B------:R-:W-:Y:S02]  /*9220*/  LEA R102, P0, R237.reuse, R109, 0x2 ;  /* 0x0000006ded667211 */ /* 0x040fe400078010ff */
[----:B------:R-:W-:Y:S02]  /*9230*/  SHF.R.S32.HI R48, RZ, 0x1f, R229 ;  /* 0x0000001fff307819 */ /* 0x000fe400000114e5 */
[----:B------:R-:W-:Y:S02]  /*9240*/  LEA.HI.X R237, R237, R106, R46, 0x2, P0 ;  /* 0x0000006aeded7211 */ /* 0x000fe400000f142e */
[----:B------:R-:W-:Y:S02]  /*9250*/  SHF.R.S32.HI R47, RZ, 0x1f, R221 ;  /* 0x0000001fff2f7819 */ /* 0x000fe400000114dd */
[----:B------:R-:W-:-:S02]  /*9260*/  SHF.R.S32.HI R46, RZ, 0x1f, R213 ;  /* 0x0000001fff2e7819 */ /* 0x000fc400000114d5 */
[-C--:B------:R-:W-:Y:S02]  /*9270*/  LEA R107, P0, R229, R109.reuse, 0x2 ;  /* 0x0000006de56b7211 */ /* 0x080fe400078010ff */
[-C--:B------:R-:W-:Y:S02]  /*9280*/  LEA R105, P1, R221, R109.reuse, 0x2 ;  /* 0x0000006ddd697211 */ /* 0x080fe400078210ff */
[-C--:B------:R-:W-:Y:S02]  /*9290*/  LEA R103, P2, R213, R109.reuse, 0x2 ;  /* 0x0000006dd5677211 */ /* 0x080fe400078410ff */
[----:B------:R-:W-:Y:S02]  /*92a0*/  LEA R101, P3, R236, R109, 0x2 ;  /* 0x0000006dec657211 */ /* 0x000fe400078610ff */
[-C--:B------:R-:W-:Y:S02]  /*92b0*/  LEA.HI.X R229, R229, R106.reuse, R48, 0x2, P0 ;  /* 0x0000006ae5e57211 */ /* 0x080fe400000f1430 */
[----:B------:R-:W-:-:S02]  /*92c0*/  LEA.HI.X R221, R221, R106, R47, 0x2, P1 ;  /* 0x0000006adddd7211 */ /* 0x000fc400008f142f */
[----:B------:R-:W-:Y:S02]  /*92d0*/  LEA.HI.X R213, R213, R106, R46, 0x2, P2 ;  /* 0x0000006ad5d57211 */ /* 0x000fe400010f142e */
[----:B------:R-:W-:Y:S02]  /*92e0*/  SHF.R.S32.HI R51, RZ, 0x1f, R228 ;  /* 0x0000001fff337819 */ /* 0x000fe400000114e4 */
[----:B------:R-:W-:Y:S02]  /*92f0*/  SHF.R.S32.HI R49, RZ, 0x1f, R220 ;  /* 0x0000001fff317819 */ /* 0x000fe400000114dc */
[----:B------:R-:W-:Y:S02]  /*9300*/  SHF.R.S32.HI R47, RZ, 0x1f, R212 ;  /* 0x0000001fff2f7819 */ /* 0x000fe400000114d4 */
[-C--:B------:R-:W-:Y:S02]  /*9310*/  LEA R108, P0, R228, R109.reuse, 0x2 ;  /* 0x0000006de46c7211 */ /* 0x080fe400078010ff */
[----:B------:R-:W-:-:S02]  /*9320*/  LEA R104, P1, R220, R109, 0x2 ;  /* 0x0000006ddc687211 */ /* 0x000fc400078210ff */
[----:B------:R-:W-:Y:S02]  /*9330*/  LEA R99, P2, R212, R109, 0x2 ;  /* 0x0000006dd4637211 */ /* 0x000fe400078410ff */
[-C--:B------:R-:W-:Y:S02]  /*9340*/  LEA.HI.X R228, R228, R106.reuse, R51, 0x2, P0 ;  /* 0x0000006ae4e47211 */ /* 0x080fe400000f1433 */
[-C--:B------:R-:W-:Y:S02]  /*9350*/  LEA.HI.X R220, R220, R106.reuse, R49, 0x2, P1 ;  /* 0x0000006adcdc7211 */ /* 0x080fe400008f1431 */
[----:B------:R-:W-:Y:S02]  /*9360*/  LEA.HI.X R212, R212, R106, R47, 0x2, P2 ;  /* 0x0000006ad4d47211 */ /* 0x000fe400010f142f */
[----:B------:R-:W-:Y:S02]  /*9370*/  SHF.R.S32.HI R48, RZ, 0x1f, R227 ;  /* 0x0000001fff307819 */ /* 0x000fe400000114e3 */
[----:B------:R-:W-:-:S02]  /*9380*/  SHF.R.S32.HI R47, RZ, 0x1f, R219 ;  /* 0x0000001fff2f7819 */ /* 0x000fc400000114db */
[----:B------:R-:W-:Y:S02]  /*9390*/  SHF.R.S32.HI R46, RZ, 0x1f, R211 ;  /* 0x0000001fff2e7819 */ /* 0x000fe400000114d3 */
        /* <DEDUP_REMOVED lines=49> */
[----:B------:R-:W-:Y:S02]  /*96b0*/  LEA.HI.X R214, R214, R106, R47, 0x2, P1 ;  /* 0x0000006ad6d67211 */ /* 0x000fe400008f142f */
[----:B------:R-:W-:Y:S02]  /*96c0*/  SHF.R.S32.HI R61, RZ, 0x1f, R40 ;  /* 0x0000001fff3d7819 */ /* 0x000fe40000011428 */
[----:B------:R-:W-:Y:S02]  /*96d0*/  SHF.R.S32.HI R60, RZ, 0x1f, R39 ;  /* 0x0000001fff3c7819 */ /* 0x000fe40000011427 */
[----:B------:R-:W-:-:S02]  /*96e0*/  SHF.R.S32.HI R57, RZ, 0x1f, R38 ;  /* 0x0000001fff397819 */ /* 0x000fc40000011426 */
[----:B------:R-:W-:Y:S02]  /*96f0*/  SHF.R.S32.HI R56, RZ, 0x1f, R37 ;  /* 0x0000001fff387819 */ /* 0x000fe40000011425 */
[CC--:B------:R-:W-:Y:S02]  /*9700*/  LEA R76, P0, R40.reuse, R109.reuse, 0x2 ;  /* 0x0000006d284c7211 */ /* 0x0c0fe400078010ff */
[C---:B------:R-:W-:Y:S02]  /*9710*/  LEA R74, P1, R39.reuse, R109, 0x2 ;  /* 0x0000006d274a7211 */ /* 0x040fe400078210ff */
[-C--:B------:R-:W-:Y:S02]  /*9720*/  LEA.HI.X R61, R40, R106.reuse, R61, 0x2, P0 ;  /* 0x0000006a283d7211 */ /* 0x080fe400000f143d */
[----:B------:R-:W-:Y:S02]  /*9730*/  LEA.HI.X R60, R39, R106, R60, 0x2, P1 ;  /* 0x0000006a273c7211 */ /* 0x000fe400008f143c */
[----:B------:R-:W-:-:S02]  /*9740*/  SHF.R.S32.HI R53, RZ, 0x1f, R36 ;  /* 0x0000001fff357819 */ /* 0x000fc40000011424 */
[----:B------:R-:W-:Y:S02]  /*9750*/  SHF.R.S32.HI R52, RZ, 0x1f, R35 ;  /* 0x0000001fff347819 */ /* 0x000fe40000011423 */
[----:B------:R-:W-:Y:S02]  /*9760*/  SHF.R.S32.HI R49, RZ, 0x1f, R34 ;  /* 0x0000001fff317819 */ /* 0x000fe40000011422 */
[----:B------:R-:W-:Y:S02]  /*9770*/  SHF.R.S32.HI R48, RZ, 0x1f, R33 ;  /* 0x0000001fff307819 */ /* 0x000fe40000011421 */
[CC--:B------:R-:W-:Y:S02]  /*9780*/  LEA R72, P0, R36.reuse, R109.reuse, 0x2 ;  /* 0x0000006d24487211 */ /* 0x0c0fe400078010ff */
[----:B------:R-:W-:Y:S02]  /*9790*/  LEA R70, P1, R35, R109, 0x2 ;  /* 0x0000006d23467211 */ /* 0x000fe400078210ff */
[----:B------:R-:W-:-:S02]  /*97a0*/  LEA.HI.X R53, R36, R106, R53, 0x2, P0 ;  /* 0x0000006a24357211 */ /* 0x000fc400000f1435 */
[----:B------:R-:W-:Y:S02]  /*97b0*/  LEA.HI.X R52, R35, R106, R52, 0x2, P1 ;  /* 0x0000006a23347211 */ /* 0x000fe400008f1434 */
[-C--:B------:R-:W-:Y:S02]  /*97c0*/  LEA R68, P0, R32, R109.reuse, 0x2 ;  /* 0x0000006d20447211 */ /* 0x080fe400078010ff */
[----:B------:R-:W-:Y:S02]  /*97d0*/  LEA R66, P1, R31, R109, 0x2 ;  /* 0x0000006d1f427211 */ /* 0x000fe400078210ff */
[----:B------:R-:W-:Y:S02]  /*97e0*/  SHF.R.S32.HI R35, RZ, 0x1f, R28 ;  /* 0x0000001fff237819 */ /* 0x000fe4000001141c */
[----:B------:R-:W-:Y:S02]  /*97f0*/  SHF.R.S32.HI R111, RZ, 0x1f, R20 ;  /* 0x0000001fff6f7819 */ /* 0x000fe40000011414 */
[----:B------:R-:W-:-:S02]  /*9800*/  SHF.R.S32.HI R113, RZ, 0x1f, R16 ;  /* 0x0000001fff717819 */ /* 0x000fc40000011410 */
[----:B------:R-:W-:Y:S02]  /*9810*/  SHF.R.S32.HI R112, RZ, 0x1f, R5 ;  /* 0x0000001fff707819 */ /* 0x000fe40000011405 */
[----:B------:R-:W-:Y:S02]  /*9820*/  SHF.R.S32.HI R115, RZ, 0x1f, R12 ;  /* 0x0000001fff737819 */ /* 0x000fe4000001140c */
[----:B------:R-:W-:-:S04]  /*9830*/  SHF.R.S32.HI R43, RZ, 0x1f, R42 ;  /* 0x0000001fff2b7819 */ /* 0x000fc8000001142a */
[----:B------:R-:W-:Y:S02]  /*9840*/  SHF.L.U64.HI R42, R42, 0x2, R43 ;  /* 0x000000022a2a7819 */ /* 0x000fe4000001022b */
[----:B------:R-:W-:-:S04]  /*9850*/  SHF.R.S32.HI R43, RZ, 0x1f, R252 ;  /* 0x0000001fff2b7819 */ /* 0x000fc800000114fc */
[----:B------:R-:W-:Y:S01]  /*9860*/  LEA.HI R43, R43, R252, RZ, 0x5 ;  /* 0x000000fc2b2b7211 */ /* 0x000fe200078f28ff */
[----:B------:R-:W-:Y:S01]  /*9870*/  IMAD.SHL.U32 R252, R185, 0x2, RZ ;  /* 0x00000002b9fc7824 */ /* 0x000fe200078e00ff */
[----:B---3--:R-:W-:Y:S02]  /*9880*/  SHF.R.S32.HI R3, RZ, 0x1f, R162 ;  /* 0x0000001fff037819 */ /* 0x008fe400000114a2 */
[----:B----4-:R-:W-:Y:S02]  /*9890*/  SHF.R.S32.HI R4, RZ, 0x1f, R161 ;  /* 0x0000001fff047819 */ /* 0x010fe400000114a1 */
[----:B------:R-:W-:Y:S02]  /*98a0*/  SHF.L.U64.HI R238, R162, 0x2, R3 ;  /* 0x00000002a2ee7819 */ /* 0x000fe40000010203 */
[----:B------:R-:W-:Y:S02]  /*98b0*/  SHF.L.U64.HI R239, R161, 0x2, R4 ;  /* 0x00000002a1ef7819 */ /* 0x000fe40000010204 */
[----:B------:R-:W-:Y:S01]  /*98c0*/  LOP3.LUT R4, R185, 0x3, RZ, 0xc0, !PT ;  /* 0x00000003b9047812 */ /* 0x000fe200078ec0ff */
[----:B------:R-:W-:Y:S01]  /*98d0*/  STL [R1+0x4ac], R238 ;  /* 0x0004acee01007387 */ /* 0x000fe20000100800 */
[----:B--2---:R-:W-:-:S03]  /*98e0*/  SHF.R.S32.HI R3, RZ, 0x1f, R160 ;  /* 0x0000001fff037819 */ /* 0x004fc600000114a0 */
[----:B------:R-:W-:Y:S01]  /*98f0*/  IMAD R4, R4, 0x220, R45 ;  /* 0x0000022004047824 */ /* 0x000fe200078e022d */
[----:B------:R-:W-:Y:S01]  /*9900*/  SHF.R.S32.HI R45, RZ, 0x1f, R236 ;  /* 0x0000001fff2d7819 */ /* 0x000fe200000114ec */
[----:B------:R-:W-:Y:S01]  /*9910*/  STL [R1+0x4b0], R239 ;  /* 0x0004b0ef01007387 */ /* 0x000fe20000100800 */
[----:B------:R-:W-:Y:S02]  /*9920*/  SHF.L.U64.HI R3, R160, 0x2, R3 ;  /* 0x00000002a0037819 */ /* 0x000fe40000010203 */
[----:B------:R-:W-:Y:S02]  /*9930*/  LEA.HI.X R236, R236, R106, R45, 0x2, P3 ;  /* 0x0000006aecec7211 */ /* 0x000fe400018f142d */
[----:B------:R-:W-:Y:S02]  /*9940*/  SHF.R.S32.HI R45, RZ, 0x1f, R235 ;  /* 0x0000001fff2d7819 */ /* 0x000fe400000114eb */
[----:B------:R-:W-:-:S04]  /*9950*/  LEA R97, P3, R235, R109, 0x2 ;  /* 0x0000006deb617211 */ /* 0x000fc800078610ff */
        /* <DEDUP_REMOVED lines=15> */
[-C--:B------:R-:W-:Y:S02]  /*9a50*/  LEA.HI.X R230, R230, R106.reuse, R45, 0x2, P3 ;  /* 0x0000006ae6e67211 */ /* 0x080fe400018f142d */
[----:B------:R-:W-:Y:S02]  /*9a60*/  SHF.R.S32.HI R45, RZ, 0x1f, R206 ;  /* 0x0000001fff2d7819 */ /* 0x000fe400000114ce */
[CC--:B------:R-:W-:Y:S02]  /*9a70*/  LEA R73, P3, R41.reuse, R109.reuse, 0x2 ;  /* 0x0000006d29497211 */ /* 0x0c0fe400078610ff */
[-C--:B------:R-:W-:Y:S02]  /*9a80*/  LEA.HI.X R206, R206, R106.reuse, R45, 0x2, P2 ;  /* 0x0000006acece7211 */ /* 0x080fe400010f142d */
[----:B------:R-:W-:Y:S02]  /*9a90*/  LEA.HI.X R64, R41, R106, R64, 0x2, P3 ;  /* 0x0000006a29407211 */ /* 0x000fe400018f1440 */
[----:B------:R-:W-:-:S02]  /*9aa0*/  LEA R71, P2, R38, R109, 0x2 ;  /* 0x0000006d26477211 */ /* 0x000fc400078410ff */
[CC--:B------:R-:W-:Y:S02]  /*9ab0*/  LEA R69, P3, R37.reuse, R109.reuse, 0x2 ;  /* 0x0000006d25457211 */ /* 0x0c0fe400078610ff */
[-C--:B------:R-:W-:Y:S02]  /*9ac0*/  LEA.HI.X R57, R38, R106.reuse, R57, 0x2, P2 ;  /* 0x0000006a26397211 */ /* 0x080fe400010f1439 */
[-C--:B------:R-:W-:Y:S02]  /*9ad0*/  LEA.HI.X R56, R37, R106.reuse, R56, 0x2, P3 ;  /* 0x0000006a25387211 */ /* 0x080fe400018f1438 */
[CC--:B------:R-:W-:Y:S02]  /*9ae0*/  LEA R67, P2, R34.reuse, R109.reuse, 0x2 ;  /* 0x0000006d22437211 */ /* 0x0c0fe400078410ff */
[----:B------:R-:W-:Y:S02]  /*9af0*/  LEA R65, P3, R33, R109, 0x2 ;  /* 0x0000006d21417211 */ /* 0x000fe400078610ff */
[----:B------:R-:W-:-:S02]  /*9b00*/  LEA.HI.X R49, R34, R106, R49, 0x2, P2 ;  /* 0x0000006a22317211 */ /* 0x000fc400010f1431 */
[----:B------:R-:W-:Y:S02]  /*9b10*/  LEA.HI.X R48, R33, R106, R48, 0x2, P3 ;  /* 0x0000006a21307211 */ /* 0x000fe400018f1430 */
[----:B------:R-:W-:Y:S02]  /*9b20*/  SHF.R.S32.HI R45, RZ, 0x1f, R32 ;  /* 0x0000001fff2d7819 */ /* 0x000fe40000011420 */
[----:B------:R-:W-:Y:S02]  /*9b30*/  SHF.R.S32.HI R41, RZ, 0x1f, R31 ;  /* 0x0000001fff297819 */ /* 0x000fe4000001141f */
[----:B------:R-:W-:Y:S02]  /*9b40*/  SHF.R.S32.HI R33, RZ, 0x1f, R30 ;  /* 0x0000001fff217819 */ /* 0x000fe4000001141e */
[----:B------:R-:W-:Y:S02]  /*9b50*/  SHF.R.S32.HI R37, RZ, 0x1f, R29 ;  /* 0x0000001fff257819 */ /* 0x000fe4000001141d */
[----:B------:R-:W-:-:S02]  /*9b60*/  LEA R62, P2, R30, R109, 0x2 ;  /* 0x0000006d1e3e7211 */ /* 0x000fc400078410ff */
[----:B------:R-:W-:Y:S02]  /*9b70*/  LEA R58, P3, R29, R109, 0x2 ;  /* 0x0000006d1d3a7211 */ /* 0x000fe400078610ff */
[-C--:B------:R-:W-:Y:S02]  /*9b80*/  LEA.HI.X R45, R32, R106.reuse, R45, 0x2, P0 ;  /* 0x0000006a202d7211 */ /* 0x080fe400000f142d */
[-C--:B------:R-:W-:Y:S02]  /*9b90*/  LEA.HI.X R41, R31, R106.reuse, R41, 0x2, P1 ;  /* 0x0000006a1f297211 */ /* 0x080fe400008f1429 */
[-C--:B------:R-:W-:Y:S02]  /*9ba0*/  LEA.HI.X R38, R30, R106.reuse, R33, 0x2, P2 ;  /* 0x0000006a1e267211 */ /* 0x080fe400010f1421 */
[----:B------:R-:W-:Y:S02]  /*9bb0*/  LEA.HI.X R37, R29, R106, R37, 0x2, P3 ;  /* 0x0000006a1d257211 */ /* 0x000fe400018f1425 */
[----:B------:R-:W-:-:S02]  /*9bc0*/  SHF.R.S32.HI R33, RZ, 0x1f, R27 ;  /* 0x0000001fff217819 */ /* 0x000fc4000001141b */
[----:B------:R-:W-:Y:S02]  /*9bd0*/  SHF.R.S32.HI R31, RZ, 0x1f, R26 ;  /* 0x0000001fff1f7819 */ /* 0x000fe4000001141a */
[----:B------:R-:W-:Y:S02]  /*9be0*/  SHF.R.S32.HI R29, RZ, 0x1f, R25 ;  /* 0x0000001fff1d7819 */ /* 0x000fe40000011419 */
[-C--:B------:R-:W-:Y:S02]  /*9bf0*/  LEA R63, P0, R28, R109.reuse, 0x2 ;  /* 0x0000006d1c3f7211 */ /* 0x080fe400078010ff */
[-C--:B------:R-:W-:Y:S02]  /*9c00*/  LEA R59, P1, R27, R109.reuse, 0x2 ;  /* 0x0000006d1b3b7211 */ /* 0x080fe400078210ff */
[-C--:B------:R-:W-:Y:S02]  /*9c10*/  LEA R54, P2, R26, R109.reuse, 0x2 ;  /* 0x0000006d1a367211 */ /* 0x080fe400078410ff */
[----:B------:R-:W-:-:S02]  /*9c20*/  LEA R50, P3, R25, R109, 0x2 ;  /* 0x0000006d19327211 */ /* 0x000fc400078610ff */
[-C--:B------:R-:W-:Y:S02]  /*9c30*/  LEA.HI.X R34, R28, R106.reuse, R35, 0x2, P0 ;  /* 0x0000006a1c227211 */ /* 0x080fe400000f1423 */
[-C--:B------:R-:W-:Y:S02]  /*9c40*/  LEA.HI.X R33, R27, R106.reuse, R33, 0x2, P1 ;  /* 0x0000006a1b217211 */ /* 0x080fe400008f1421 */
[-C--:B------:R-:W-:Y:S02]  /*9c50*/  LEA.HI.X R30, R26, R106.reuse, R31, 0x2, P2 ;  /* 0x0000006a1a1e7211 */ /* 0x080fe400010f141f */
[----:B------:R-:W-:Y:S02]  /*9c60*/  LEA.HI.X R29, R25, R106, R29, 0x2, P3 ;  /* 0x0000006a191d7211 */ /* 0x000fe400018f141d */
[----:B------:R-:W-:Y:S02]  /*9c70*/  SHF.R.S32.HI R35, RZ, 0x1f, R24 ;  /* 0x0000001fff237819 */ /* 0x000fe40000011418 */
        /* <DEDUP_REMOVED lines=13> */
[-C--:B------:R-:W-:Y:S02]  /*9d50*/  LEA R47, P0, R20, R109.reuse, 0x2 ;  /* 0x0000006d142f7211 */ /* 0x080fe400078010ff */
[-C--:B------:R-:W-:Y:S02]  /*9d60*/  LEA R40, P1, R19, R109.reuse, 0x2 ;  /* 0x0000006d13287211 */ /* 0x080fe400078210ff */
[-C--:B------:R-:W-:Y:S02]  /*9d70*/  LEA R31, P3, R17, R109.reuse, 0x2 ;  /* 0x0000006d111f7211 */ /* 0x080fe400078610ff */
[----:B------:R-:W-:Y:S02]  /*9d80*/  SHF.R.S32.HI R27, RZ, 0x1f, R18 ;  /* 0x0000001fff1b7819 */ /* 0x000fe40000011412 */
[----:B------:R-:W-:Y:S02]  /*9d90*/  LEA R35, P2, R18, R109, 0x2 ;  /* 0x0000006d12237211 */ /* 0x000fe400078410ff */
[----:B------:R-:W-:-:S02]  /*9da0*/  LEA.HI.X R20, R20, R106, R111, 0x2, P0 ;  /* 0x0000006a14147211 */ /* 0x000fc400000f146f */
[-C--:B------:R-:W-:Y:S02]  /*9db0*/  LEA.HI.X R19, R19, R106.reuse, R24, 0x2, P1 ;  /* 0x0000006a13137211 */ /* 0x080fe400008f1418 */
[-C--:B------:R-:W-:Y:S02]  /*9dc0*/  LEA.HI.X R17, R17, R106.reuse, R23, 0x2, P3 ;  /* 0x0000006a11117211 */ /* 0x080fe400018f1417 */
[----:B------:R-:W-:Y:S02]  /*9dd0*/  LEA.HI.X R18, R18, R106, R27, 0x2, P2 ;  /* 0x0000006a12127211 */ /* 0x000fe400010f141b */
[----:B------:R-:W-:Y:S02]  /*9de0*/  SHF.R.S32.HI R28, RZ, 0x1f, R15 ;  /* 0x0000001fff1c7819 */ /* 0x000fe4000001140f */
[----:B------:R-:W-:Y:S02]  /*9df0*/  SHF.R.S32.HI R24, RZ, 0x1f, R13 ;  /* 0x0000001fff187819 */ /* 0x000fe4000001140d */
[----:B------:R-:W-:-:S02]  /*9e00*/  LEA R36, P0, R16, R109, 0x2 ;  /* 0x0000006d10247211 */ /* 0x000fc400078010ff */
[-C--:B------:R-:W-:Y:S02]  /*9e10*/  LEA R32, P1, R15, R109.reuse, 0x2 ;  /* 0x0000006d0f207211 */ /* 0x080fe400078210ff */
[-C--:B------:R-:W-:Y:S02]  /*9e20*/  LEA R23, P3, R13, R109.reuse, 0x2 ;  /* 0x0000006d0d177211 */ /* 0x080fe400078610ff */
[----:B------:R-:W-:Y:S02]  /*9e30*/  SHF.R.S32.HI R111, RZ, 0x1f, R14 ;  /* 0x0000001fff6f7819 */ /* 0x000fe4000001140e */
[----:B------:R-:W-:Y:S02]  /*9e40*/  LEA R27, P2, R14, R109, 0x2 ;  /* 0x0000006d0e1b7211 */ /* 0x000fe400078410ff */
[-C--:B------:R-:W-:Y:S02]  /*9e50*/  LEA.HI.X R16, R16, R106.reuse, R113, 0x2, P0 ;  /* 0x0000006a10107211 */ /* 0x080fe400000f1471 */
[----:B------:R-:W-:-:S02]  /*9e60*/  LEA.HI.X R15, R15, R106, R28, 0x2, P1 ;  /* 0x0000006a0f0f7211 */ /* 0x000fc400008f141c */
[-C--:B------:R-:W-:Y:S02]  /*9e70*/  LEA.HI.X R13, R13, R106.reuse, R24, 0x2, P3 ;  /* 0x0000006a0d0d7211 */ /* 0x080fe400018f1418 */
[----:B------:R-:W-:Y:S02]  /*9e80*/  LEA.HI.X R14, R14, R106, R111, 0x2, P2 ;  /* 0x0000006a0e0e7211 */ /* 0x000fe400010f146f */
[-C--:B------:R-:W-:Y:S02]  /*9e90*/  LEA R28, P0, R12, R109.reuse, 0x2 ;  /* 0x0000006d0c1c7211 */ /* 0x080fe400078010ff */
[-C--:B------:R-:W-:Y:S02]  /*9ea0*/  LEA R24, P1, R11, R109.reuse, 0x2 ;  /* 0x0000006d0b187211 */ /* 0x080fe400078210ff */
[----:B------:R-:W-:Y:S02]  /*9eb0*/  LEA R109, P2, R5, R109, 0x2 ;  /* 0x0000006d056d7211 */ /* 0x000fe400078410ff */
[----:B------:R-:W-:-:S02]  /*9ec0*/  SHF.R.S32.HI R113, RZ, 0x1f, R11 ;  /* 0x0000001fff717819 */ /* 0x000fc4000001140b */
[----:B------:R-:W-:Y:S02]  /*9ed0*/  LEA.HI.X R112, R5, R106, R112, 0x2, P2 ;  /* 0x0000006a05707211 */ /* 0x000fe400010f1470 */
[----:B-----5:R-:W-:Y:S02]  /*9ee0*/  IADD3 R5, P6, PT, R109, R8, RZ ;  /* 0x000000086d057210 */ /* 0x020fe40007fde0ff */
[-C--:B------:R-:W-:Y:S02]  /*9ef0*/  LEA.HI.X R12, R12, R106.reuse, R115, 0x2, P0 ;  /* 0x0000006a0c0c7211 */ /* 0x080fe400000f1473 */
[----:B------:R-:W-:Y:S01]  /*9f00*/  LEA.HI.X R11, R11, R106, R113, 0x2, P1 ;  /* 0x0000006a0b0b7211 */ /* 0x000fe200008f1471 */
[----:B------:R1:W-:Y:S01]  /*9f10*/  STL [R1+0x4a0], R5 ;  /* 0x0004a00501007387 */ /* 0x0003e20000100800 */
[-C--:B------:R-:W-:Y:S02]  /*9f20*/  IADD3 R106, P0, PT, R102, R8.reuse, RZ ;  /* 0x00000008666a7210 */ /* 0x080fe40007f1e0ff */
[----:B------:R-:W-:-:S02]  /*9f30*/  IADD3 R102, P1, PT, R107, R8, RZ ;  /* 0x000000086b667210 */ /* 0x000fc40007f3e0ff */
[-C--:B------:R-:W-:Y:S01]  /*9f40*/  IADD3 R103, P3, PT, R103, R8.reuse, RZ ;  /* 0x0000000867677210 */ /* 0x080fe20007f7e0ff */
[----:B------:R-:W-:Y:S01]  /*9f50*/  STL [R1+0x2cc], R106 ;  /* 0x0002cc6a01007387 */ /* 0x000fe20000100800 */
[----:B------:R-:W-:Y:S02]  /*9f60*/  LOP3.LUT R111, R185, 0x7, RZ, 0xc0, !PT ;  /* 0x00000007b96f7812 */ /* 0x000fe400078ec0ff */
[-C--:B-1----:R-:W-:Y:S01]  /*9f70*/  IADD3 R5, P2, PT, R105, R8.reuse, RZ ;  /* 0x0000000869057210 */ /* 0x082fe20007f5e0ff */
[----:B------:R1:W-:Y:S02]  /*9f80*/  STL [R1+0x2d4], R102 ;  /* 0x0002d46601007387 */ /* 0x0003e40000100800 */
[----:B------:R-:W-:Y:S02]  /*9f90*/  IMAD R111, R111, 0x90, RZ ;  /* 0x000000906f6f7824 */ /* 0x000fe400078e02ff */
[----:B------:R2:W-:Y:S03]  /*9fa0*/  STL [R1+0x2dc], R5 ;  /* 0x0002dc0501007387 */ /* 0x0005e60000100800 */
[----:B------:R-:W-:Y:S01]  /*9fb0*/  LOP3.LUT R252, R111, 0x30, R252, 0x78, !PT ;  /* 0x000000306ffc7812 */ /* 0x000fe200078e78fc */
[----:B------:R-:W-:Y:S01]  /*9fc0*/  STL [R1+0x2e4], R103 ;  /* 0x0002e46701007387 */ /* 0x000fe20000100800 */
[-C--:B-1----:R-:W-:Y:S01]  /*9fd0*/  IADD3 R102, P4, PT, R101, R8.reuse, RZ ;  /* 0x0000000865667210 */ /* 0x082fe20007f9e0ff */
[----:B------:R-:W-:Y:S01]  /*9fe0*/  IMAD.X R101, R112, 0x1, R9, P6 ;  /* 0x0000000170657824 */ /* 0x000fe200030e0609 */
[----:B--2---:R-:W-:-:S03]  /*9ff0*/  IADD3 R5, P5, PT, R108, R8, RZ ;  /* 0x000000086c057210 */ /* 0x004fc60007fbe0ff */
[----:B------:R1:W-:Y:S04]  /*a000*/  STL [R1+0x2ec], R102 ;  /* 0x0002ec6601007387 */ /* 0x0003e80000100800 */
[----:B------:R2:W-:Y:S04]  /*a010*/  STL [R1+0x2f4], R5 ;  /* 0x0002f40501007387 */ /* 0x0005e80000100800 */
[----:B------:R3:W-:Y:S01]  /*a020*/  STL [R1+0x49c], R101 ;  /* 0x00049c6501007387 */ /* 0x0007e20000100800 */
[----:B-1----:R-:W-:Y:S01]  /*a030*/  IADD3 R102, P6, PT, R104, R8, RZ ;  /* 0x0000000868667210 */ /* 0x002fe20007fde0ff */
[----:B--2---:R-:W-:-:S04]  /*a040*/  IMAD.X R5, R237, 0x1, R9, P0 ;  /* 0x00000001ed057824 */ /* 0x004fc800000e0609 */
[----:B------:R-:W-:Y:S01]  /*a050*/  STL [R1+0x2fc], R102 ;  /* 0x0002fc6601007387 */ /* 0x000fe20000100800 */
[-C--:B---3--:R-:W-:Y:S01]  /*a060*/  IADD3 R101, P0, PT, R99, R8.reuse, RZ ;  /* 0x0000000863657210 */ /* 0x088fe20007f1e0ff */
[--C-:B------:R-:W-:Y:S02]  /*a070*/  IMAD.X R99, R229, 0x1, R9.reuse, P1 ;  /* 0x00000001e5637824 */ /* 0x100fe400008e0609 */
[----:B------:R1:W-:Y:S04]  /*a080*/  STL [R1+0x2c8], R5 ;  /* 0x0002c80501007387 */ /* 0x0003e80000100800 */
[----:B------:R-:W-:Y:S04]  /*a090*/  STL [R1+0x304], R101 ;  /* 0x0003046501007387 */ /* 0x000fe80000100800 */
[----:B------:R2:W-:Y:S01]  /*a0a0*/  STL [R1+0x2d0], R99 ;  /* 0x0002d06301007387 */ /* 0x0005e20000100800 */
[----:B-1----:R-:W-:Y:S01]  /*a0b0*/  IADD3 R5, P1, PT, R97, R8, RZ ;  /* 0x0000000861057210 */ /* 0x002fe20007f3e0ff */
[----:B------:R-:W-:-:S04]  /*a0c0*/  IMAD.X R97, R221, 0x1, R9, P2 ;  /* 0x00000001dd617824 */ /* 0x000fc800010e0609 */
[----:B------:R1:W-:Y:S01]  /*a0d0*/  STL [R1+0x30c], R5 ;  /* 0x00030c0501007387 */ /* 0x0003e20000100800 */
[----:B--2---:R-:W-:-:S03]  /*a0e0*/  IADD3 R99, P2, PT, R100, R8, RZ ;  /* 0x0000000864637210 */ /* 0x004fc60007f5e0ff */
[----:B------:R2:W-:Y:S04]  /*a0f0*/  STL [R1+0x2d8], R97 ;  /* 0x0002d86101007387 */ /* 0x0005e80000100800 */
[----:B------:R-:W-:Y:S01]  /*a100*/  STL [R1+0x314], R99 ;  /* 0x0003146301007387 */ /* 0x000fe20000100800 */
[--C-:B-1----:R-:W-:Y:S01]  /*a110*/  IMAD.X R5, R213, 0x1, R9.reuse, P3 ;  /* 0x00000001d5057824 */ /* 0x102fe200018e0609 */
[----:B--2---:R-:W-:Y:S01]  /*a120*/  IADD3 R97, P3, PT, R98, R8, RZ ;  /* 0x0000000862617210 */ /* 0x004fe20007f7e0ff */
[----:B------:R-:W-:-:S03]  /*a130*/  IMAD.X R98, R236, 0x1, R9, P4 ;  /* 0x00000001ec627824 */ /* 0x000fc600020e0609 */
[----:B------:R1:W-:Y:S04]  /*a140*/  STL [R1+0x2e0], R5 ;  /* 0x0002e00501007387 */ /* 0x0003e80000100800 */
[----:B------:R2:W-:Y:S04]  /*a150*/  STL [R1+0x31c], R97 ;  /* 0x00031c6101007387 */ /* 0x0005e80000100800 */
[----:B------:R-:W-:Y:S01]  /*a160*/  STL [R1+0x2e8], R98 ;  /* 0x0002e86201007387 */ /* 0x000fe20000100800 */
[-C--:B-1----:R-:W-:Y:S01]  /*a170*/  IADD3 R5, P4, PT, R95, R8.reuse, RZ ;  /* 0x000000085f057210 */ /* 0x082fe20007f9e0ff */
[----:B--2---:R-:W-:Y:S01]  /*a180*/  IMAD.X R97, R228, 0x1, R9, P5 ;  /* 0x00000001e4617824 */ /* 0x004fe200028e0609 */
[----:B------:R-:W-:-:S03]  /*a190*/  IADD3 R95, P5, PT, R93, R8, RZ ;  /* 0x000000085d5f7210 */ /* 0x000fc60007fbe0ff */
[----:B------:R1:W-:Y:S04]  /*a1a0*/  STL [R1+0x324], R5 ;  /* 0x0003240501007387 */ /* 0x0003e80000100800 */
[----:B------:R-:W-:Y:S04]  /*a1b0*/  STL [R1+0x2f0], R97 ;  /* 0x0002f06101007387 */ /* 0x000fe80000100800 */
[----:B------:R2:W-:Y:S01]  /*a1c0*/  STL [R1+0x32c], R95 ;  /* 0x00032c5f01007387 */ /* 0x0005e20000100800 */
[----:B-1----:R-:W-:Y:S01]  /*a1d0*/  IMAD.X R5, R220, 0x1, R9, P6 ;  /* 0x00000001dc057824 */ /* 0x002fe200030e0609 */
[----:B------:R-:W-:-:S04]  /*a1e0*/  IADD3 R93, P6, PT, R96, R8, RZ ;  /* 0x00000008605d7210 */ /* 0x000fc80007fde0ff */
[----:B------:R1:W-:Y:S01]  /*a1f0*/  STL [R1+0x2f8], R5 ;  /* 0x0002f80501007387 */ /* 0x0003e20000100800 */
[----:B--2---:R-:W-:-:S03]  /*a200*/  IMAD.X R95, R212, 0x1, R9, P0 ;  /* 0x00000001d45f7824 */ /* 0x004fc600000e0609 */
        /* <DEDUP_REMOVED lines=18> */
[----:B------:R2:W-:Y:S04]  /*a330*/  STL [R1+0x320], R89 ;  /* 0x0003205901007387 */ /* 0x0005e80000100800 */
[----:B------:R-:W-:Y:S01]  /*a340*/  STL [R1+0x35c], R90 ;  /* 0x00035c5a01007387 */ /* 0x000fe20000100800 */
[----:B-1----:R-:W-:Y:S01]  /*a350*/  IMAD.X R5, R234, 0x1, R9, P5 ;  /* 0x00000001ea057824 */ /* 0x002fe200028e0609 */
[----:B--2---:R-:W-:-:S04]  /*a360*/  IADD3 R89, P5, PT, R87, R8, RZ ;  /* 0x0000000857597210 */ /* 0x004fc80007fbe0ff */
[----:B------:R1:W-:Y:S01]  /*a370*/  STL [R1+0x328], R5 ;  /* 0x0003280501007387 */ /* 0x0003e20000100800 */
[----:B------:R-:W-:-:S03]  /*a380*/  IADD3.X R87, PT, PT, R226, R9, RZ, P6, !PT ;  /* 0x00000009e2577210 */ /* 0x000fc600037fe4ff */
        /* <DEDUP_REMOVED lines=44> */
[--C-:B-1----:R-:W-:Y:S01]  /*a650*/  IMAD.X R5, R231, 0x1, R9.reuse, P3 ;  /* 0x00000001e7057824 */ /* 0x102fe200018e0609 */
[----:B--2---:R-:W-:Y:S01]  /*a660*/  IADD3 R77, P3, PT, R75, R8, RZ ;  /* 0x000000084b4d7210 */ /* 0x004fe20007f7e0ff */
[----:B------:R-:W-:-:S03]  /*a670*/  IMAD.X R75, R223, 0x1, R9, P4 ;  /* 0x00000001df4b7824 */ /* 0x000fc600020e0609 */
        /* <DEDUP_REMOVED lines=12> */
[----:B------:R1:W-:Y:S01]  /*a740*/  STL [R1+0x3a0], R5 ;  /* 0x0003a00501007387 */ /* 0x0003e20000100800 */
[----:B------:R-:W-:-:S03]  /*a750*/  IMAD.X R60, R60, 0x1, R9, P6 ;  /* 0x000000013c3c7824 */ /* 0x000fc600030e0609 */
[----:B------:R2:W-:Y:S04]  /*a760*/  STL [R1+0x3dc], R73 ;  /* 0x0003dc4901007387 */ /* 0x0005e80000100800 */
[----:B------:R-:W-:Y:S01]  /*a770*/  STL [R1+0x3a8], R74 ;  /* 0x0003a84a01007387 */ /* 0x000fe20000100800 */
[----:B-1----:R-:W-:Y:S02]  /*a780*/  IADD3 R5, P0, PT, R71, R8, RZ ;  /* 0x0000000847057210 */ /* 0x002fe40007f1e0ff */
[----:B--2---:R-:W-:-:S03]  /*a790*/  IADD3.X R73, PT, PT, R222, R9, RZ, P1, !PT ;  /* 0x00000009de497210 */ /* 0x004fc60000ffe4ff */
[----:B------:R1:W-:Y:S01]  /*a7a0*/  STL [R1+0x3e4], R5 ;  /* 0x0003e40501007387 */ /* 0x0003e20000100800 */
[-C--:B------:R-:W-:Y:S01]  /*a7b0*/  IADD3 R71, P1, PT, R69, R8.reuse, RZ ;  /* 0x0000000845477210 */ /* 0x080fe20007f3e0ff */
[--C-:B------:R-:W-:Y:S02]  /*a7c0*/  IMAD.X R57, R57, 0x1, R9.reuse, P0 ;  /* 0x0000000139397824 */ /* 0x100fe400000e0609 */
        /* <DEDUP_REMOVED lines=13> */
[----:B------:R-:W-:Y:S01]  /*a8a0*/  STL [R1+0x404], R64 ;  /* 0x0004044001007387 */ /* 0x000fe20000100800 */
[----:B-1----:R-:W-:Y:S01]  /*a8b0*/  IMAD.X R5, R61, 0x1, R9, P5 ;  /* 0x000000013d057824 */ /* 0x002fe200028e0609 */
[----:B------:R-:W-:-:S04]  /*a8c0*/  IADD3 R61, P5, PT, R65, R8, RZ ;  /* 0x00000008413d7210 */ /* 0x000fc80007fbe0ff */
[----:B------:R1:W-:Y:S01]  /*a8d0*/  STL [R1+0x3d0], R5 ;  /* 0x0003d00501007387 */ /* 0x0003e20000100800 */
[----:B------:R-:W-:-:S03]  /*a8e0*/  IMAD.X R48, R48, 0x1, R9, P5 ;  /* 0x0000000130307824 */ /* 0x000fc600028e0609 */
[----:B------:R-:W-:Y:S04]  /*a8f0*/  STL [R1+0x40c], R61 ;  /* 0x00040c3d01007387 */ /* 0x000fe80000100800 */
[----:B------:R2:W-:Y:S01]  /*a900*/  STL [R1+0x3d8], R60 ;  /* 0x0003d83c01007387 */ /* 0x0005e20000100800 */
[----:B-1----:R-:W-:-:S05]  /*a910*/  IADD3 R5, P6, PT, R68, R8, RZ ;  /* 0x0000000844057210 */ /* 0x002fca0007fde0ff */
[----:B------:R1:W-:Y:S01]  /*a920*/  STL [R1+0x414], R5 ;  /* 0x0004140501007387 */ /* 0x0003e20000100800 */
[--C-:B------:R-:W-:Y:S01]  /*a930*/  IMAD.X R45, R45, 0x1, R9.reuse, P6 ;  /* 0x000000012d2d7824 */ /* 0x100fe200030e0609 */
[-C--:B--2---:R-:W-:Y:S02]  /*a940*/  IADD3 R60, P0, PT, R66, R8.reuse, RZ ;  /* 0x00000008423c7210 */ /* 0x084fe40007f1e0ff */
[----:B------:R2:W-:Y:S04]  /*a950*/  STL [R1+0x3e0], R57 ;  /* 0x0003e03901007387 */ /* 0x0005e80000100800 */
[----:B------:R-:W-:Y:S01]  /*a960*/  STL [R1+0x41c], R60 ;  /* 0x00041c3c01007387 */ /* 0x000fe20000100800 */
[--C-:B-1----:R-:W-:Y:S02]  /*a970*/  IMAD.X R5, R56, 0x1, R9.reuse, P1 ;  /* 0x0000000138057824 */ /* 0x102fe400008e0609 */
[----:B------:R-:W-:Y:S01]  /*a980*/  IMAD.X R56, R53, 0x1, R9, P2 ;  /* 0x0000000135387824 */ /* 0x000fe200010e0609 */
[----:B--2---:R-:W-:-:S02]  /*a990*/  IADD3 R57, P1, PT, R62, R8, RZ ;  /* 0x000000083e397210 */ /* 0x004fc40007f3e0ff */
[----:B------:R1:W-:Y:S01]  /*a9a0*/  STL [R1+0x3e8], R5 ;  /* 0x0003e80501007387 */ /* 0x0003e20000100800 */
[----:B------:R-:W-:Y:S01]  /*a9b0*/  IMAD.X R53, R52, 0x1, R9, P3 ;  /* 0x0000000134357824 */ /* 0x000fe200018e0609 */
[-C--:B------:R-:W-:Y:S02]  /*a9c0*/  IADD3 R52, P3, PT, R63, R8.reuse, RZ ;  /* 0x000000083f347210 */ /* 0x080fe40007f7e0ff */
[----:B------:R-:W-:Y:S04]  /*a9d0*/  STL [R1+0x424], R57 ;  /* 0x0004243901007387 */ /* 0x000fe80000100800 */
[----:B------:R-:W-:Y:S01]  /*a9e0*/  STL [R1+0x3f0], R56 ;  /* 0x0003f03801007387 */ /* 0x000fe20000100800 */
[----:B-1----:R-:W-:-:S05]  /*a9f0*/  IADD3 R5, P2, PT, R58, R8, RZ ;  /* 0x000000083a057210 */ /* 0x002fca0007f5e0ff */
        /* <DEDUP_REMOVED lines=27> */
[----:B-1----:R-:W-:Y:S02]  /*abb0*/  IADD3.X R5, PT, PT, R34, R9, RZ, P3, !PT ;  /* 0x0000000922057210 */ /* 0x002fe40001ffe4ff */
[----:B------:R-:W-:-:S03]  /*abc0*/  IADD3 R34, P3, PT, R39, R8, RZ ;  /* 0x0000000827227210 */ /* 0x000fc60007f7e0ff */
[----:B------:R1:W-:Y:S04]  /*abd0*/  STL [R1+0x430], R5 ;  /* 0x0004300501007387 */ /* 0x0003e80000100800 */
[----:B------:R-:W-:Y:S04]  /*abe0*/  STL [R1+0x2b0], R34 ;  /* 0x0002b02201007387 */ /* 0x000fe80000100800 */
[----:B------:R2:W-:Y:S01]  /*abf0*/  STL [R1+0x434], R33 ;  /* 0x0004342101007387 */ /* 0x0005e20000100800 */
[----:B-1----:R-:W-:-:S05]  /*ac00*/  IADD3 R5, P4, PT, R47, R8, RZ ;  /* 0x000000082f057210 */ /* 0x002fca0007f9e0ff */
[----:B------:R1:W-:Y:S01]  /*ac10*/  STL [R1+0x2b4], R5 ;  /* 0x0002b40501007387 */ /* 0x0003e20000100800 */
[----:B--2---:R-:W-:-:S03]  /*ac20*/  IADD3 R33, P5, PT, R40, R8, RZ ;  /* 0x0000000828217210 */ /* 0x004fc60007fbe0ff */
[----:B------:R2:W-:Y:S04]  /*ac30*/  STL [R1+0x43c], R30 ;  /* 0x00043c1e01007387 */ /* 0x0005e80000100800 */
[----:B------:R-:W-:Y:S01]  /*ac40*/  STL [R1+0x488], R33 ;  /* 0x0004882101007387 */ /* 0x000fe20000100800 */
[--C-:B-1----:R-:W-:Y:S02]  /*ac50*/  IMAD.X R5, R29, 0x1, R9.reuse, P6 ;  /* 0x000000011d057824 */ /* 0x102fe400030e0609 */
[--C-:B------:R-:W-:Y:S01]  /*ac60*/  IMAD.X R29, R26, 0x1, R9.reuse, P0 ;  /* 0x000000011a1d7824 */ /* 0x100fe200000e0609 */
[-C--:B--2---:R-:W-:Y:S02]  /*ac70*/  IADD3 R30, P6, PT, R35, R8.reuse, RZ ;  /* 0x00000008231e7210 */ /* 0x084fe40007fde0ff */
[----:B------:R1:W-:Y:S01]  /*ac80*/  STL [R1+0x444], R5 ;  /* 0x0004440501007387 */ /* 0x0003e20000100800 */
[----:B------:R-:W-:Y:S01]  /*ac90*/  IMAD.X R26, R25, 0x1, R9, P1 ;  /* 0x00000001191a7824 */ /* 0x000fe200008e0609 */
[----:B------:R-:W-:-:S02]  /*aca0*/  IADD3 R25, P1, PT, R36, R8, RZ ;  /* 0x0000000824197210 */ /* 0x000fc40007f3e0ff */
[----:B------:R-:W-:Y:S04]  /*acb0*/  STL [R1+0x490], R30 ;  /* 0x0004901e01007387 */ /* 0x000fe80000100800 */
[----:B------:R-:W-:Y:S01]  /*acc0*/  STL [R1+0x448], R29 ;  /* 0x0004481d01007387 */ /* 0x000fe20000100800 */
[----:B-1----:R-:W-:-:S05]  /*acd0*/  IADD3 R5, P0, PT, R31, R8, RZ ;  /* 0x000000081f057210 */ /* 0x002fca0007f1e0ff */
[----:B------:R1:W-:Y:S04]  /*ace0*/  STL [R1+0x2b8], R5 ;  /* 0x0002b80501007387 */ /* 0x0003e80000100800 */
[----:B------:R-:W-:Y:S04]  /*acf0*/  STL [R1+0x44c], R26 ;  /* 0x00044c1a01007387 */ /* 0x000fe80000100800 */
[----:B------:R-:W2:Y:S01]  /*ad00*/  LDL.LU R168, [R1+0x168] ;  /* 0x0001680001a87983 */ /* 0x000ea20000300800 */
[----:B-1----:R-:W-:Y:S01]  /*ad10*/  IMAD.X R5, R22, 0x1, R9, P2 ;  /* 0x0000000116057824 */ /* 0x002fe200010e0609 */
[----:B------:R-:W-:-:S02]  /*ad20*/  IADD3 R22, P2, PT, R32, R8, RZ ;  /* 0x0000000820167210 */ /* 0x000fc40007f5e0ff */
[----:B------:R-:W-:Y:S04]  /*ad30*/  STL [R1+0x2bc], R25 ;  /* 0x0002bc1901007387 */ /* 0x000fe80000100800 */
[----:B------:R1:W-:Y:S04]  /*ad40*/  STL [R1+0x474], R5 ;  /* 0x0004740501007387 */ /* 0x0003e80000100800 */
[----:B------:R-:W-:Y:S04]  /*ad50*/  STL [R1+0x494], R22 ;  /* 0x0004941601007387 */ /* 0x000fe80000100800 */
[----:B------:R-:W3:Y:S01]  /*ad60*/  LDL.LU R169, [R1+0x174] ;  /* 0x0001740001a97983 */ /* 0x000ee20000300800 */
[----:B------:R-:W-:Y:S01]  /*ad70*/  IMAD.X R21, R21, 0x1, R9, P3 ;  /* 0x0000000115157824 */ /* 0x000fe200018e0609 */
[----:B-1----:R-:W-:-:S04]  /*ad80*/  IADD3 R5, P3, PT, R27, R8, RZ ;  /* 0x000000081b057210 */ /* 0x002fc80007f7e0ff */
[----:B------:R1:W-:Y:S04]  /*ad90*/  STL [R1+0x47c], R21 ;  /* 0x00047c1501007387 */ /* 0x0003e80000100800 */
[----:B------:R4:W-:Y:S01]  /*ada0*/  STL [R1+0x498], R5 ;  /* 0x0004980501007387 */ /* 0x0009e20000100800 */
[--C-:B-1----:R-:W-:Y:S01]  /*adb0*/  IMAD.X R21, R20, 0x1, R9.reuse, P4 ;  /* 0x0000000114157824 */ /* 0x102fe200020e0609 */
[----:B------:R-:W-:Y:S01]  /*adc0*/  IADD3 R20, P4, PT, R23, R8, RZ ;  /* 0x0000000817147210 */ /* 0x000fe20007f9e0ff */
[----:B----4-:R-:W-:-:S03]  /*add0*/  IMAD.X R5, R19, 0x1, R9, P5 ;  /* 0x0000000113057824 */ /* 0x010fc600028e0609 */
[----:B------:R-:W-:Y:S01]  /*ade0*/  STL [R1+0x480], R21 ;  /* 0x0004801501007387 */ /* 0x000fe20000100800 */
[----:B------:R-:W-:Y:S01]  /*adf0*/  IADD3 R19, P5, PT, R28, R8, RZ ;  /* 0x000000081c137210 */ /* 0x000fe20007fbe0ff */
[--C-:B------:R-:W-:Y:S02]  /*ae00*/  IMAD.X R18, R18, 0x1, R9.reuse, P6 ;  /* 0x0000000112127824 */ /* 0x100fe400030e0609 */
[----:B------:R-:W4:Y:S04]  /*ae10*/  LDL.LU R160, [R1+0x178] ;  /* 0x0001780001a07983 */ /* 0x000f280000300800 */
[----:B------:R-:W-:Y:S04]  /*ae20*/  STL [R1+0x2c0], R20 ;  /* 0x0002c01401007387 */ /* 0x000fe80000100800 */
[----:B------:R1:W-:Y:S04]  /*ae30*/  STL [R1+0x484], R5 ;  /* 0x0004840501007387 */ /* 0x0003e80000100800 */
[----:B------:R-:W-:Y:S01]  /*ae40*/  STL [R1+0x2c4], R19 ;  /* 0x0002c41301007387 */ /* 0x000fe20000100800 */
[----:B------:R-:W-:-:S03]  /*ae50*/  IMAD.X R16, R16, 0x1, R9, P1 ;  /* 0x0000000110107824 */ /* 0x000fc600008e0609 */
[----:B------:R-:W4:Y:S01]  /*ae60*/  LDL.LU R161, [R1+0x17c] ;  /* 0x00017c0001a17983 */ /* 0x000f220000300800 */
[----:B-1----:R-:W-:Y:S01]  /*ae70*/  IADD3 R5, P6, PT, R24, R8, RZ ;  /* 0x0000000818057210 */ /* 0x002fe20007fde0ff */
[--C-:B------:R-:W-:Y:S02]  /*ae80*/  IMAD.X R8, R17, 0x1, R9.reuse, P0 ;  /* 0x0000000111087824 */ /* 0x100fe400000e0609 */
[----:B------:R-:W-:Y:S04]  /*ae90*/  STL [R1+0x48c], R18 ;  /* 0x00048c1201007387 */ /* 0x000fe80000100800 */
[----:B------:R1:W-:Y:S04]  /*aea0*/  STL [R1+0x46c], R5 ;  /* 0x00046c0501007387 */ /* 0x0003e80000100800 */
[----:B------:R-:W4:Y:S04]  /*aeb0*/  LDL.LU R162, [R1+0x16c] ;  /* 0x00016c0001a27983 */ /* 0x000f280000300800 */
[----:B------:R1:W-:Y:S02]  /*aec0*/  STL [R1+0x450], R8 ;  /* 0x0004500801007387 */ /* 0x0003e40000100800 */
[----:B-1----:R-:W-:Y:S01]  /*aed0*/  LEA R5, P0, R251, R6, 0x3 ;  /* 0x00000006fb057211 */ /* 0x002fe200078018ff */
[--C-:B------:R-:W-:Y:S01]  /*aee0*/  IMAD.X R6, R14, 0x1, R9.reuse, P3 ;  /* 0x000000010e067824 */ /* 0x100fe200018e0609 */
[----:B------:R-:W-:Y:S01]  /*aef0*/  STL [R1+0x454], R16 ;  /* 0x0004541001007387 */ /* 0x000fe20000100800 */
[----:B------:R-:W-:-:S03]  /*af00*/  IMAD.X R13, R13, 0x1, R9, P4 ;  /* 0x000000010d0d7824 */ /* 0x000fc600020e0609 */
[----:B------:R-:W4:Y:S01]  /*af10*/  LDL.LU R163, [R1+0x180] ;  /* 0x0001800001a37983 */ /* 0x000f220000300800 */
[----:B------:R-:W-:-:S05]  /*af20*/  IMAD.X R8, R15, 0x1, R9, P2 ;  /* 0x000000010f087824 */ /* 0x000fca00010e0609 */
[----:B------:R1:W-:Y:S01]  /*af30*/  STL [R1+0x458], R8 ;  /* 0x0004580801007387 */ /* 0x0003e20000100800 */
[----:B------:R-:W-:-:S03]  /*af40*/  SHF.R.S32.HI R41, RZ, 0x1f, R251 ;  /* 0x0000001fff297819 */ /* 0x000fc600000114fb */
[----:B------:R1:W-:Y:S02]  /*af50*/  STL [R1+0x45c], R6 ;  /* 0x00045c0601007387 */ /* 0x0003e40000100800 */
[----:B-1----:R-:W-:Y:S02]  /*af60*/  IADD3.X R8, PT, PT, R12, R9, RZ, P5, !PT ;  /* 0x000000090c087210 */ /* 0x002fe40002ffe4ff */
[----:B------:R-:W-:Y:S01]  /*af70*/  STL [R1+0x460], R13 ;  /* 0x0004600d01007387 */ /* 0x000fe20000100800 */
[----:B------:R-:W-:-:S03]  /*af80*/  IMAD.X R6, R11, 0x1, R9, P6 ;  /* 0x000000010b067824 */ /* 0x000fc600030e0609 */
[----:B------:R-:W4:Y:S01]  /*af90*/  LDL.LU R164, [R1+0x184] ;  /* 0x0001840001a47983 */ /* 0x000f220000300800 */
[----:B------:R-:W-:-:S03]  /*afa0*/  IMAD.SHL.U32 R236, R110, 0x20, RZ ;  /* 0x000000206eec7824 */ /* 0x000fc600078e00ff */
[----:B------:R1:W-:Y:S04]  /*afb0*/  STL [R1+0x464], R8 ;  /* 0x0004640801007387 */ /* 0x0003e80000100800 */
[----:B------:R-:W4:Y:S04]  /*afc0*/  LDL.LU R165, [R1+0x188] ;  /* 0x0001880001a57983 */ /* 0x000f280000300800 */
[----:B------:R1:W-:Y:S02]  /*afd0*/  STL [R1+0x468], R6 ;  /* 0x0004680601007387 */ /* 0x0003e40000100800 */
[----:B-1----:R-:W-:-:S02]  /*afe0*/  IMAD.SHL.U32 R8, R10, 0x4, RZ ;  /* 0x000000040a087824 */ /* 0x002fc400078e00ff */
[----:B------:R-:W4:Y:S04]  /*aff0*/  LDL.LU R166, [R1+0x170] ;  /* 0x0001700001a67983 */ /* 0x000f280000300800 */
[----:B------:R-:W4:Y:S01]  /*b000*/  LDL.LU R167, [R1+0x18c] ;  /* 0x00018c0001a77983 */ /* 0x000f220000300800 */
[----:B------:R-:W-:Y:S02]  /*b010*/  LEA.HI.X R6, R251, R7, R41, 0x3, P0 ;  /* 0x00000007fb067211 */ /* 0x000fe400000f1c29 */
[----:B------:R-:W-:Y:S01]  /*b020*/  SHF.L.U64.HI R7, R10, 0x2, R44 ;  /* 0x000000020a077819 */ /* 0x000fe2000001022c */
[----:B------:R-:W-:Y:S01]  /*b030*/  STL [R1+0x6c8], R236 ;  /* 0x0006c8ec01007387 */ /* 0x000fe20000100800 */
[----:B--2---:R-:W-:Y:S01]  /*b040*/  SHF.R.S32.HI R9, RZ, 0x1f, R168 ;  /* 0x0000001fff097819 */ /* 0x004fe200000114a8 */
[----:B------:R-:W-:-:S03]  /*b050*/  IMAD.SHL.U32 R39, R168, 0x4, RZ ;  /* 0x00000004a8277824 */ /* 0x000fc600078e00ff */
[----:B------:R-:W-:Y:S02]  /*b060*/  SHF.L.U64.HI R9, R168, 0x2, R9 ;  /* 0x00000002a8097819 */ /* 0x000fe40000010209 */
[----:B------:R-:W2:Y:S01]  /*b070*/  LDL.LU R168, [R1+0x190] ;  /* 0x0001900001a87983 */ /* 0x000ea20000300800 */
[----:B---3--:R-:W-:Y:S01]  /*b080*/  SHF.R.S32.HI R10, RZ, 0x1f, R169 ;  /* 0x0000001fff0a7819 */ /* 0x008fe200000114a9 */
[----:B------:R-:W-:-:S03]  /*b090*/  IMAD.SHL.U32 R40, R169, 0x4, RZ ;  /* 0x00000004a9287824 */ /* 0x000fc600078e00ff */
[----:B------:R-:W-:Y:S02]  /*b0a0*/  SHF.L.U64.HI R10, R169, 0x2, R10 ;  /* 0x00000002a90a7819 */ /* 0x000fe4000001020a */
[----:B------:R-:W3:Y:S04]  /*b0b0*/  LDL.LU R169, [R1+0x194] ;  /* 0x0001940001a97983 */ /* 0x000ee80000300800 */
[----:B------:R-:W2:Y:S04]  /*b0c0*/  LDL.LU R170, [R1+0x19c] ;  /* 0x00019c0001aa7983 */ /* 0x000ea80000300800 */
        /* <DEDUP_REMOVED lines=17> */
[----:B------:R-:W2:Y:S04]  /*b1e0*/  LDL R241, [R1+0x4a4] ;  /* 0x0004a40001f17983 */ /* 0x000ea80000100800 */
[----:B------:R-:W3:Y:S01]  /*b1f0*/  LDL R240, [R1+0x4a8] ;  /* 0x0004a80001f07983 */ /* 0x000ee20000100800 */
[----:B----4-:R-:W-:-:S02]  /*b200*/  SHF.R.S32.HI R11, RZ, 0x1f, R160 ;  /* 0x0000001fff0b7819 */ /* 0x010fc400000114a0 */
[----:B------:R-:W-:Y:S02]  /*b210*/  SHF.L.U64.HI R41, R251, 0x2, R41 ;  /* 0x00000002fb297819 */ /* 0x000fe40000010229 */
[C---:B------:R-:W-:Y:S01]  /*b220*/  SHF.L.U64.HI R11, R160.reuse, 0x2, R11 ;  /* 0x00000002a00b7819 */ /* 0x040fe2000001020b */
[----:B------:R-:W-:Y:S01]  /*b230*/  IMAD.SHL.U32 R160, R160, 0x4, RZ ;  /* 0x00000004a0a07824 */ /* 0x000fe200078e00ff */
[----:B------:R-:W-:-:S04]  /*b240*/  SHF.R.S32.HI R12, RZ, 0x1f, R161 ;  /* 0x0000001fff0c7819 */ /* 0x000fc800000114a1 */
        /* <DEDUP_REMOVED lines=20> */
[C---:B--2---:R-:W-:Y:S02]  /*b390*/  IADD3 R45, P1, PT, R242.reuse, R241, RZ ;  /* 0x000000f1f22d7210 */ /* 0x044fe40007f3e0ff */
[----:B---3--:R-:W-:-:S03]  /*b3a0*/  IADD3 R44, P0, PT, R242, R240, RZ ;  /* 0x000000f0f22c7210 */ /* 0x008fc60007f1e0ff */
[----:B------:R-:W-:Y:S04]  /*b3b0*/  STL [R1+0x4d0], R45 ;  /* 0x0004d02d01007387 */ /* 0x000fe80000100800 */
[----:B------:R-:W-:Y:S04]  /*b3c0*/  STL [R1+0x2a0], RZ ;  /* 0x0002a0ff01007387 */ /* 0x000fe80000100800 */
[----:B------:R-:W-:Y:S04]  /*b3d0*/  STL [R1+0x4c8], R44 ;  /* 0x0004c82c01007387 */ /* 0x000fe80000100800 */
[----:B------:R-:W-:Y:S04]  /*b3e0*/  STL [R1+0x280], RZ ;  /* 0x000280ff01007387 */ /* 0x000fe80000100800 */
        /* <DEDUP_REMOVED lines=47> */
[----:B------:R-:W-:Y:S01]  /*b6e0*/  STL [R1+0x100], RZ ;  /* 0x000100ff01007387 */ /* 0x000fe20000100800 */
[----:B------:R-:W-:-:S03]  /*b6f0*/  SHF.R.S32.HI R36, RZ, 0x1f, R242 ;  /* 0x0000001fff247819 */ /* 0x000fc600000114f2 */
[----:B------:R-:W-:Y:S04]  /*b700*/  STL [R1+0x104], RZ ;  /* 0x000104ff01007387 */ /* 0x000fe80000100800 */
[----:B------:R-:W-:Y:S04]  /*b710*/  STL [R1+0x108], RZ ;  /* 0x000108ff01007387 */ /* 0x000fe80000100800 */
[----:B------:R-:W-:Y:S04]  /*b720*/  STL [R1+0x10c], RZ ;  /* 0x00010cff01007387 */ /* 0x000fe80000100800 */
[----:B------:R-:W-:Y:S01]  /*b730*/  STL [R1+0xf0], RZ ;  /* 0x0000f0ff01007387 */ /* 0x000fe20000100800 */
[----:B------:R-:W-:-:S03]  /*b740*/  IMAD.SHL.U32 R233, R242, 0x4, RZ ;  /* 0x00000004f2e97824 */ /* 0x000fc600078e00ff */
[----:B------:R-:W-:Y:S01]  /*b750*/  STL [R1+0xf4], RZ ;  /* 0x0000f4ff01007387 */ /* 0x000fe20000100800 */
[----:B------:R-:W-:-:S03]  /*b760*/  SHF.L.U64.HI R36, R242, 0x2, R36 ;  /* 0x00000002f2247819 */ /* 0x000fc60000010224 */
[----:B------:R-:W-:Y:S01]  /*b770*/  STL [R1+0xf8], RZ ;  /* 0x0000f8ff01007387 */ /* 0x000fe20000100800 */
[----:B------:R-:W-:-:S03]  /*b780*/  IADD3 R242, P3, PT, R39, R241, RZ ;  /* 0x000000f127f27210 */ /* 0x000fc60007f7e0ff */
[----:B------:R-:W-:Y:S01]  /*b790*/  STL [R1+0xfc], RZ ;  /* 0x0000fcff01007387 */ /* 0x000fe20000100800 */
[----:B------:R-:W-:-:S03]  /*b7a0*/  IADD3 R237, P2, PT, R240, R39, RZ ;  /* 0x00000027f0ed7210 */ /* 0x000fc60007f5e0ff */
[----:B------:R-:W-:Y:S01]  /*b7b0*/  STL [R1+0xe0], RZ ;  /* 0x0000e0ff01007387 */ /* 0x000fe20000100800 */
[----:B------:R-:W-:-:S03]  /*b7c0*/  IADD3 R39, P5, PT, R40, R240, RZ ;  /* 0x000000f028277210 */ /* 0x000fc60007fbe0ff */
[----:B------:R-:W-:Y:S04]  /*b7d0*/  STL [R1+0xe4], RZ ;  /* 0x0000e4ff01007387 */ /* 0x000fe80000100800 */
[----:B------:R1:W-:Y:S04]  /*b7e0*/  STL [R1+0x6b4], R41 ;  /* 0x0006b42901007387 */ /* 0x0003e80000100800 */
[----:B------:R-:W-:Y:S01]  /*b7f0*/  STL [R1+0x6b0], R242 ;  /* 0x0006b0f201007387 */ /* 0x000fe20000100800 */
[-C--:B-1----:R-:W-:Y:S02]  /*b800*/  IADD3 R41, P6, PT, R40, R241.reuse, RZ ;  /* 0x000000f128297210 */ /* 0x082fe40007fde0ff */
[C---:B------:R-:W-:Y:S01]  /*b810*/  IADD3 R40, P4, PT, R160.reuse, R241, RZ ;  /* 0x000000f1a0287210 */ /* 0x040fe20007f9e0ff */
[----:B------:R-:W-:Y:S04]  /*b820*/  STL [R1+0x6a8], R237 ;  /* 0x0006a8ed01007387 */ /* 0x000fe80000100800 */
[----:B------:R1:W-:Y:S04]  /*b830*/  STL [R1+0x6a0], R41 ;  /* 0x0006a02901007387 */ /* 0x0003e80000100800 */
[----:B------:R2:W-:Y:S04]  /*b840*/  STL [R1+0x698], R39 ;  /* 0x0006982701007387 */ /* 0x0005e80000100800 */
[----:B------:R3:W-:Y:S01]  /*b850*/  STL [R1+0x690], R40 ;  /* 0x0006902801007387 */ /* 0x0007e20000100800 */
[----:B-1----:R-:W-:Y:S01]  /*b860*/  IMAD.X R41, R9, 0x1, R239, P3 ;  /* 0x0000000109297824 */ /* 0x002fe200018e06ef */
[----:B--2---:R-:W-:-:S04]  /*b870*/  IADD3 R39, P3, PT, R160, R240, RZ ;  /* 0x000000f0a0277210 */ /* 0x004fc80007f7e0ff */
[----:B------:R-:W-:Y:S01]  /*b880*/  STL [R1+0x6ac], R41 ;  /* 0x0006ac2901007387 */ /* 0x000fe20000100800 */
[----:B---3--:R-:W-:Y:S01]  /*b890*/  IMAD.X R40, R238, 0x1, R9, P2 ;  /* 0x00000001ee287824 */ /* 0x008fe200010e0609 */
[C---:B------:R-:W-:Y:S02]  /*b8a0*/  IADD3 R9, P2, PT, R161.reuse, R241, RZ ;  /* 0x000000f1a1097210 */ /* 0x040fe40007f5e0ff */
[----:B------:R1:W-:Y:S04]  /*b8b0*/  STL [R1+0x688], R39 ;  /* 0x0006882701007387 */ /* 0x0003e80000100800 */
[----:B------:R2:W-:Y:S04]  /*b8c0*/  STL [R1+0x6a4], R40 ;  /* 0x0006a42801007387 */ /* 0x0005e80000100800 */
[----:B------:R3:W-:Y:S01]  /*b8d0*/  STL [R1+0x680], R9 ;  /* 0x0006800901007387 */ /* 0x0007e20000100800 */
[----:B-1----:R-:W-:Y:S01]  /*b8e0*/  IMAD.X R39, R10, 0x1, R239, P6 ;  /* 0x000000010a277824 */ /* 0x002fe200030e06ef */
[----:B--2---:R-:W-:-:S04]  /*b8f0*/  IADD3 R40, P6, PT, R161, R240, RZ ;  /* 0x000000f0a1287210 */ /* 0x004fc80007fde0ff */
[----:B------:R1:W-:Y:S01]  /*b900*/  STL [R1+0x69c], R39 ;  /* 0x00069c2701007387 */ /* 0x0003e20000100800 */
[----:B---3--:R-:W-:-:S03]  /*b910*/  IMAD.X R9, R10, 0x1, R238, P5 ;  /* 0x000000010a097824 */ /* 0x008fc600028e06ee */
[----:B------:R-:W-:Y:S01]  /*b920*/  STL [R1+0x678], R40 ;  /* 0x0006782801007387 */ /* 0x000fe20000100800 */
[----:B------:R-:W-:-:S03]  /*b930*/  IMAD.X R10, R11, 0x1, R239, P4 ;  /* 0x000000010b0a7824 */ /* 0x000fc600020e06ef */
[----:B------:R2:W-:Y:S01]  /*b940*/  STL [R1+0x694], R9 ;  /* 0x0006940901007387 */ /* 0x0005e20000100800 */
[----:B-1----:R-:W-:Y:S01]  /*b950*/  IADD3 R39, P5, PT, R162, R241, RZ ;  /* 0x000000f1a2277210 */ /* 0x002fe20007fbe0ff */
[----:B------:R-:W-:-:S04]  /*b960*/  IMAD.X R11, R11, 0x1, R238, P3 ;  /* 0x000000010b0b7824 */ /* 0x000fc800018e06ee */
[----:B------:R-:W-:Y:S01]  /*b970*/  STL [R1+0x670], R39 ;  /* 0x0006702701007387 */ /* 0x000fe20000100800 */
[----:B--2---:R-:W-:-:S03]  /*b980*/  IADD3 R9, P4, PT, R162, R240, RZ ;  /* 0x000000f0a2097210 */ /* 0x004fc60007f9e0ff */
[----:B------:R1:W-:Y:S04]  /*b990*/  STL [R1+0x68c], R10 ;  /* 0x00068c0a01007387 */ /* 0x0003e80000100800 */
[----:B------:R2:W-:Y:S01]  /*b9a0*/  STL [R1+0x668], R9 ;  /* 0x0006680901007387 */ /* 0x0005e20000100800 */
[----:B-1----:R-:W-:-:S03]  /*b9b0*/  IADD3 R10, P3, PT, R163, R241, RZ ;  /* 0x000000f1a30a7210 */ /* 0x002fc60007f7e0ff */
[----:B------:R1:W-:Y:S01]  /*b9c0*/  STL [R1+0x684], R11 ;  /* 0x0006840b01007387 */ /* 0x0003e20000100800 */
[----:B--2---:R-:W-:-:S03]  /*b9d0*/  IMAD.X R9, R12, 0x1, R239, P2 ;  /* 0x000000010c097824 */ /* 0x004fc600010e06ef */
[----:B------:R2:W-:Y:S04]  /*b9e0*/  STL [R1+0x660], R10 ;  /* 0x0006600a01007387 */ /* 0x0005e80000100800 */
[----:B------:R3:W-:Y:S01]  /*b9f0*/  STL [R1+0x67c], R9 ;  /* 0x00067c0901007387 */ /* 0x0007e20000100800 */
[----:B-1----:R-:W-:Y:S01]  /*ba00*/  IADD3 R11, P2, PT, R163, R240, RZ ;  /* 0x000000f0a30b7210 */ /* 0x002fe20007f5e0ff */
[----:B--2---:R-:W-:-:S04]  /*ba10*/  IMAD.X R10, R12, 0x1, R238, P6 ;  /* 0x000000010c0a7824 */ /* 0x004fc800030e06ee */
[----:B------:R1:W-:Y:S01]  /*ba20*/  STL [R1+0x658], R11 ;  /* 0x0006580b01007387 */ /* 0x0003e20000100800 */
[----:B---3--:R-:W-:-:S03]  /*ba30*/  IADD3 R9, P6, PT, R164, R241, RZ ;  /* 0x000000f1a4097210 */ /* 0x008fc60007fde0ff */
[----:B------:R2:W-:Y:S04]  /*ba40*/  STL [R1+0x674], R10 ;  /* 0x0006740a01007387 */ /* 0x0005e80000100800 */
[----:B------:R3:W-:Y:S01]  /*ba50*/  STL [R1+0x650], R9 ;  /* 0x0006500901007387 */ /* 0x0007e20000100800 */
[----:B-1----:R-:W-:Y:S01]  /*ba60*/  IMAD.X R11, R13, 0x1, R239, P5 ;  /* 0x000000010d0b7824 */ /* 0x002fe200028e06ef */
[----:B--2---:R-:W-:-:S04]  /*ba70*/  IADD3 R10, P5, PT, R164, R240, RZ ;  /* 0x000000f0a40a7210 */ /* 0x004fc80007fbe0ff */
[----:B------:R1:W-:Y:S01]  /*ba80*/  STL [R1+0x66c], R11 ;  /* 0x00066c0b01007387 */ /* 0x0003e20000100800 */
[----:B---3--:R-:W-:-:S03]  /*ba90*/  IMAD.X R9, R13, 0x1, R238, P4 ;  /* 0x000000010d097824 */ /* 0x008fc600020e06ee */
        /* <DEDUP_REMOVED lines=12> */
[----:B------:R2:W-:Y:S01]  /*bb60*/  STL [R1+0x630], R10 ;  /* 0x0006300a01007387 */ /* 0x0005e20000100800 */
[----:B------:R-:W-:-:S03]  /*bb70*/  SHF.R.S32.HI R19, RZ, 0x1f, R168 ;  /* 0x0000001fff137819 */ /* 0x000fc600000114a8 */
[----:B------:R3:W-:Y:S01]  /*bb80*/  STL [R1+0x64c], R9 ;  /* 0x00064c0901007387 */ /* 0x0007e20000100800 */
[----:B-1----:R-:W-:Y:S01]  /*bb90*/  IADD3 R11, P6, PT, R166, R240, RZ ;  /* 0x000000f0a60b7210 */ /* 0x002fe20007fde0ff */
[----:B--2---:R-:W-:-:S04]  /*bba0*/  IMAD.X R10, R15, 0x1, R238, P5 ;  /* 0x000000010f0a7824 */ /* 0x004fc800028e06ee */
[----:B------:R1:W-:Y:S01]  /*bbb0*/  STL [R1+0x628], R11 ;  /* 0x0006280b01007387 */ /* 0x0003e20000100800 */
[----:B---3--:R-:W-:-:S03]  /*bbc0*/  IADD3 R9, P5, PT, R167, R241, RZ ;  /* 0x000000f1a7097210 */ /* 0x008fc60007fbe0ff */
[----:B------:R2:W-:Y:S01]  /*bbd0*/  STL [R1+0x644], R10 ;  /* 0x0006440a01007387 */ /* 0x0005e20000100800 */
[C---:B------:R-:W-:Y:S01]  /*bbe0*/  SHF.L.U64.HI R19, R168.reuse, 0x2, R19 ;  /* 0x00000002a8137819 */ /* 0x040fe20000010213 */
[----:B------:R-:W-:Y:S02]  /*bbf0*/  IMAD.SHL.U32 R168, R168, 0x4, RZ ;  /* 0x00000004a8a87824 */ /* 0x000fe400078e00ff */
[----:B------:R3:W-:Y:S01]  /*bc00*/  STL [R1+0x620], R9 ;  /* 0x0006200901007387 */ /* 0x0007e20000100800 */
[C---:B-1----:R-:W-:Y:S02]  /*bc10*/  IADD3.X R11, PT, PT, R16.reuse, R239, RZ, P4, !PT ;  /* 0x000000ef100b7210 */ /* 0x042fe400027fe4ff */
[----:B------:R-:W-:Y:S02]  /*bc20*/  SHF.R.S32.HI R20, RZ, 0x1f, R169 ;  /* 0x0000001fff147819 */ /* 0x000fe400000114a9 */
[----:B--2---:R-:W-:Y:S01]  /*bc30*/  IADD3 R10, P4, PT, R167, R240, RZ ;  /* 0x000000f0a70a7210 */ /* 0x004fe20007f9e0ff */
[----:B------:R1:W-:Y:S01]  /*bc40*/  STL [R1+0x63c], R11 ;  /* 0x00063c0b01007387 */ /* 0x0003e20000100800 */
[----:B---3--:R-:W-:-:S03]  /*bc50*/  IMAD.X R9, R16, 0x1, R238, P3 ;  /* 0x0000000110097824 */ /* 0x008fc600018e06ee */
[----:B------:R2:W-:Y:S01]  /*bc60*/  STL [R1+0x618], R10 ;  /* 0x0006180a01007387 */ /* 0x0005e20000100800 */
[C---:B------:R-:W-:Y:S01]  /*bc70*/  SHF.L.U64.HI R20, R169.reuse, 0x2, R20 ;  /* 0x00000002a9147819 */ /* 0x040fe20000010214 */
[----:B------:R-:W-:Y:S02]  /*bc80*/  IMAD.SHL.U32 R169, R169, 0x4, RZ ;  /* 0x00000004a9a97824 */ /* 0x000fe400078e00ff */
[----:B------:R3:W-:Y:S01]  /*bc90*/  STL [R1+0x634], R9 ;  /* 0x0006340901007387 */ /* 0x0007e20000100800 */
[C---:B-1----:R-:W-:Y:S01]  /*bca0*/  IADD3 R11, P3, PT, R168.reuse, R241, RZ ;  /* 0x000000f1a80b7210 */ /* 0x042fe20007f7e0ff */
[----:B--2---:R-:W-:Y:S01]  /*bcb0*/  IMAD.X R10, R17, 0x1, R239, P2 ;  /* 0x00000001110a7824 */ /* 0x004fe200010e06ef */
[----:B------:R-:W-:Y:S02]  /*bcc0*/  SHF.R.S32.HI R21, RZ, 0x1f, R170 ;  /* 0x0000001fff157819 */ /* 0x000fe400000114aa */
[----:B---3--:R-:W-:Y:S01]  /*bcd0*/  IADD3 R9, P2, PT, R168, R240, RZ ;  /* 0x000000f0a8097210 */ /* 0x008fe20007f5e0ff */
[----:B------:R1:W-:Y:S01]  /*bce0*/  STL [R1+0x610], R11 ;  /* 0x0006100b01007387 */ /* 0x0003e20000100800 */
[----:B------:R-:W-:-:S03]  /*bcf0*/  SHF.L.U64.HI R21, R170, 0x2, R21 ;  /* 0x00000002aa157819 */ /* 0x000fc60000010215 */
[----:B------:R2:W-:Y:S01]  /*bd00*/  STL [R1+0x62c], R10 ;  /* 0x00062c0a01007387 */ /* 0x0005e20000100800 */
[----:B------:R-:W-:-:S03]  /*bd10*/  SHF.L.U32 R170, R170, 0x2, RZ ;  /* 0x00000002aaaa7819 */ /* 0x000fc600000006ff */
        /* <DEDUP_REMOVED lines=16> */
[C---:B-1----:R-:W-:Y:S01]  /*be20*/  IMAD.X R11, R19.reuse, 0x1, R239, P3 ;  /* 0x00000001130b7824 */ /* 0x042fe200018e06ef */
[----:B------:R-:W-:Y:S02]  /*be30*/  SHF.R.S32.HI R23, RZ, 0x1f, R184 ;  /* 0x0000001fff177819 */ /* 0x000fe400000114b8 */
[----:B--2---:R-:W-:Y:S02]  /*be40*/  IADD3 R10, P3, PT, R170, R240, RZ ;  /* 0x000000f0aa0a7210 */ /* 0x004fe40007f7e0ff */
        /* <DEDUP_REMOVED lines=13> */
[----:B------:R-:W-:-:S03]  /*bf20*/  IMAD.SHL.U32 R185, R185, 0x4, RZ ;  /* 0x00000004b9b97824 */ /* 0x000fc600078e00ff */
        /* <DEDUP_REMOVED lines=37> */
[----:B---3--:R-:W-:-:S03]  /*c180*/  IADD3.X R9, PT, PT, R24, R239, RZ, P3, !PT ;  /* 0x000000ef18097210 */ /* 0x008fc60001ffe4ff */
        /* <DEDUP_REMOVED lines=47> */
[----:B------:R-:W-:-:S03]  /*c480*/  IMAD.SHL.U32 R229, R246, 0x4, RZ ;  /* 0x00000004f6e57824 */ /* 0x000fc600078e00ff */
[----:B------:R3:W-:Y:S01]  /*c490*/  STL [R1+0x574], R9 ;  /* 0x0005740901007387 */ /* 0x0007e20000100800 */
[----:B-1----:R-:W-:Y:S01]  /*c4a0*/  IADD3 R11, P4, PT, R228, R241, RZ ;  /* 0x000000f1e40b7210 */ /* 0x002fe20007f9e0ff */
[----:B--2---:R-:W-:-:S04]  /*c4b0*/  IMAD.X R10, R29, 0x1, R239, P3 ;  /* 0x000000011d0a7824 */ /* 0x004fc800018e06ef */
[----:B------:R1:W-:Y:S01]  /*c4c0*/  STL [R1+0x550], R11 ;  /* 0x0005500b01007387 */ /* 0x0003e20000100800 */
[----:B---3--:R-:W-:-:S03]  /*c4d0*/  IADD3 R9, P3, PT, R228, R240, RZ ;  /* 0x000000f0e4097210 */ /* 0x008fc60007f7e0ff */
[----:B------:R2:W-:Y:S01]  /*c4e0*/  STL [R1+0x56c], R10 ;  /* 0x00056c0a01007387 */ /* 0x0005e20000100800 */
[----:B------:R-:W-:Y:S01]  /*c4f0*/  SHF.R.S32.HI R31, RZ, 0x1f, R245 ;  /* 0x0000001fff1f7819 */ /* 0x000fe200000114f5 */
[----:B------:R-:W-:Y:S02]  /*c500*/  IMAD.SHL.U32 R230, R247, 0x4, RZ ;  /* 0x00000004f7e67824 */ /* 0x000fe400078e00ff */
[----:B------:R3:W-:Y:S01]  /*c510*/  STL [R1+0x548], R9 ;  /* 0x0005480901007387 */ /* 0x0007e20000100800 */
[----:B-1----:R-:W-:Y:S01]  /*c520*/  IMAD.X R11, R29, 0x1, R238, P2 ;  /* 0x000000011d0b7824 */ /* 0x002fe200010e06ee */
[----:B--2---:R-:W-:-:S04]  /*c530*/  IADD3 R10, P2, PT, R229, R241, RZ ;  /* 0x000000f1e50a7210 */ /* 0x004fc80007f5e0ff */
[----:B------:R1:W-:Y:S01]  /*c540*/  STL [R1+0x564], R11 ;  /* 0x0005640b01007387 */ /* 0x0003e20000100800 */
[----:B---3--:R-:W-:-:S03]  /*c550*/  IMAD.X R9, R30, 0x1, R239, P6 ;  /* 0x000000011e097824 */ /* 0x008fc600030e06ef */
[----:B------:R2:W-:Y:S01]  /*c560*/  STL [R1+0x540], R10 ;  /* 0x0005400a01007387 */ /* 0x0005e20000100800 */
[----:B------:R-:W-:-:S03]  /*c570*/  SHF.L.U64.HI R31, R245, 0x2, R31 ;  /* 0x00000002f51f7819 */ /* 0x000fc6000001021f */
[----:B------:R3:W-:Y:S01]  /*c580*/  STL [R1+0x55c], R9 ;  /* 0x00055c0901007387 */ /* 0x0007e20000100800 */
[----:B-1----:R-:W-:Y:S01]  /*c590*/  IADD3 R11, P6, PT, R229, R240, RZ ;  /* 0x000000f0e50b7210 */ /* 0x002fe20007fde0ff */
[----:B--2---:R-:W-:Y:S01]  /*c5a0*/  IMAD.X R10, R30, 0x1, R238, P5 ;  /* 0x000000011e0a7824 */ /* 0x004fe200028e06ee */
[----:B------:R-:W-:Y:S02]  /*c5b0*/  SHF.R.S32.HI R32, RZ, 0x1f, R246 ;  /* 0x0000001fff207819 */ /* 0x000fe400000114f6 */
[----:B---3--:R-:W-:Y:S01]  /*c5c0*/  IADD3 R9, P5, PT, R230, R241, RZ ;  /* 0x000000f1e6097210 */ /* 0x008fe20007fbe0ff */
[----:B------:R1:W-:Y:S01]  /*c5d0*/  STL [R1+0x538], R11 ;  /* 0x0005380b01007387 */ /* 0x0003e20000100800 */
[----:B------:R-:W-:-:S03]  /*c5e0*/  IMAD.SHL.U32 R231, R250, 0x4, RZ ;  /* 0x00000004fae77824 */ /* 0x000fc600078e00ff */
[----:B------:R2:W-:Y:S01]  /*c5f0*/  STL [R1+0x554], R10 ;  /* 0x0005540a01007387 */ /* 0x0005e20000100800 */
[----:B------:R-:W-:-:S03]  /*c600*/  SHF.L.U64.HI R32, R246, 0x2, R32 ;  /* 0x00000002f6207819 */ /* 0x000fc60000010220 */
[----:B------:R3:W-:Y:S01]  /*c610*/  STL [R1+0x530], R9 ;  /* 0x0005300901007387 */ /* 0x0007e20000100800 */
[----:B-1----:R-:W-:Y:S01]  /*c620*/  IMAD.X R11, R31, 0x1, R239, P4 ;  /* 0x000000011f0b7824 */ /* 0x002fe200020e06ef */
[----:B--2---:R-:W-:-:S04]  /*c630*/  IADD3 R10, P4, PT, R230, R240, RZ ;  /* 0x000000f0e60a7210 */ /* 0x004fc80007f9e0ff */
[----:B------:R1:W-:Y:S01]  /*c640*/  STL [R1+0x54c], R11 ;  /* 0x00054c0b01007387 */ /* 0x0003e20000100800 */
[----:B---3--:R-:W-:Y:S01]  /*c650*/  IMAD.X R9, R31, 0x1, R238, P3 ;  /* 0x000000011f097824 */ /* 0x008fe200018e06ee */
[----:B------:R-:W-:Y:S02]  /*c660*/  SHF.R.S32.HI R33, RZ, 0x1f, R247 ;  /* 0x0000001fff217819 */ /* 0x000fe400000114f7 */
[----:B------:R2:W-:Y:S01]  /*c670*/  STL [R1+0x528], R10 ;  /* 0x0005280a01007387 */ /* 0x0005e20000100800 */
[----:B------:R-:W-:-:S03]  /*c680*/  IMAD.SHL.U32 R232, R249, 0x4, RZ ;  /* 0x00000004f9e87824 */ /* 0x000fc600078e00ff */
[----:B------:R3:W-:Y:S01]  /*c690*/  STL [R1+0x544], R9 ;  /* 0x0005440901007387 */ /* 0x0007e20000100800 */
[----:B-1----:R-:W-:Y:S02]  /*c6a0*/  IADD3 R11, P3, PT, R231, R241, RZ ;  /* 0x000000f1e70b7210 */ /* 0x002fe40007f7e0ff */
[----:B------:R-:W-:Y:S02]  /*c6b0*/  SHF.L.U64.HI R33, R247, 0x2, R33 ;  /* 0x00000002f7217819 */ /* 0x000fe40000010221 */
[----:B--2---:R-:W-:Y:S01]  /*c6c0*/  IADD3.X R10, PT, PT, R32, R239, RZ, P2, !PT ;  /* 0x000000ef200a7210 */ /* 0x004fe200017fe4ff */
[----:B------:R1:W-:Y:S01]  /*c6d0*/  STL [R1+0x520], R11 ;  /* 0x0005200b01007387 */ /* 0x0003e20000100800 */
[----:B---3--:R-:W-:-:S03]  /*c6e0*/  IADD3 R9, P2, PT, R231, R240, RZ ;  /* 0x000000f0e7097210 */ /* 0x008fc60007f5e0ff */
[----:B------:R2:W-:Y:S01]  /*c6f0*/  STL [R1+0x53c], R10 ;  /* 0x00053c0a01007387 */ /* 0x0005e20000100800 */
[----:B------:R-:W-:-:S03]  /*c700*/  SHF.R.S32.HI R34, RZ, 0x1f, R250 ;  /* 0x0000001fff227819 */ /* 0x000fc600000114fa */
        /* <DEDUP_REMOVED lines=8> */
[-C--:B-1----:R-:W-:Y:S01]  /*c790*/  IADD3 R11, P5, PT, R232, R240.reuse, RZ ;  /* 0x000000f0e80b7210 */ /* 0x082fe20007fbe0ff */
[----:B--2---:R-:W-:Y:S01]  /*c7a0*/  IMAD.X R10, R33, 0x1, R238, P4 ;  /* 0x00000001210a7824 */ /* 0x004fe200020e06ee */
[----:B------:R-:W-:Y:S02]  /*c7b0*/  SHF.R.S32.HI R35, RZ, 0x1f, R249 ;  /* 0x0000001fff237819 */ /* 0x000fe400000114f9 */
[----:B---3--:R-:W-:Y:S01]  /*c7c0*/  IADD3 R9, P4, PT, R233, R241, RZ ;  /* 0x000000f1e9097210 */ /* 0x008fe20007f9e0ff */
[----:B------:R1:W-:Y:S01]  /*c7d0*/  STL [R1+0x508], R11 ;  /* 0x0005080b01007387 */ /* 0x0003e20000100800 */
[----:B------:R-:W-:Y:S01]  /*c7e0*/  IMAD.SHL.U32 R234, R248, 0x4, RZ ;  /* 0x00000004f8ea7824 */ /* 0x000fe200078e00ff */
[----:B------:R-:W-:Y:S02]  /*c7f0*/  SHF.L.U64.HI R35, R249, 0x2, R35 ;  /* 0x00000002f9237819 */ /* 0x000fe40000010223 */
[----:B------:R2:W-:Y:S04]  /*c800*/  STL [R1+0x524], R10 ;  /* 0x0005240a01007387 */ /* 0x0005e80000100800 */
[----:B------:R3:W-:Y:S01]  /*c810*/  STL [R1+0x500], R9 ;  /* 0x0005000901007387 */ /* 0x0007e20000100800 */
[----:B-1----:R-:W-:Y:S01]  /*c820*/  IMAD.X R11, R34, 0x1, R239, P3 ;  /* 0x00000001220b7824 */ /* 0x002fe200018e06ef */
[----:B--2---:R-:W-:-:S04]  /*c830*/  IADD3 R10, P3, PT, R233, R240, RZ ;  /* 0x000000f0e90a7210 */ /* 0x004fc80007f7e0ff */
[----:B------:R1:W-:Y:S01]  /*c840*/  STL [R1+0x51c], R11 ;  /* 0x00051c0b01007387 */ /* 0x0003e20000100800 */
[----:B---3--:R-:W-:-:S03]  /*c850*/  IMAD.X R9, R34, 0x1, R238, P2 ;  /* 0x0000000122097824 */ /* 0x008fc600010e06ee */
[----:B------:R2:W-:Y:S01]  /*c860*/  STL [R1+0x4f8], R10 ;  /* 0x0004f80a01007387 */ /* 0x0005e20000100800 */
[----:B------:R-:W-:-:S03]  /*c870*/  SHF.L.U32 R235, R243, 0x2, RZ ;  /* 0x00000002f3eb7819 */ /* 0x000fc600000006ff */
[----:B------:R3:W-:Y:S01]  /*c880*/  STL [R1+0x514], R9 ;  /* 0x0005140901007387 */ /* 0x0007e20000100800 */
[----:B-1----:R-:W-:Y:S01]  /*c890*/  IADD3 R11, P2, PT, R234, R241, RZ ;  /* 0x000000f1ea0b7210 */ /* 0x002fe20007f5e0ff */
[----:B--2---:R-:W-:-:S04]  /*c8a0*/  IMAD.X R10, R35, 0x1, R239, P6 ;  /* 0x00000001230a7824 */ /* 0x004fc800030e06ef */
        /* <DEDUP_REMOVED lines=8> */
[----:B---3--:R-:W-:Y:S01]  /*c930*/  IMAD.X R9, R36, 0x1, R239, P4 ;  /* 0x0000000124097824 */ /* 0x008fe200020e06ef */
[----:B------:R-:W-:Y:S02]  /*c940*/  SHF.R.S32.HI R38, RZ, 0x1f, R243 ;  /* 0x0000001fff267819 */ /* 0x000fe400000114f3 */
[----:B------:R2:W-:Y:S01]  /*c950*/  STL [R1+0x4e0], R10 ;  /* 0x0004e00a01007387 */ /* 0x0005e20000100800 */
[----:B------:R-:W-:-:S03]  /*c960*/  SHF.L.U64.HI R37, R248, 0x2, R37 ;  /* 0x00000002f8257819 */ /* 0x000fc60000010225 */
[----:B------:R3:W-:Y:S01]  /*c970*/  STL [R1+0x4fc], R9 ;  /* 0x0004fc0901007387 */ /* 0x0007e20000100800 */
[----:B-1----:R-:W-:Y:S02]  /*c980*/  IADD3 R11, P4, PT, R235, R240, RZ ;  /* 0x000000f0eb0b7210 */ /* 0x002fe40007f9e0ff */
[----:B------:R-:W-:Y:S02]  /*c990*/  SHF.L.U64.HI R38, R243, 0x2, R38 ;  /* 0x00000002f3267819 */ /* 0x000fe40000010226 */
[----:B--2---:R-:W-:Y:S01]  /*c9a0*/  SHF.R.S32.HI R10, RZ, 0x5, R43 ;  /* 0x00000005ff0a7819 */ /* 0x004fe2000001142b */
[----:B------:R1:W-:Y:S01]  /*c9b0*/  STL [R1+0x4d8], R11 ;  /* 0x0004d80b01007387 */ /* 0x0003e20000100800 */
[----:B---3--:R-:W-:-:S03]  /*c9c0*/  IMAD.X R9, R36, 0x1, R238, P3 ;  /* 0x0000000124097824 */ /* 0x008fc600018e06ee */
[----:B------:R2:W-:Y:S04]  /*c9d0*/  STL [R1+0x4c0], R10 ;  /* 0x0004c00a01007387 */ /* 0x0005e80000100800 */
[----:B------:R3:W-:Y:S01]  /*c9e0*/  STL [R1+0x4f4], R9 ;  /* 0x0004f40901007387 */ /* 0x0007e20000100800 */
[C---:B-1----:R-:W-:Y:S02]  /*c9f0*/  IMAD.X R11, R37.reuse, 0x1, R239, P2 ;  /* 0x00000001250b7824 */ /* 0x042fe400010e06ef */
[----:B--2---:R-:W-:-:S03]  /*ca00*/  IMAD.X R10, R37, 0x1, R238, P6 ;  /* 0x00000001250a7824 */ /* 0x004fc600030e06ee */
[----:B------:R1:W-:Y:S01]  /*ca10*/  STL [R1+0x4ec], R11 ;  /* 0x0004ec0b01007387 */ /* 0x0003e20000100800 */
[----:B---3--:R-:W-:-:S03]  /*ca20*/  IMAD.X R9, R38, 0x1, R239, P5 ;  /* 0x0000000126097824 */ /* 0x008fc600028e06ef */
[----:B------:R2:W-:Y:S04]  /*ca30*/  STL [R1+0x4e4], R10 ;  /* 0x0004e40a01007387 */ /* 0x0005e80000100800 */
[----:B------:R3:W-:Y:S01]  /*ca40*/  STL [R1+0x4dc], R9 ;  /* 0x0004dc0901007387 */ /* 0x0007e20000100800 */
[----:B-1----:R-:W-:Y:S02]  /*ca50*/  IMAD.X R11, R38, 0x1, R238, P4 ;  /* 0x00000001260b7824 */ /* 0x002fe400020e06ee */
[----:B--2---:R-:W-:-:S03]  /*ca60*/  IMAD.X R10, R42, 0x1, R239, P1 ;  /* 0x000000012a0a7824 */ /* 0x004fc600008e06ef */
[----:B------:R1:W-:Y:S01]  /*ca70*/  STL [R1+0x4d4], R11 ;  /* 0x0004d40b01007387 */ /* 0x0003e20000100800 */
[----:B---3--:R-:W-:-:S03]  /*ca80*/  IMAD.X R9, R42, 0x1, R238, P0 ;  /* 0x000000012a097824 */ /* 0x008fc600000e06ee */
[----:B------:R1:W-:Y:S04]  /*ca90*/  STL [R1+0x4cc], R10 ;  /* 0x0004cc0a01007387 */ /* 0x0003e80000100800 */
[----:B------:R1:W-:Y:S04]  /*caa0*/  STL [R1+0x4c4], R9 ;  /* 0x0004c40901007387 */ /* 0x0003e80000100800 */
        /* <DEDUP_REMOVED lines=26> */
[----:B------:R-:W-:-:S02]  /*cc50*/  CS2R R224, SRZ ;  /* 0x0000000000e07805 */ /* 0x000fc4000001ff00 */
[----:B------:R-:W-:Y:S02]  /*cc60*/  CS2R R226, SRZ ;  /* 0x0000000000e27805 */ /* 0x000fe4000001ff00 */
[----:B------:R-:W-:Y:S02]  /*cc70*/  CS2R R220, SRZ ;  /* 0x0000000000dc7805 */ /* 0x000fe4000001ff00 */
[----:B------:R-:W-:Y:S02]  /*cc80*/  CS2R R222, SRZ ;  /* 0x0000000000de7805 */ /* 0x000fe4000001ff00 */
[----:B------:R-:W-:Y:S02]  /*cc90*/  CS2R R216, SRZ ;  /* 0x0000000000d87805 */ /* 0x000fe4000001ff00 */
[----:B------:R-:W-:Y:S02]  /*cca0*/  CS2R R218, SRZ ;  /* 0x0000000000da7805 */ /* 0x000fe4000001ff00 */
        /* <DEDUP_REMOVED lines=76> */
[----:B------:R-:W-:Y:S02]  /*d170*/  LOP3.LUT R252, R252, R236, RZ, 0xfc, !PT ;  /* 0x000000ecfcfc7212 */ /* 0x000fe400078efcff */
[----:B------:R-:W-:Y:S02]  /*d180*/  CS2R R36, SRZ ;  /* 0x0000000000247805 */ /* 0x000fe4000001ff00 */
[----:B------:R-:W-:-:S02]  /*d190*/  CS2R R38, SRZ ;  /* 0x0000000000267805 */ /* 0x000fc4000001ff00 */
[----:B------:R-:W-:Y:S02]  /*d1a0*/  CS2R R244, SRZ ;  /* 0x0000000000f47805 */ /* 0x000fe4000001ff00 */
[----:B------:R-:W-:Y:S01]  /*d1b0*/  CS2R R246, SRZ ;  /* 0x0000000000f67805 */ /* 0x000fe2000001ff00 */
[----:B------:R-:W-:Y:S01]  /*d1c0*/  UMOV UR5, 0x1 ;  /* 0x0000000100057882 */ /* 0x000fe20000000000 */
[----:B-1----:R-:W-:-:S05]  /*d1d0*/  UMOV UR6, 0xffffffff ;  /* 0xffffffff00067882 */ /* 0x002fca0000000000 */
.L_x_2:
[----:B------:R-:W-:-:S04]  /*d1e0*/  DEPBAR.LE SB0, 0x2 ;  /* 0x000080800000791a */ /* 0x000fc80000000000 */
[----:B------:R-:W-:Y:S01]  /*d1f0*/  UIADD3 UR6, UPT, UPT, UR6, 0x1, URZ ;  /* 0x0000000106067890 */ /* 0x000fe2000fffe0ff */
[C---:B------:R-:W-:Y:S01]  /*d200*/  LOP3.LUT R10, R4.reuse, 0x20, RZ, 0x3c, !PT ;  /* 0x00000020040a7812 */ /* 0x040fe200078e3cff */
[----:B------:R-:W-:Y:S01]  /*d210*/  STL.64 [R1+0xa18], R246 ;  /* 0x000a18f601007387 */ /* 0x000fe20000100a00 */
[C---:B------:R-:W-:Y:S01]  /*d220*/  LOP3.LUT R11, R4.reuse, 0x40, RZ, 0x3c, !PT ;  /* 0x00000040040b7812 */ /* 0x040fe200078e3cff */
[----:B------:R-:W-:Y:S02]  /*d230*/  UISETP.GT.AND UP0, UPT, UR6, 0x1, UPT ;  /* 0x000000010600788c */ /* 0x000fe4000bf04270 */
[----:B------:R-:W-:Y:S02]  /*d240*/  STL.64 [R1+0xa10], R244 ;  /* 0x000a10f401007387 */ /* 0x000fe40000100a00 */
[----:B------:R-:W-:Y:S02]  /*d250*/  USEL UR6, UR6, URZ, !UP0 ;  /* 0x000000ff06067287 */ /* 0x000fe4000c000000 */
[----:B------:R-:W-:Y:S02]  /*d260*/  STL [R1+0x800], R2 ;  /* 0x0008000201007387 */ /* 0x000fe40000100800 */
[----:B------:R-:W-:Y:S01]  /*d270*/  ULEA UR7, UR6, UR4, 0xe ;  /* 0x0000000406077291 */ /* 0x000fe2000f8e70ff */
[----:B------:R-:W-:Y:S06]  /*d280*/  BAR.SYNC.DEFER_BLOCKING 0x0 ;  /* 0x0000000000007b1d */ /* 0x000fec0000010000 */
[----:B------:R-:W-:Y:S04]  /*d290*/  STL [R1+0x7fc], R5 ;  /* 0x0007fc0501007387 */ /* 0x000fe80000100800 */
[----:B------:R-:W-:Y:S04]  /*d2a0*/  STL [R1+0x7f8], R6 ;  /* 0x0007f80601007387 */ /* 0x000fe80000100800 */
[----:B------:R-:W-:Y:S04]  /*d2b0*/  STL [R1+0x7f4], R0 ;  /* 0x0007f40001007387 */ /* 0x000fe80000100800 */
[----:B------:R-:W-:Y:S04]  /*d2c0*/  STL [R1+0x7f0], R3 ;  /* 0x0007f00301007387 */ /* 0x000fe80000100800 */
[----:B------:R-:W-:Y:S04]  /*d2d0*/  LDS R28, [R4+UR7] ;  /* 0x00000007041c7984 */ /* 0x000fe80008000800 */
[----:B------:R-:W-:Y:S04]  /*d2e0*/  LDS R30, [R4+UR7+0x800] ;  /* 0x00080007041e7984 */ /* 0x000fe80008000800 */
[----:B------:R-:W-:Y:S04]  /*d2f0*/  LDS R29, [R10+UR7] ;  /* 0x000000070a1d7984 */ /* 0x000fe80008000800 */
[----:B------:R-:W-:Y:S04]  /*d300*/  LDS R31, [R10+UR7+0x800] ;  /* 0x000800070a1f7984 */ /* 0x000fe80008000800 */
[----:B-----5:R-:W1:Y:S04]  /*d310*/  LDSM.16.M88.4 R20, [R252+UR7+0x8000] ;  /* 0x00800007fc14783b */ /* 0x020e680008000200 */
[----:B------:R-:W2:Y:S04]  /*d320*/  LDSM.16.M88.4 R24, [R252+UR7+0x8800] ;  /* 0x00880007fc18783b */ /* 0x000ea80008000200 */
[----:B------:R-:W3:Y:S04]  /*d330*/  LDSM.16.M88.4 R16, [R252+UR7+0x9000] ;  /* 0x00900007fc10783b */ /* 0x000ee80008000200 */
[----:B------:R-:W-:Y:S04]  /*d340*/  LDSM.16.M88.4 R160, [R252+UR7+0x9800] ;  /* 0x00980007fca0783b */ /* 0x000fe80008000200 */
[----:B------:R-:W-:Y:S04]  /*d350*/  LDSM.16.M88.4 R164, [R252+UR7+0xa000] ;  /* 0x00a00007fca4783b */ /* 0x000fe80008000200 */
[----:B------:R-:W-:Y:S04]  /*d360*/  LDSM.16.M88.4 R168, [R252+UR7+0xa800] ;  /* 0x00a80007fca8783b */ /* 0x000fe80008000200 */
[----:B------:R-:W-:Y:S04]  /*d370*/  LDSM.16.M88.4 R184, [R252+UR7+0xb000] ;  /* 0x00b00007fcb8783b */ /* 0x000fe80008000200 */
[----:B------:R-:W-:Y:S04]  /*d380*/  LDSM.16.M88.4 R192, [R252+UR7+0xb800] ;  /* 0x00b80007fcc0783b */ /* 0x000fe80008000200 */
[----:B------:R4:W-:Y:S04]  /*d390*/  STL [R1+0x7ec], R8 ;  /* 0x0007ec0801007387 */ /* 0x0009e80000100800 */
[----:B------:R-:W-:Y:S01]  /*d3a0*/  LDS R12, [R11+UR7] ;  /* 0x000000070b0c7984 */ /* 0x000fe20008000800 */
[----:B-1----:R-:W-:Y:S03]  /*d3b0*/  HMMA.1688.F32.TF32 R32, R28, R20, R224 ;  /* 0x000000141c20723c */ /* 0x002fe600000810e0 */
[----:B------:R-:W-:Y:S01]  /*d3c0*/  LDS R14, [R11+UR7+0x800] ;  /* 0x000800070b0e7984 */ /* 0x000fe20008000800 */
[----:B----4-:R-:W-:-:S03]  /*d3d0*/  LOP3.LUT R8, R4, 0x60, RZ, 0x3c, !PT ;  /* 0x0000006004087812 */ /* 0x010fc600078e3cff */
[----:B------:R-:W-:Y:S04]  /*d3e0*/  STL [R1+0x7e0], R7 ;  /* 0x0007e00701007387 */ /* 0x000fe80000100800 */
[----:B------:R-:W-:Y:S04]  /*d3f0*/  LDS R13, [R8+UR7] ;  /* 0x00000007080d7984 */ /* 0x000fe80008000800 */
[----:B------:R-:W1:Y:S04]  /*d400*/  LDS R15, [R8+UR7+0x800] ;  /* 0x00080007080f7984 */ /* 0x000e680008000800 */
[----:B------:R-:W-:Y:S01]  /*d410*/  STL [R1+0x978], R252 ;  /* 0x000978fc01007387 */ /* 0x000fe20000100800 */
[----:B------:R-:W-:Y:S01]  /*d420*/  MOV R42, R32 ;  /* 0x00000020002a7202 */ /* 0x000fe20000000f00 */
[----:B------:R-:W-:-:S02]  /*d430*/  IMAD.MOV.U32 R41, RZ, RZ, R33 ;  /* 0x000000ffff297224 */ /* 0x000fc400078e0021 */
[----:B------:R-:W-:Y:S01]  /*d440*/  LDS R236, [R4+UR7+0x80] ;  /* 0x0000800704ec7984 */ /* 0x000fe20008000800 */
[----:B------:R-:W-:Y:S02]  /*d450*/  IMAD.MOV.U32 R40, RZ, RZ, R34 ;  /* 0x000000ffff287224 */ /* 0x000fe400078e0022 */
[----:B------:R-:W-:Y:S01]  /*d460*/  IMAD.MOV.U32 R9, RZ, RZ, R35 ;  /* 0x000000ffff097224 */ /* 0x000fe200078e0023 */
[----:B------:R-:W-:Y:S01]  /*d470*/  LDS R238, [R4+UR7+0x880] ;  /* 0x0008800704ee7984 */ /* 0x000fe20008000800 */
[----:B--2---:R-:W-:Y:S03]  /*d480*/  HMMA.1688.F32.TF32 R32, R28, R24, R220 ;  /* 0x000000181c20723c */ /* 0x004fe600000810dc */
[----:B------:R-:W-:Y:S04]  /*d490*/  LDS R237, [R10+UR7+0x80] ;  /* 0x000080070aed7984 */ /* 0x000fe80008000800 */
[----:B------:R-:W2:-:S12]  /*d4a0*/  LDS R239, [R10+UR7+0x880] ;  /* 0x000880070aef7984 */ /* 0x000e980008000800 */
[----:B------:R-:W-:Y:S02]  /*d4b0*/  IMAD.MOV.U32 R226, RZ, RZ, R32 ;  /* 0x000000ffffe27224 */ /* 0x000fe400078e0020 */
[----:B------:R-:W-:Y:S02]  /*d4c0*/  IMAD.MOV.U32 R225, RZ, RZ, R33 ;  /* 0x000000ffffe17224 */ /* 0x000fe400078e0021 */
[----:B------:R-:W-:Y:S02]  /*d4d0*/  IMAD.MOV.U32 R224, RZ, RZ, R34 ;  /* 0x000000ffffe07224 */ /* 0x000fe400078e0022 */
[----:B------:R-:W-:Y:S02]  /*d4e0*/  IMAD.MOV.U32 R43, RZ, RZ, R35 ;  /* 0x000000ffff2b7224 */ /* 0x000fe400078e0023 */
[----:B---3--:R-:W-:Y:S08]  /*d4f0*/  HMMA.1688.F32.TF32 R32, R28, R16, R216 ;  /* 0x000000101c20723c */ /* 0x008ff000000810d8 */
[----:B-1----:R-:W-:Y:S11]  /*d500*/  HMMA.1688.F32.TF32 R44, R12, R20, R44 ;  /* 0x000000140c2c723c */ /* 0x002ff6000008102c */
[----:B------:R-:W-:-:S02]  /*d510*/  IMAD.MOV.U32 R246, RZ, RZ, R32 ;  /* 0x000000fffff67224 */ /* 0x000fc400078e0020 */
[----:B------:R-:W-:Y:S02]  /*d520*/  IMAD.MOV.U32 R245, RZ, RZ, R33 ;  /* 0x000000fffff57224 */ /* 0x000fe400078e0021 */
[----:B------:R-:W-:Y:S02]  /*d530*/  IMAD.MOV.U32 R244, RZ, RZ, R34 ;  /* 0x000000fffff47224 */ /* 0x000fe400078e0022 */
[----:B------:R-:W-:Y:S02]  /*d540*/  IMAD.MOV.U32 R227, RZ, RZ, R35 ;  /* 0x000000ffffe37224 */ /* 0x000fe400078e0023 */
[----:B------:R-:W-:Y:S01]  /*d550*/  HMMA.1688.F32.TF32 R32, R28, R160, R208 ;  /* 0x000000a01c20723c */ /* 0x000fe200000810d0 */
[----:B------:R1:W-:Y:S04]  /*d560*/  STL.64 [R1+0x9b8], R46 ;  /* 0x0009b82e01007387 */ /* 0x0003e80000100a00 */
[----:B------:R3:W-:-:S14]  /*d570*/  STL.64 [R1+0x9b0], R44 ;  /* 0x0009b02c01007387 */ /* 0x0007dc0000100a00 */
[----:B------:R-:W-:Y:S02]  /*d580*/  IMAD.MOV.U32 R211, RZ, RZ, R32 ;  /* 0x000000ffffd37224 */ /* 0x000fe400078e0020 */
[----:B------:R-:W-:Y:S02]  /*d590*/  IMAD.MOV.U32 R210, RZ, RZ, R33 ;  /* 0x000000ffffd27224 */ /* 0x000fe400078e0021 */
[----:B------:R-:W-:Y:S02]  /*d5a0*/  IMAD.MOV.U32 R209, RZ, RZ, R34 ;  /* 0x000000ffffd17224 */ /* 0x000fe400078e0022 */
[----:B------:R-:W-:Y:S02]  /*d5b0*/  IMAD.MOV.U32 R208, RZ, RZ, R35 ;  /* 0x000000ffffd07224 */ /* 0x000fe400078e0023 */
[----:B------:R-:W-:-:S15]  /*d5c0*/  HMMA.1688.F32.TF32 R32, R28, R164, R188 ;  /* 0x000000a41c20723c */ /* 0x000fde00000810bc */
[----:B------:R-:W-:-:S04]  /*d5d0*/  NOP ;  /* 0x0000000000007918 */ /* 0x000fc80000000000 */
[----:B------:R-:W-:Y:S01]  /*d5e0*/  MOV R191, R32 ;  /* 0x0000002000bf7202 */ /* 0x000fe20000000f00 */
[----:B------:R-:W-:Y:S02]  /*d5f0*/  IMAD.MOV.U32 R190, RZ, RZ, R33 ;  /* 0x000000ffffbe7224 */ /* 0x000fe400078e0021 */
[----:B------:R-:W-:Y:S02]  /*d600*/  IMAD.MOV.U32 R189, RZ, RZ, R34 ;  /* 0x000000ffffbd7224 */ /* 0x000fe400078e0022 */
[----:B------:R-:W-:Y:S02]  /*d610*/  IMAD.MOV.U32 R188, RZ, RZ, R35 ;  /* 0x000000ffffbc7224 */ /* 0x000fe400078e0023 */
[----:B------:R-:W-:-:S15]  /*d620*/  HMMA.1688.F32.TF32 R32, R28, R168, R52 ;  /* 0x000000a81c20723c */ /* 0x000fde0000081034 */
[----:B------:R-:W-:-:S04]  /*d630*/  NOP ;  /* 0x0000000000007918 */ /* 0x000fc80000000000 */
[----:B------:R-:W-:Y:S02]  /*d640*/  IMAD.MOV.U32 R55, RZ, RZ, R32 ;  /* 0x000000ffff377224 */ /* 0x000fe400078e0020 */
[----:B------:R-:W-:Y:S02]  /*d650*/  IMAD.MOV.U32 R54, RZ, RZ, R33 ;  /* 0x000000ffff367224 */ /* 0x000fe400078e0021 */
[----:B------:R-:W-:Y:S02]  /*d660*/  IMAD.MOV.U32 R53, RZ, RZ, R34 ;  /* 0x000000ffff357224 */ /* 0x000fe400078e0022 */
[----:B------:R-:W-:Y:S02]  /*d670*/  IMAD.MOV.U32 R52, RZ, RZ, R35 ;  /* 0x000000ffff347224 */ /* 0x000fe400078e0023 */
[C---:B------:R-:W-:Y:S08]  /*d680*/  HMMA.1688.F32.TF32 R32, R28.reuse, R184, R56 ;  /* 0x000000b81c20723c */ /* 0x040ff00000081038 */
[----:B------:R-:W-:Y:S08]  /*d690*/  HMMA.1688.F32.TF32 R28, R28, R192, R60 ;  /* 0x000000c01c1c723c */ /* 0x000ff0000008103c */
[----:B------:R-:W-:Y:S03]  /*d6a0*/  HMMA.1688.F32.TF32 R232, R12, R164, R76 ;  /* 0x000000a40ce8723c */ /* 0x000fe6000008104c */
[----:B------:R-:W-:-:S02]  /*d6b0*/  IMAD.MOV.U32 R59, RZ, RZ, R32 ;  /* 0x000000ffff3b7224 */ /* 0x000fc400078e0020 */
[----:B------:R-:W-:Y:S01]  /*d6c0*/  IMAD.MOV.U32 R58, RZ, RZ, R33 ;  /* 0x000000ffff3a7224 */ /* 0x000fe200078e0021 */
[----:B------:R-:W-:Y:S01]  /*d6d0*/  LDS R32, [R11+UR7+0x80] ;  /* 0x000080070b207984 */ /* 0x000fe20008000800 */
[----:B------:R-:W-:Y:S01]  /*d6e0*/  IMAD.MOV.U32 R57, RZ, RZ, R34 ;  /* 0x000000ffff397224 */ /* 0x000fe200078e0022 */
[----:B------:R-:W-:Y:S01]  /*d6f0*/  HMMA.1688.F32.TF32 R220, R12, R168, R80 ;  /* 0x000000a80cdc723c */ /* 0x000fe20000081050 */
[----:B------:R-:W-:Y:S01]  /*d700*/  IMAD.MOV.U32 R56, RZ, RZ, R35 ;  /* 0x000000ffff387224 */ /* 0x000fe200078e0023 */
[----:B------:R-:W-:Y:S01]  /*d710*/  LDS R34, [R11+UR7+0x880] ;  /* 0x000880070b227984 */ /* 0x000fe20008000800 */
[----:B------:R-:W-:Y:S02]  /*d720*/  IMAD.MOV.U32 R6, RZ, RZ, R28 ;  /* 0x000000ffff067224 */ /* 0x000fe400078e001c */
[----:B------:R-:W-:Y:S01]  /*d730*/  IMAD.MOV.U32 R5, RZ, RZ, R29 ;  /* 0x000000ffff057224 */ /* 0x000fe200078e001d */
[----:B------:R-:W-:Y:S01]  /*d740*/  LDS R33, [R8+UR7+0x80] ;  /* 0x0000800708217984 */ /* 0x000fe20008000800 */
[----:B------:R-:W-:-:S02]  /*d750*/  IMAD.MOV.U32 R3, RZ, RZ, R30 ;  /* 0x000000ffff037224 */ /* 0x000fc400078e001e */
[----:B------:R-:W-:Y:S01]  /*d760*/  IMAD.MOV.U32 R0, RZ, RZ, R31 ;  /* 0x000000ffff007224 */ /* 0x000fe200078e001f */
[C---:B------:R-:W-:Y:S01]  /*d770*/  HMMA.1688.F32.TF32 R216, R12.reuse, R184, R84 ;  /* 0x000000b80cd8723c */ /* 0x040fe20000081054 */
[----:B------:R-:W4:Y:S07]  /*d780*/  LDS R35, [R8+UR7+0x880] ;  /* 0x0008800708237984 */ /* 0x000f2e0008000800 */
[----:B------:R-:W-:-:S15]  /*d790*/  HMMA.1688.F32.TF32 R28, R12, R24, R64 ;  /* 0x000000180c1c723c */ /* 0x000fde0000081040 */
[----:B------:R-:W-:-:S04]  /*d7a0*/  NOP ;  /* 0x0000000000007918 */ /* 0x000fc80000000000 */
[----:B-1----:R-:W-:Y:S01]  /*d7b0*/  MOV R47, R28 ;  /* 0x0000001c002f7202 */ /* 0x002fe20000000f00 */
[----:B------:R-:W-:Y:S02]  /*d7c0*/  IMAD.MOV.U32 R46, RZ, RZ, R29 ;  /* 0x000000ffff2e7224 */ /* 0x000fe400078e001d */
[----:B---3--:R-:W-:Y:S02]  /*d7d0*/  IMAD.MOV.U32 R45, RZ, RZ, R30 ;  /* 0x000000ffff2d7224 */ /* 0x008fe400078e001e */
[----:B------:R-:W-:Y:S02]  /*d7e0*/  IMAD.MOV.U32 R44, RZ, RZ, R31 ;  /* 0x000000ffff2c7224 */ /* 0x000fe400078e001f */
[----:B------:R-:W-:-:S15]  /*d7f0*/  HMMA.1688.F32.TF32 R28, R12, R16, R68 ;  /* 0x000000100c1c723c */ /* 0x000fde0000081044 */
[----:B------:R-:W-:-:S04]  /*d800*/  NOP ;  /* 0x0000000000007918 */ /* 0x000fc80000000000 */
[----:B------:R-:W-:Y:S02]  /*d810*/  IMAD.MOV.U32 R63, RZ, RZ, R28 ;  /* 0x000000ffff3f7224 */ /* 0x000fe400078e001c */
[----:B------:R-:W-:Y:S02]  /*d820*/  IMAD.MOV.U32 R62, RZ, RZ, R29 ;  /* 0x000000ffff3e7224 */ /* 0x000fe400078e001d */
[----:B------:R-:W-:Y:S02]  /*d830*/  IMAD.MOV.U32 R61, RZ, RZ, R30 ;  /* 0x000000ffff3d7224 */ /* 0x000fe400078e001e */
[----:B------:R-:W-:Y:S02]  /*d840*/  IMAD.MOV.U32 R60, RZ, RZ, R31 ;  /* 0x000000ffff3c7224 */ /* 0x000fe400078e001f */
[C---:B------:R-:W-:Y:S01]  /*d850*/  HMMA.1688.F32.TF32 R28, R12.reuse, R160, R72 ;  /* 0x000000a00c1c723c */ /* 0x040fe20000081048 */
[----:B------:R-:W2:Y:S04]  /*d860*/  LDL.LU.64 R72, [R1+0x280] ;  /* 0x0002800001487983 */ /* 0x000ea80000300a00 */
[----:B------:R-:W2:Y:S04]  /*d870*/  LDL.LU.64 R74, [R1+0x288] ;  /* 0x00028800014a7983 */ /* 0x000ea80000300a00 */
[----:B------:R-:W3:Y:S04]  /*d880*/  LDL.LU.64 R68, [R1+0x270] ;  /* 0x0002700001447983 */ /* 0x000ee80000300a00 */
[----:B------:R-:W3:Y:S01]  /*d890*/  LDL.LU.64 R70, [R1+0x278] ;  /* 0x0002780001467983 */ /* 0x000ee20000300a00 */
[----:B------:R-:W-:Y:S03]  /*d8a0*/  HMMA.1688.F32.TF32 R88, R12, R192, R88 ;  /* 0x000000c00c58723c */ /* 0x000fe60000081058 */
[----:B------:R-:W4:Y:S02]  /*d8b0*/  LDL.LU.64 R248, [R1+0x220] ;  /* 0x0002200001f87983 */ /* 0x000f240000300a00 */
[----:B------:R-:W-:-:S02]  /*d8c0*/  IMAD.MOV.U32 R67, RZ, RZ, R28 ;  /* 0x000000ffff437224 */ /* 0x000fc400078e001c */
[----:B------:R-:W4:Y:S01]  /*d8d0*/  LDL.LU.64 R250, [R1+0x228] ;  /* 0x0002280001fa7983 */ /* 0x000f220000300a00 */
[----:B------:R-:W-:Y:S02]  /*d8e0*/  IMAD.MOV.U32 R66, RZ, RZ, R29 ;  /* 0x000000ffff427224 */ /* 0x000fe400078e001d */
[----:B------:R-:W-:Y:S01]  /*d8f0*/  IMAD.MOV.U32 R65, RZ, RZ, R30 ;  /* 0x000000ffff417224 */ /* 0x000fe200078e001e */
[----:B------:R-:W4:Y:S01]  /*d900*/  LDL.LU.64 R228, [R1+0x210] ;  /* 0x0002100001e47983 */ /* 0x000f220000300a00 */
[----:B------:R-:W-:-:S03]  /*d910*/  IMAD.MOV.U32 R64, RZ, RZ, R31 ;  /* 0x000000ffff407224 */ /* 0x000fc600078e001f */
[----:B------:R-:W4:Y:S04]  /*d920*/  LDL.LU.64 R230, [R1+0x218] ;  /* 0x0002180001e67983 */ /* 0x000f280000300a00 */
[----:B------:R-:W-:Y:S04]  /*d930*/  STL.64 [R1+0x9c8], R234 ;  /* 0x0009c8ea01007387 */ /* 0x000fe80000100a00 */
[----:B------:R-:W-:Y:S04]  /*d940*/  STL.64 [R1+0x9c0], R232 ;  /* 0x0009c0e801007387 */ /* 0x000fe80000100a00 */
[----:B------:R-:W-:Y:S04]  /*d950*/  STL.64 [R1+0x9d8], R222 ;  /* 0x0009d8de01007387 */ /* 0x000fe80000100a00 */
[----:B------:R-:W-:Y:S04]  /*d960*/  STL.64 [R1+0x9d0], R220 ;  /* 0x0009d0dc01007387 */ /* 0x000fe80000100a00 */
[----:B------:R-:W-:Y:S04]  /*d970*/  STL.64 [R1+0x9e8], R218 ;  /* 0x0009e8da01007387 */ /* 0x000fe80000100a00 */
[----:B------:R-:W-:Y:S04]  /*d980*/  STL.64 [R1+0x9e0], R216 ;  /* 0x0009e0d801007387 */ /* 0x000fe80000100a00 */
[----:B------:R-:W-:Y:S04]  /*d990*/  STL [R1+0x98c], R88 ;  /* 0x00098c5801007387 */ /* 0x000fe80000100800 */
[----:B------:R-:W-:Y:S04]  /*d9a0*/  STL [R1+0x988], R89 ;  /* 0x0009885901007387 */ /* 0x000fe80000100800 */
[----:B------:R-:W-:Y:S04]  /*d9b0*/  STL [R1+0x984], R90 ;  /* 0x0009845a01007387 */ /* 0x000fe80000100800 */
[----:B------:R-:W-:Y:S04]  /*d9c0*/  STL [R1+0x980], R91 ;  /* 0x0009805b01007387 */ /* 0x000fe80000100800 */
[----:B------:R-:W-:Y:S04]  /*d9d0*/  LDS R28, [R11+UR7+0x100] ;  /* 0x000100070b1c7984 */ /* 0x000fe80008000800 */
[----:B------:R-:W-:Y:S04]  /*d9e0*/  LDS R30, [R11+UR7+0x900] ;  /* 0x000900070b1e7984 */ /* 0x000fe80008000800 */
[----:B------:R-:W-:Y:S04]  /*d9f0*/  LDS R29, [R8+UR7+0x100] ;  /* 0x00010007081d7984 */ /* 0x000fe80008000800 */
[----:B------:R-:W1:Y:S04]  /*da00*/  LDS R31, [R8+UR7+0x900] ;  /* 0x00090007081f7984 */ /* 0x000e680008000800 */
[----:B------:R-:W-:Y:S04]  /*da10*/  LDS R12, [R4+UR7+0x100] ;  /* 0x00010007040c7984 */ /* 0x000fe80008000800 */
[----:B------:R-:W-:Y:S04]  /*da20*/  LDS R14, [R4+UR7+0x900] ;  /* 0x00090007040e7984 */ /* 0x000fe80008000800 */
[----:B------:R-:W-:Y:S04]  /*da30*/  LDS R13, [R10+UR7+0x100] ;  /* 0x000100070a0d7984 */ /* 0x000fe80008000800 */
[----:B------:R-:W1:Y:S01]  /*da40*/  LDS R15, [R10+UR7+0x900] ;  /* 0x000900070a0f7984 */ /* 0x000e620008000800 */
[C---:B--2---:R-:W-:Y:S08]  /*da50*/  HMMA.1688.F32.TF32 R240, R236.reuse, R20, R72 ;  /* 0x00000014ecf0723c */ /* 0x044ff00000081048 */
[C---:B---3--:R-:W-:Y:S11]  /*da60*/  HMMA.1688.F32.TF32 R68, R236.reuse, R24, R68 ;  /* 0x00000018ec44723c */ /* 0x048ff60000081044 */
[----:B------:R-:W-:Y:S04]  /*da70*/  STL [R1+0x998], R240 ;  /* 0x000998f001007387 */ /* 0x000fe80000100800 */
[----:B------:R-:W-:Y:S04]  /*da80*/  STL [R1+0x994], R241 ;  /* 0x000994f101007387 */ /* 0x000fe80000100800 */
[----:B------:R-:W-:Y:S04]  /*da90*/  STL [R1+0x990], R242 ;  /* 0x000990f201007387 */ /* 0x000fe80000100800 */
[----:B------:R-:W-:Y:S04]  /*daa0*/  STL [R1+0x97c], R243 ;  /* 0x00097cf301007387 */ /* 0x000fe80000100800 */
[----:B------:R-:W2:Y:S04]  /*dab0*/  LDL.LU.64 R76, [R1+0x200] ;  /* 0x00020000014c7983 */ /* 0x000ea80000300a00 */
[----:B------:R-:W2:Y:S04]  /*dac0*/  LDL.LU.64 R78, [R1+0x208] ;  /* 0x00020800014e7983 */ /* 0x000ea80000300a00 */
[----:B------:R3:W-:Y:S04]  /*dad0*/  STL.64 [R1+0x50], R68 ;  /* 0x0000504401007387 */ /* 0x0007e80000100a00 */
[----:B------:R1:W-:Y:S04]  /*dae0*/  STL.64 [R1+0x58], R70 ;  /* 0x0000584601007387 */ /* 0x0003e80000100a00 */
[----:B------:R-:W2:Y:S04]  /*daf0*/  LDL.LU.64 R72, [R1+0x1f0] ;  /* 0x0001f00001487983 */ /* 0x000ea80000300a00 */
[----:B------:R-:W2:Y:S04]  /*db00*/  LDL.LU.64 R74, [R1+0x1f8] ;  /* 0x0001f800014a7983 */ /* 0x000ea80000300a00 */
[----:B---3--:R-:W3:Y:S04]  /*db10*/  LDL.LU.64 R68, [R1+0x1e0] ;  /* 0x0001e00001447983 */ /* 0x008ee80000300a00 */
[----:B-1----:R-:W3:Y:S01]  /*db20*/  LDL.LU.64 R70, [R1+0x1e8] ;  /* 0x0001e80001467983 */ /* 0x002ee20000300a00 */
[----:B----4-:R-:W-:-:S15]  /*db30*/  HMMA.1688.F32.TF32 R80, R236, R16, R248 ;  /* 0x00000010ec50723c */ /* 0x010fde00000810f8 */
[----:B------:R-:W-:-:S04]  /*db40*/  NOP ;  /* 0x0000000000007918 */ /* 0x000fc80000000000 */
[----:B------:R-:W-:Y:S01]  /*db50*/  IMAD.MOV.U32 R240, RZ, RZ, R81 ;  /* 0x000000fffff07224 */ /* 0x000fe200078e0051 */
[----:B------:R1:W-:Y:S01]  /*db60*/  STL [R1+0x40], R80 ;  /* 0x0000405001007387 */ /* 0x0003e20000100800 */
[----:B------:R-:W-:Y:S02]  /*db70*/  IMAD.MOV.U32 R241, RZ, RZ, R82 ;  /* 0x000000fffff17224 */ /* 0x000fe400078e0052 */
[----:B------:R-:W-:Y:S02]  /*db80*/  IMAD.MOV.U32 R242, RZ, RZ, R83 ;  /* 0x000000fffff27224 */ /* 0x000fe400078e0053 */
[----:B-1----:R-:W-:Y:S03]  /*db90*/  HMMA.1688.F32.TF32 R80, R236, R160, R228 ;  /* 0x000000a0ec50723c */ /* 0x002fe600000810e4 */
[----:B------:R1:W-:Y:S05]  /*dba0*/  STL [R1+0x9a4], R242 ;  /* 0x0009a4f201007387 */ /* 0x0003ea0000100800 */
[----:B------:R-:W-:Y:S01]  /*dbb0*/  HMMA.1688.F32.TF32 R228, R32, R20, R48 ;  /* 0x0000001420e4723c */ /* 0x000fe20000081030 */
[----:B------:R4:W-:Y:S04]  /*dbc0*/  STL [R1+0x9a0], R241 ;  /* 0x0009a0f101007387 */ /* 0x0009e80000100800 */
[----:B------:R1:W-:Y:S01]  /*dbd0*/  STL [R1+0x99c], R240 ;  /* 0x00099cf001007387 */ /* 0x0003e20000100800 */
[----:B------:R-:W-:-:S02]  /*dbe0*/  IMAD.MOV.U32 R216, RZ, RZ, R211 ;  /* 0x000000ffffd87224 */ /* 0x000fc400078e00d3 */
[----:B------:R-:W-:Y:S01]  /*dbf0*/  IMAD.MOV.U32 R217, RZ, RZ, R210 ;  /* 0x000000ffffd97224 */ /* 0x000fe200078e00d2 */
[----:B------:R-:W-:Y:S01]  /*dc00*/  HMMA.1688.F32.TF32 R172, R28, R24, R172 ;  /* 0x000000181cac723c */ /* 0x000fe200000810ac */
[----:B------:R-:W-:Y:S01]  /*dc10*/  IMAD.MOV.U32 R218, RZ, RZ, R209 ;  /* 0x000000ffffda7224 */ /* 0x000fe200078e00d1 */
[----:B------:R-:W-:Y:S01]  /*dc20*/  MOV R89, R81 ;  /* 0x0000005100597202 */ /* 0x000fe20000000f00 */
[----:B------:R-:W-:Y:S01]  /*dc30*/  IMAD.MOV.U32 R88, RZ, RZ, R80 ;  /* 0x000000ffff587224 */ /* 0x000fe200078e0050 */
[----:B------:R-:W-:Y:S01]  /*dc40*/  MOV R221, R190 ;  /* 0x000000be00dd7202 */ /* 0x000fe20000000f00 */
[----:B------:R-:W-:Y:S01]  /*dc50*/  IMAD.MOV.U32 R90, RZ, RZ, R82 ;  /* 0x000000ffff5a7224 */ /* 0x000fe200078e0052 */
[----:B------:R-:W-:Y:S01]  /*dc60*/  LDS R48, [R11+UR7+0x1000] ;  /* 0x001000070b307984 */ /* 0x000fe20008000800 */
[----:B------:R-:W-:-:S03]  /*dc70*/  IMAD.MOV.U32 R91, RZ, RZ, R83 ;  /* 0x000000ffff5b7224 */ /* 0x000fc600078e0053 */
[----:B------:R1:W-:Y:S01]  /*dc80*/  STL [R1+0x9a8], R88 ;  /* 0x0009a85801007387 */ /* 0x0003e20000100800 */
[----:B------:R-:W-:Y:S01]  /*dc90*/  IMAD.MOV.U32 R219, RZ, RZ, R208 ;  /* 0x000000ffffdb7224 */ /* 0x000fe200078e00d0 */
[----:B--2---:R-:W-:Y:S01]  /*dca0*/  HMMA.1688.F32.TF32 R76, R236, R164, R76 ;  /* 0x000000a4ec4c723c */ /* 0x004fe2000008104c */
[----:B------:R-:W-:Y:S01]  /*dcb0*/  IMAD.MOV.U32 R222, RZ, RZ, R189 ;  /* 0x000000ffffde7224 */ /* 0x000fe200078e00bd */
[----:B------:R-:W-:Y:S01]  /*dcc0*/  LDS R50, [R11+UR7+0x1800] ;  /* 0x001800070b327984 */ /* 0x000fe20008000800 */
[----:B------:R-:W-:Y:S02]  /*dcd0*/  IMAD.MOV.U32 R223, RZ, RZ, R188 ;  /* 0x000000ffffdf7224 */ /* 0x000fe400078e00bc */
[----:B------:R-:W-:Y:S01]  /*dce0*/  IMAD.MOV.U32 R220, RZ, RZ, R191 ;  /* 0x000000ffffdc7224 */ /* 0x000fe200078e00bf */
[----:B------:R-:W-:Y:S02]  /*dcf0*/  LDS R49, [R8+UR7+0x1000] ;  /* 0x0010000708317984 */ /* 0x000fe40008000800 */
[----:B------:R-:W-:Y:S01]  /*dd00*/  HMMA.1688.F32.TF32 R176, R28, R160, R176 ;  /* 0x000000a01cb0723c */ /* 0x000fe200000810b0 */
[----:B------:R-:W-:Y:S01]  /*dd10*/  IMAD.MOV.U32 R234, RZ, RZ, R53 ;  /* 0x000000ffffea7224 */ /* 0x000fe200078e0035 */
[----:B------:R-:W-:Y:S06]  /*dd20*/  LDS R51, [R8+UR7+0x1800] ;  /* 0x0018000708337984 */ /* 0x000fec0008000800 */
[C---:B------:R-:W-:Y:S08]  /*dd30*/  HMMA.1688.F32.TF32 R72, R236.reuse, R168, R72 ;  /* 0x000000a8ec48723c */ /* 0x040ff00000081048 */
[C---:B---3--:R-:W-:Y:S08]  /*dd40*/  HMMA.1688.F32.TF32 R248, R236.reuse, R184, R68 ;  /* 0x000000b8ecf8723c */ /* 0x048ff00000081044 */
[----:B------:R-:W-:Y:S01]  /*dd50*/  HMMA.1688.F32.TF32 R236, R236, R192, R116 ;  /* 0x000000c0ecec723c */ /* 0x000fe20000081074 */
[----:B------:R-:W-:-:S02]  /*dd60*/  IMAD.MOV.U32 R243, RZ, RZ, R76 ;  /* 0x000000fffff37224 */ /* 0x000fc400078e004c */
[----:B-1----:R-:W-:Y:S02]  /*dd70*/  IMAD.MOV.U32 R242, RZ, RZ, R73 ;  /* 0x000000fffff27224 */ /* 0x002fe400078e0049 */
[----:B----4-:R-:W-:Y:S02]  /*dd80*/  IMAD.MOV.U32 R241, RZ, RZ, R74 ;  /* 0x000000fffff17224 */ /* 0x010fe400078e004a */
[----:B------:R-:W-:Y:S02]  /*dd90*/  IMAD.MOV.U32 R240, RZ, RZ, R75 ;  /* 0x000000fffff07224 */ /* 0x000fe400078e004b */
[----:B------:R-:W-:Y:S01]  /*dda0*/  IMAD.MOV.U32 R88, RZ, RZ, R72 ;  /* 0x000000ffff587224 */ /* 0x000fe200078e0048 */
[----:B------:R-:W-:Y:S04]  /*ddb0*/  STL.64 [R1+0xa08], R242 ;  /* 0x000a08f201007387 */ /* 0x000fe80000100a00 */
[----:B------:R-:W-:Y:S04]  /*ddc0*/  STL.64 [R1+0xa00], R240 ;  /* 0x000a00f001007387 */ /* 0x000fe80000100a00 */
[----:B------:R-:W-:Y:S04]  /*ddd0*/  STL.64 [R1+0x9f8], R90 ;  /* 0x0009f85a01007387 */ /* 0x000fe80000100a00 */
[----:B------:R-:W-:Y:S04]  /*dde0*/  STL.64 [R1+0x9f0], R88 ;  /* 0x0009f05801007387 */ /* 0x000fe80000100a00 */
[----:B------:R1:W-:Y:S04]  /*ddf0*/  STL.64 [R1+0x950], R250 ;  /* 0x000950fa01007387 */ /* 0x0003e80000100a00 */
[----:B------:R2:W-:Y:S04]  /*de00*/  STL.64 [R1+0x948], R248 ;  /* 0x000948f801007387 */ /* 0x0005e80000100a00 */
[----:B------:R-:W-:Y:S04]  /*de10*/  STL.64 [R1+0x960], R238 ;  /* 0x000960ee01007387 */ /* 0x000fe80000100a00 */
[----:B------:R3:W-:Y:S01]  /*de20*/  STL.64 [R1+0x958], R236 ;  /* 0x000958ec01007387 */ /* 0x0007e20000100a00 */
[----:B-1----:R-:W-:-:S02]  /*de30*/  IMAD.MOV.U32 R250, RZ, RZ, R65 ;  /* 0x000000fffffa7224 */ /* 0x002fc400078e0041 */
[----:B------:R-:W-:Y:S01]  /*de40*/  IMAD.MOV.U32 R251, RZ, RZ, R64 ;  /* 0x000000fffffb7224 */ /* 0x000fe200078e0040 */
[----:B------:R-:W-:Y:S01]  /*de50*/  STL.64 [R1+0x970], R230 ;  /* 0x000970e601007387 */ /* 0x000fe20000100a00 */
[----:B--2---:R-:W-:Y:S02]  /*de60*/  IMAD.MOV.U32 R248, RZ, RZ, R67 ;  /* 0x000000fffff87224 */ /* 0x004fe400078e0043 */
[----:B------:R-:W-:Y:S01]  /*de70*/  IMAD.MOV.U32 R249, RZ, RZ, R66 ;  /* 0x000000fffff97224 */ /* 0x000fe200078e0042 */
[----:B------:R1:W-:Y:S04]  /*de80*/  STL.64 [R1+0x968], R228 ;  /* 0x000968e401007387 */ /* 0x0003e80000100a00 */
[----:B------:R-:W2:Y:S04]  /*de90*/  LDL.LU.64 R64, [R1+0x1d0] ;  /* 0x0001d00001407983 */ /* 0x000ea80000300a00 */
[----:B------:R-:W2:Y:S01]  /*dea0*/  LDL.LU.64 R66, [R1+0x1d8] ;  /* 0x0001d80001427983 */ /* 0x000ea20000300a00 */
[----:B------:R-:W-:-:S03]  /*deb0*/  IMAD.MOV.U32 R252, RZ, RZ, R77 ;  /* 0x000000fffffc7224 */ /* 0x000fc600078e004d */
[----:B------:R-:W4:Y:S01]  /*dec0*/  LDL.LU.64 R68, [R1+0x140] ;  /* 0x0001400001447983 */ /* 0x000f220000300a00 */
[----:B------:R-:W-:-:S03]  /*ded0*/  IMAD.MOV.U32 R7, RZ, RZ, R78 ;  /* 0x000000ffff077224 */ /* 0x000fc600078e004e */
[----:B------:R-:W4:Y:S01]  /*dee0*/  LDL.LU.64 R70, [R1+0x148] ;  /* 0x0001480001467983 */ /* 0x000f220000300a00 */
[----:B------:R-:W-:-:S03]  /*def0*/  IMAD.MOV.U32 R2, RZ, RZ, R79 ;  /* 0x000000ffff027224 */ /* 0x000fc600078e004f */
[----:B------:R-:W4:Y:S04]  /*df00*/  LDL.LU.64 R72, [R1+0x130] ;  /* 0x0001300001487983 */ /* 0x000f280000300a00 */
[----:B------:R-:W4:Y:S04]  /*df10*/  LDL.LU.64 R74, [R1+0x138] ;  /* 0x00013800014a7983 */ /* 0x000f280000300a00 */
[----:B------:R-:W4:Y:S04]  /*df20*/  LDL.LU.64 R76, [R1+0x120] ;  /* 0x00012000014c7983 */ /* 0x000f280000300a00 */
[----:B------:R-:W4:Y:S01]  /*df30*/  LDL.LU.64 R78, [R1+0x128] ;  /* 0x00012800014e7983 */ /* 0x000f220000300a00 */
[----:B------:R-:W-:Y:S03]  /*df40*/  HMMA.1688.F32.TF32 R116, R28, R16, R104 ;  /* 0x000000101c74723c */ /* 0x000fe60000081068 */
[----:B------:R-:W4:Y:S04]  /*df50*/  LDL.LU.64 R80, [R1+0x110] ;  /* 0x0001100001507983 */ /* 0x000f280000300a00 */
[----:B------:R-:W4:Y:S01]  /*df60*/  LDL.LU.64 R82, [R1+0x118] ;  /* 0x0001180001527983 */ /* 0x000f220000300a00 */
        /* <DEDUP_REMOVED lines=9> */
[----:B------:R-:W-:-:S02]  /*e000*/  IMAD.MOV.U32 R91, RZ, RZ, R227 ;  /* 0x000000ffff5b7224 */ /* 0x000fc400078e00e3 */
[----:B------:R-:W-:Y:S02]  /*e010*/  IMAD.MOV.U32 R240, RZ, RZ, R226 ;  /* 0x000000fffff07224 */ /* 0x000fe400078e00e2 */
[----:B------:R-:W-:Y:S02]  /*e020*/  IMAD.MOV.U32 R241, RZ, RZ, R225 ;  /* 0x000000fffff17224 */ /* 0x000fe400078e00e1 */
[----:B------:R-:W-:Y:S02]  /*e030*/  IMAD.MOV.U32 R242, RZ, RZ, R224 ;  /* 0x000000fffff27224 */ /* 0x000fe400078e00e0 */
[----:B------:R-:W-:Y:S01]  /*e040*/  HMMA.1688.F32.TF32 R224, R32, R24, R120 ;  /* 0x0000001820e0723c */ /* 0x000fe20000081078 */
[----:B------:R-:W-:Y:S04]  /*e050*/  LDS R120, [R4+UR7+0x180] ;  /* 0x0001800704787984 */ /* 0x000fe80008000800 */
[----:B------:R-:W-:Y:S04]  /*e060*/  LDS R122, [R4+UR7+0x980] ;  /* 0x00098007047a7984 */ /* 0x000fe80008000800 */
[----:B------:R-:W-:Y:S04]  /*e070*/  LDS R121, [R10+UR7+0x180] ;  /* 0x000180070a797984 */ /* 0x000fe80008000800 */
[----:B------:R-:W-:Y:S01]  /*e080*/  LDS R123, [R10+UR7+0x980] ;  /* 0x000980070a7b7984 */ /* 0x000fe20008000800 */
[----:B---3--:R-:W-:Y:S01]  /*e090*/  IMAD.MOV.U32 R236, RZ, RZ, R63 ;  /* 0x000000ffffec7224 */ /* 0x008fe200078e003f */
[----:B------:R-:W-:Y:S01]  /*e0a0*/  MOV R237, R62 ;  /* 0x0000003e00ed7202 */ /* 0x000fe20000000f00 */
[----:B------:R-:W-:Y:S01]  /*e0b0*/  IMAD.MOV.U32 R238, RZ, RZ, R61 ;  /* 0x000000ffffee7224 */ /* 0x000fe200078e003d */
[----:B------:R-:W-:Y:S01]  /*e0c0*/  HMMA.1688.F32.TF32 R180, R28, R164, R180 ;  /* 0x000000a41cb4723c */ /* 0x000fe200000810b4 */
[----:B------:R-:W-:-:S07]  /*e0d0*/  IMAD.MOV.U32 R239, RZ, RZ, R60 ;  /* 0x000000ffffef7224 */ /* 0x000fce00078e003c */
[C---:B------:R-:W-:Y:S08]  /*e0e0*/  HMMA.1688.F32.TF32 R60, R28.reuse, R20, R156 ;  /* 0x000000141c3c723c */ /* 0x040ff0000008109c */
[C---:B------:R-:W-:Y:S08]  /*e0f0*/  HMMA.1688.F32.TF32 R208, R28.reuse, R168, R196 ;  /* 0x000000a81cd0723c */ /* 0x040ff000000810c4 */
[C---:B------:R-:W-:Y:S08]  /*e100*/  HMMA.1688.F32.TF32 R200, R28.reuse, R184, R200 ;  /* 0x000000b81cc8723c */ /* 0x040ff000000810c8 */
[----:B------:R-:W-:Y:S01]  /*e110*/  HMMA.1688.F32.TF32 R204, R28, R192, R204 ;  /* 0x000000c01ccc723c */ /* 0x000fe200000810cc */
[----:B------:R-:W-:Y:S04]  /*e120*/  LDS R28, [R4+UR7+0x1000] ;  /* 0x00100007041c7984 */ /* 0x000fe80008000800 */
[----:B------:R-:W-:Y:S04]  /*e130*/  LDS R30, [R4+UR7+0x1800] ;  /* 0x00180007041e7984 */ /* 0x000fe80008000800 */
[----:B------:R-:W-:Y:S04]  /*e140*/  LDS R29, [R10+UR7+0x1000] ;  /* 0x001000070a1d7984 */ /* 0x000fe80008000800 */
[----:B------:R-:W3:Y:S01]  /*e150*/  LDS R31, [R10+UR7+0x1800] ;  /* 0x001800070a1f7984 */ /* 0x000ee20008000800 */
[----:B------:R-:W-:Y:S01]  /*e160*/  HMMA.1688.F32.TF32 R92, R12, R20, R92 ;  /* 0x000000140c5c723c */ /* 0x000fe2000008105c */
[----:B-1----:R-:W-:-:S07]  /*e170*/  IMAD.MOV.U32 R228, RZ, RZ, R47 ;  /* 0x000000ffffe47224 */ /* 0x002fce00078e002f */
[----:B------:R-:W-:Y:S01]  /*e180*/  HMMA.1688.F32.TF32 R96, R12, R24, R96 ;  /* 0x000000180c60723c */ /* 0x000fe20000081060 */
[----:B------:R-:W-:-:S07]  /*e190*/  IMAD.MOV.U32 R229, RZ, RZ, R46 ;  /* 0x000000ffffe57224 */ /* 0x000fce00078e002e */
        /* <DEDUP_REMOVED lines=11> */
[----:B------:R-:W4:Y:S04]  /*e250*/  LDL.LU.64 R152, [R1+0xd0] ;  /* 0x0000d00001987983 */ /* 0x000f280000300a00 */
[----:B------:R-:W4:Y:S04]  /*e260*/  LDL.LU.64 R154, [R1+0xd8] ;  /* 0x0000d800019a7983 */ /* 0x000f280000300a00 */
[----:B------:R-:W4:Y:S01]  /*e270*/  LDL.LU.64 R188, [R1+0xc0] ;  /* 0x0000c00001bc7983 */ /* 0x000f220000300a00 */
[----:B------:R-:W-:-:S03]  /*e280*/  IMAD.MOV.U32 R45, RZ, RZ, R58 ;  /* 0x000000ffff2d7224 */ /* 0x000fc600078e003a */
[----:B------:R-:W4:Y:S01]  /*e290*/  LDL.LU.64 R190, [R1+0xc8] ;  /* 0x0000c80001be7983 */ /* 0x000f220000300a00 */
[----:B------:R-:W-:-:S03]  /*e2a0*/  IMAD.MOV.U32 R235, RZ, RZ, R52 ;  /* 0x000000ffffeb7224 */ /* 0x000fc600078e0034 */
[----:B------:R-:W4:Y:S01]  /*e2b0*/  LDL.LU.64 R156, [R1+0xa0] ;  /* 0x0000a000019c7983 */ /* 0x000f220000300a00 */
[----:B------:R-:W-:-:S03]  /*e2c0*/  IMAD.MOV.U32 R232, RZ, RZ, R55 ;  /* 0x000000ffffe87224 */ /* 0x000fc600078e0037 */
[----:B------:R-:W4:Y:S01]  /*e2d0*/  LDL.LU.64 R158, [R1+0xa8] ;  /* 0x0000a800019e7983 */ /* 0x000f220000300a00 */
[----:B------:R-:W-:-:S03]  /*e2e0*/  IMAD.MOV.U32 R233, RZ, RZ, R54 ;  /* 0x000000ffffe97224 */ /* 0x000fc600078e0036 */
[----:B------:R-:W4:Y:S01]  /*e2f0*/  LDL.LU.64 R56, [R1+0x80] ;  /* 0x0000800001387983 */ /* 0x000f220000300a00 */
[----:B------:R-:W-:Y:S01]  /*e300*/  MOV R197, R41 ;  /* 0x0000002900c57202 */ /* 0x000fe20000000f00 */
[----:B------:R-:W-:Y:S02]  /*e310*/  IMAD.MOV.U32 R198, RZ, RZ, R40 ;  /* 0x000000ffffc67224 */ /* 0x000fe400078e0028 */
[----:B------:R-:W4:Y:S01]  /*e320*/  LDL.LU.64 R58, [R1+0x88] ;  /* 0x00008800013a7983 */ /* 0x000f220000300a00 */
[----:B------:R-:W-:-:S03]  /*e330*/  IMAD.MOV.U32 R243, RZ, RZ, R43 ;  /* 0x000000fffff37224 */ /* 0x000fc600078e002b */
[----:B------:R-:W4:Y:S01]  /*e340*/  LDL.LU.64 R52, [R1+0x60] ;  /* 0x0000600001347983 */ /* 0x000f220000300a00 */
[----:B------:R-:W-:-:S03]  /*e350*/  IMAD.MOV.U32 R196, RZ, RZ, R42 ;  /* 0x000000ffffc47224 */ /* 0x000fc600078e002a */
[----:B------:R-:W4:Y:S04]  /*e360*/  LDL.LU.64 R54, [R1+0x68] ;  /* 0x0000680001367983 */ /* 0x000f280000300a00 */
[----:B------:R-:W4:Y:S04]  /*e370*/  LDL.LU.64 R40, [R1+0x20] ;  /* 0x0000200001287983 */ /* 0x000f280000300a00 */
[----:B------:R-:W4:Y:S01]  /*e380*/  LDL.LU.64 R42, [R1+0x28] ;  /* 0x00002800012a7983 */ /* 0x000f220000300a00 */
[C---:B---3--:R-:W-:Y:S08]  /*e390*/  HMMA.1688.F32.TF32 R240, R28.reuse, R26, R240 ;  /* 0x0000001a1cf0723c */ /* 0x048ff000000810f0 */
[C---:B------:R-:W-:Y:S08]  /*e3a0*/  HMMA.1688.F32.TF32 R88, R28.reuse, R18, R88 ;  /* 0x000000121c58723c */ /* 0x040ff00000081058 */
[C---:B------:R-:W-:Y:S08]  /*e3b0*/  HMMA.1688.F32.TF32 R216, R28.reuse, R162, R216 ;  /* 0x000000a21cd8723c */ /* 0x040ff000000810d8 */
[C---:B------:R-:W-:Y:S08]  /*e3c0*/  HMMA.1688.F32.TF32 R220, R28.reuse, R166, R220 ;  /* 0x000000a61cdc723c */ /* 0x040ff000000810dc */
[----:B------:R-:W-:Y:S08]  /*e3d0*/  HMMA.1688.F32.TF32 R232, R28, R170, R232 ;  /* 0x000000aa1ce8723c */ /* 0x000ff000000810e8 */
[C---:B--2---:R-:W-:Y:S08]  /*e3e0*/  HMMA.1688.F32.TF32 R64, R120.reuse, R20, R64 ;  /* 0x000000147840723c */ /* 0x044ff00000081040 */
[C---:B----4-:R-:W-:Y:S08]  /*e3f0*/  HMMA.1688.F32.TF32 R68, R120.reuse, R24, R68 ;  /* 0x000000187844723c */ /* 0x050ff00000081044 */
[C---:B------:R-:W-:Y:S08]  /*e400*/  HMMA.1688.F32.TF32 R72, R120.reuse, R16, R72 ;  /* 0x000000107848723c */ /* 0x040ff00000081048 */
[C---:B------:R-:W-:Y:S08]  /*e410*/  HMMA.1688.F32.TF32 R76, R120.reuse, R160, R76 ;  /* 0x000000a0784c723c */ /* 0x040ff0000008104c */
[C---:B------:R-:W-:Y:S08]  /*e420*/  HMMA.1688.F32.TF32 R80, R120.reuse, R164, R80 ;  /* 0x000000a47850723c */ /* 0x040ff00000081050 */
[C---:B------:R-:W-:Y:S08]  /*e430*/  HMMA.1688.F32.TF32 R84, R120.reuse, R168, R84 ;  /* 0x000000a87854723c */ /* 0x040ff00000081054 */
[C---:B------:R-:W-:Y:S08]  /*e440*/  HMMA.1688.F32.TF32 R104, R120.reuse, R184, R104 ;  /* 0x000000b87868723c */ /* 0x040ff00000081068 */
[----:B------:R-:W-:Y:S01]  /*e450*/  HMMA.1688.F32.TF32 R120, R120, R192, R244 ;  /* 0x000000c07878723c */ /* 0x000fe200000810f4 */
[----:B------:R-:W2:Y:S04]  /*e460*/  LDL.LU.64 R246, [R1+0xa18] ;  /* 0x000a180001f67983 */ /* 0x000ea80000300a00 */
[----:B------:R-:W2:Y:S04]  /*e470*/  LDL.LU.64 R244, [R1+0xa10] ;  /* 0x000a100001f47983 */ /* 0x000ea80000300a00 */
[----:B------:R-:W-:Y:S04]  /*e480*/  STL.64 [R1+0x220], R240 ;  /* 0x000220f001007387 */ /* 0x000fe80000100a00 */
[----:B------:R1:W-:Y:S04]  /*e490*/  STL.64 [R1+0x228], R242 ;  /* 0x000228f201007387 */ /* 0x0003e80000100a00 */
[----:B-1----:R-:W3:Y:S04]  /*e4a0*/  LDL.LU.64 R242, [R1+0xa08] ;  /* 0x000a080001f27983 */ /* 0x002ee80000300a00 */
[----:B------:R-:W4:Y:S04]  /*e4b0*/  LDL.LU.64 R240, [R1+0xa00] ;  /* 0x000a000001f07983 */ /* 0x000f280000300a00 */
[----:B------:R-:W-:Y:S04]  /*e4c0*/  STL.64 [R1+0x210], R88 ;  /* 0x0002105801007387 */ /* 0x000fe80000100a00 */
[----:B------:R1:W-:Y:S04]  /*e4d0*/  STL.64 [R1+0x218], R90 ;  /* 0x0002185a01007387 */ /* 0x0003e80000100a00 */
[----:B-1----:R-:W3:Y:S04]  /*e4e0*/  LDL.LU.64 R90, [R1+0x9f8] ;  /* 0x0009f800015a7983 */ /* 0x002ee80000300a00 */
[----:B------:R-:W3:Y:S04]  /*e4f0*/  LDL.LU.64 R88, [R1+0x9f0] ;  /* 0x0009f00001587983 */ /* 0x000ee80000300a00 */
[----:B------:R-:W-:Y:S04]  /*e500*/  STL.64 [R1+0x200], R216 ;  /* 0x000200d801007387 */ /* 0x000fe80000100a00 */
[----:B------:R1:W-:Y:S04]  /*e510*/  STL.64 [R1+0x208], R218 ;  /* 0x000208da01007387 */ /* 0x0003e80000100a00 */
[----:B-1----:R-:W3:Y:S04]  /*e520*/  LDL.LU.64 R218, [R1+0x9e8] ;  /* 0x0009e80001da7983 */ /* 0x002ee80000300a00 */
[----:B------:R-:W3:Y:S04]  /*e530*/  LDL.LU.64 R216, [R1+0x9e0] ;  /* 0x0009e00001d87983 */ /* 0x000ee80000300a00 */
[----:B------:R-:W-:Y:S04]  /*e540*/  STL.64 [R1+0x1f0], R220 ;  /* 0x0001f0dc01007387 */ /* 0x000fe80000100a00 */
[----:B------:R1:W-:Y:S04]  /*e550*/  STL.64 [R1+0x1f8], R222 ;  /* 0x0001f8de01007387 */ /* 0x0003e80000100a00 */
[----:B-1----:R-:W4:Y:S04]  /*e560*/  LDL.LU.64 R222, [R1+0x9d8] ;  /* 0x0009d80001de7983 */ /* 0x002f280000300a00 */
[----:B------:R-:W4:Y:S04]  /*e570*/  LDL.LU.64 R220, [R1+0x9d0] ;  /* 0x0009d00001dc7983 */ /* 0x000f280000300a00 */
[----:B------:R-:W-:Y:S04]  /*e580*/  STL.64 [R1+0x1e0], R232 ;  /* 0x0001e0e801007387 */ /* 0x000fe80000100a00 */
[----:B------:R1:W-:Y:S04]  /*e590*/  STL.64 [R1+0x1e8], R234 ;  /* 0x0001e8ea01007387 */ /* 0x0003e80000100a00 */
[----:B-1----:R-:W4:Y:S04]  /*e5a0*/  LDL.LU.64 R234, [R1+0x9c8] ;  /* 0x0009c80001ea7983 */ /* 0x002f280000300a00 */
[----:B------:R-:W4:Y:S01]  /*e5b0*/  LDL.LU.64 R232, [R1+0x9c0] ;  /* 0x0009c00001e87983 */ /* 0x000f220000300a00 */
[C---:B------:R-:W-:Y:S08]  /*e5c0*/  HMMA.1688.F32.TF32 R124, R32.reuse, R16, R124 ;  /* 0x00000010207c723c */ /* 0x040ff0000008107c */
[C---:B------:R-:W-:Y:S08]  /*e5d0*/  HMMA.1688.F32.TF32 R128, R32.reuse, R160, R128 ;  /* 0x000000a02080723c */ /* 0x040ff00000081080 */
[C---:B------:R-:W-:Y:S08]  /*e5e0*/  HMMA.1688.F32.TF32 R132, R32.reuse, R164, R132 ;  /* 0x000000a42084723c */ /* 0x040ff00000081084 */
[C---:B------:R-:W-:Y:S08]  /*e5f0*/  HMMA.1688.F32.TF32 R136, R32.reuse, R168, R136 ;  /* 0x000000a82088723c */ /* 0x040ff00000081088 */
[C---:B------:R-:W-:Y:S08]  /*e600*/  HMMA.1688.F32.TF32 R140, R32.reuse, R184, R140 ;  /* 0x000000b8208c723c */ /* 0x040ff0000008108c */
[----:B------:R-:W-:Y:S01]  /*e610*/  HMMA.1688.F32.TF32 R144, R32, R192, R144 ;  /* 0x000000c02090723c */ /* 0x000fe20000081090 */
[----:B------:R-:W-:Y:S04]  /*e620*/  LDS R32, [R11+UR7+0x180] ;  /* 0x000180070b207984 */ /* 0x000fe80008000800 */
[----:B------:R-:W-:Y:S04]  /*e630*/  LDS R34, [R11+UR7+0x980] ;  /* 0x000980070b227984 */ /* 0x000fe80008000800 */
[----:B------:R-:W-:Y:S04]  /*e640*/  LDS R33, [R8+UR7+0x180] ;  /* 0x0001800708217984 */ /* 0x000fe80008000800 */
[----:B------:R-:W1:Y:S01]  /*e650*/  LDS R35, [R8+UR7+0x980] ;  /* 0x0009800708237984 */ /* 0x000e620008000800 */
[----:B------:R-:W-:Y:S01]  /*e660*/  IMAD.MOV.U32 R199, RZ, RZ, R9 ;  /* 0x000000ffffc77224 */ /* 0x000fe200078e0009 */
[C---:B------:R-:W-:Y:S08]  /*e670*/  HMMA.1688.F32.TF32 R44, R28.reuse, R186, R44 ;  /* 0x000000ba1c2c723c */ /* 0x040ff0000008102c */
[----:B------:R-:W-:Y:S08]  /*e680*/  HMMA.1688.F32.TF32 R196, R28, R22, R196 ;  /* 0x000000161cc4723c */ /* 0x000ff000000810c4 */
[C---:B-1----:R-:W-:Y:S08]  /*e690*/  HMMA.1688.F32.TF32 R152, R32.reuse, R20, R152 ;  /* 0x000000142098723c */ /* 0x042ff00000081098 */
[C---:B------:R-:W-:Y:S08]  /*e6a0*/  HMMA.1688.F32.TF32 R188, R32.reuse, R24, R188 ;  /* 0x0000001820bc723c */ /* 0x040ff000000810bc */
[C---:B------:R-:W-:Y:S08]  /*e6b0*/  HMMA.1688.F32.TF32 R156, R32.reuse, R16, R156 ;  /* 0x00000010209c723c */ /* 0x040ff0000008109c */
[C---:B------:R-:W-:Y:S08]  /*e6c0*/  HMMA.1688.F32.TF32 R56, R32.reuse, R160, R56 ;  /* 0x000000a02038723c */ /* 0x040ff00000081038 */
[C---:B------:R-:W-:Y:S08]  /*e6d0*/  HMMA.1688.F32.TF32 R52, R32.reuse, R164, R52 ;  /* 0x000000a42034723c */ /* 0x040ff00000081034 */
[C---:B------:R-:W-:Y:S08]  /*e6e0*/  HMMA.1688.F32.TF32 R40, R32.reuse, R168, R40 ;  /* 0x000000a82028723c */ /* 0x040ff00000081028 */
[----:B------:R-:W-:Y:S01]  /*e6f0*/  HMMA.1688.F32.TF32 R36, R32, R184, R36 ;  /* 0x000000b82024723c */ /* 0x000fe20000081024 */
[----:B------:R-:W-:Y:S04]  /*e700*/  STL.64 [R1+0x1d0], R44 ;  /* 0x0001d02c01007387 */ /* 0x000fe80000100a00 */
[----:B------:R1:W-:Y:S03]  /*e710*/  STL.64 [R1+0x1d8], R46 ;  /* 0x0001d82e01007387 */ /* 0x0003e60000100a00 */
[----:B------:R-:W-:Y:S01]  /*e720*/  HMMA.1688.F32.TF32 R228, R48, R26, R228 ;  /* 0x0000001a30e4723c */ /* 0x000fe200000810e4 */
[----:B-1----:R-:W4:Y:S04]  /*e730*/  LDL.LU.64 R46, [R1+0x9b8] ;  /* 0x0009b800012e7983 */ /* 0x002f280000300a00 */
[----:B------:R-:W4:Y:S03]  /*e740*/  LDL.LU.64 R44, [R1+0x9b0] ;  /* 0x0009b000012c7983 */ /* 0x000f260000300a00 */
[----:B--2---:R-:W-:Y:S01]  /*e750*/  HMMA.1688.F32.TF32 R32, R32, R192, R244 ;  /* 0x000000c02020723c */ /* 0x004fe200000810f4 */
[----:B------:R-:W-:-:S02]  /*e760*/  IMAD.MOV.U32 R244, RZ, RZ, R6 ;  /* 0x000000fffff47224 */ /* 0x000fc400078e0006 */
[----:B------:R-:W-:Y:S02]  /*e770*/  IMAD.MOV.U32 R245, RZ, RZ, R5 ;  /* 0x000000fffff57224 */ /* 0x000fe400078e0005 */
[----:B------:R-:W-:Y:S02]  /*e780*/  IMAD.MOV.U32 R246, RZ, RZ, R3 ;  /* 0x000000fffff67224 */ /* 0x000fe400078e0003 */
[----:B------:R-:W-:-:S07]  /*e790*/  IMAD.MOV.U32 R247, RZ, RZ, R0 ;  /* 0x000000fffff77224 */ /* 0x000fce00078e0000 */
[----:B------:R-:W-:-:S15]  /*e7a0*/  HMMA.1688.F32.TF32 R28, R28, R194, R244 ;  /* 0x000000c21c1c723c */ /* 0x000fde00000810f4 */
[----:B------:R-:W-:-:S04]  /*e7b0*/  NOP ;  /* 0x0000000000007918 */ /* 0x000fc80000000000 */
[----:B------:R-:W-:Y:S04]  /*e7c0*/  STL.64 [R1+0x1c0], R28 ;  /* 0x0001c01c01007387 */ /* 0x000fe80000100a00 */
[----:B------:R1:W-:Y:S02]  /*e7d0*/  STL.64 [R1+0x1c8], R30 ;  /* 0x0001c81e01007387 */ /* 0x0003e40000100a00 */
[C---:B-1----:R-:W-:Y:S02]  /*e7e0*/  HMMA.1688.F32.TF32 R28, R48.reuse, R18, R236 ;  /* 0x00000012301c723c */ /* 0x042fe400000810ec */
[----:B------:R-:W-:Y:S04]  /*e7f0*/  STL.64 [R1+0x1b0], R228 ;  /* 0x0001b0e401007387 */ /* 0x000fe80000100a00 */
[----:B------:R-:W-:Y:S02]  /*e800*/  STL.64 [R1+0x1b8], R230 ;  /* 0x0001b8e601007387 */ /* 0x000fe40000100a00 */
[----:B------:R-:W-:Y:S11]  /*e810*/  HMMA.1688.F32.TF32 R236, R48, R162, R248 ;  /* 0x000000a230ec723c */ /* 0x000ff600000810f8 */
[----:B------:R-:W-:Y:S04]  /*e820*/  STL.64 [R1+0x1a0], R28 ;  /* 0x0001a01c01007387 */ /* 0x000fe80000100a00 */
[----:B------:R4:W-:Y:S04]  /*e830*/  STL.64 [R1+0x1a8], R30 ;  /* 0x0001a81e01007387 */ /* 0x0009e80000100a00 */
[----:B------:R1:W-:Y:S01]  /*e840*/  STL.64 [R1+0x190], R236 ;  /* 0x000190ec01007387 */ /* 0x0003e20000100a00 */
[----:B---3--:R-:W-:-:S03]  /*e850*/  IMAD.MOV.U32 R248, RZ, RZ, R88 ;  /* 0x000000fffff87224 */ /* 0x008fc600078e0058 */
[----:B------:R2:W-:Y:S01]  /*e860*/  STL.64 [R1+0x198], R238 ;  /* 0x000198ee01007387 */ /* 0x0005e20000100a00 */
[----:B----4-:R-:W-:Y:S01]  /*e870*/  HMMA.1688.F32.TF32 R28, R48, R170, R220 ;  /* 0x000000aa301c723c */ /* 0x010fe200000810dc */
[----:B------:R-:W-:-:S07]  /*e880*/  IMAD.MOV.U32 R249, RZ, RZ, R242 ;  /* 0x000000fffff97224 */ /* 0x000fce00078e00f2 */
[----:B------:R-:W-:Y:S01]  /*e890*/  HMMA.1688.F32.TF32 R228, R48, R166, R232 ;  /* 0x000000a630e4723c */ /* 0x000fe200000810e8 */
[----:B------:R-:W-:Y:S01]  /*e8a0*/  IMAD.MOV.U32 R250, RZ, RZ, R241 ;  /* 0x000000fffffa7224 */ /* 0x000fe200078e00f1 */
[----:B------:R-:W-:Y:S01]  /*e8b0*/  MOV R251, R240 ;  /* 0x000000f000fb7202 */ /* 0x000fe20000000f00 */
[----:B-1----:R-:W-:Y:S01]  /*e8c0*/  IMAD.MOV.U32 R236, RZ, RZ, R243 ;  /* 0x000000ffffec7224 */ /* 0x002fe200078e00f3 */
[----:B------:R-:W-:Y:S01]  /*e8d0*/  LDS R220, [R11+UR7+0x1080] ;  /* 0x001080070bdc7984 */ /* 0x000fe20008000800 */
[----:B------:R-:W-:Y:S02]  /*e8e0*/  IMAD.MOV.U32 R237, RZ, RZ, R252 ;  /* 0x000000ffffed7224 */ /* 0x000fe400078e00fc */
[----:B--2---:R-:W-:Y:S01]  /*e8f0*/  IMAD.MOV.U32 R238, RZ, RZ, R7 ;  /* 0x000000ffffee7224 */ /* 0x004fe200078e0007 */
[----:B------:R-:W-:Y:S01]  /*e900*/  LDS R222, [R11+UR7+0x1880] ;  /* 0x001880070bde7984 */ /* 0x000fe20008000800 */
[----:B------:R-:W-:-:S03]  /*e910*/  IMAD.MOV.U32 R239, RZ, RZ, R2 ;  /* 0x000000ffffef7224 */ /* 0x000fc600078e0002 */
[----:B------:R-:W-:Y:S04]  /*e920*/  LDS R221, [R8+UR7+0x1080] ;  /* 0x0010800708dd7984 */ /* 0x000fe80008000800 */
[----:B------:R-:W-:Y:S04]  /*e930*/  LDS R223, [R8+UR7+0x1880] ;  /* 0x0018800708df7984 */ /* 0x000fe80008000800 */
[----:B------:R1:W-:Y:S04]  /*e940*/  STL.64 [R1+0x180], R228 ;  /* 0x000180e401007387 */ /* 0x0003e80000100a00 */
[----:B------:R2:W-:Y:S04]  /*e950*/  STL.64 [R1+0x188], R230 ;  /* 0x000188e601007387 */ /* 0x0005e80000100a00 */
[----:B------:R3:W-:Y:S04]  /*e960*/  STL.64 [R1+0x178], R30 ;  /* 0x0001781e01007387 */ /* 0x0007e80000100a00 */
[----:B------:R-:W4:Y:S04]  /*e970*/  LDL.LU R88, [R1+0x9a8] ;  /* 0x0009a80001587983 */ /* 0x000f280000300800 */
[----:B------:R-:W3:Y:S04]  /*e980*/  LDL.LU R242, [R1+0x9a4] ;  /* 0x0009a40001f27983 */ /* 0x000ee80000300800 */
[----:B------:R-:W3:Y:S04]  /*e990*/  LDL.LU R241, [R1+0x9a0] ;  /* 0x0009a00001f17983 */ /* 0x000ee80000300800 */
[----:B------:R-:W3:Y:S04]  /*e9a0*/  LDL.LU R240, [R1+0x99c] ;  /* 0x00099c0001f07983 */ /* 0x000ee80000300800 */
[----:B------:R-:W3:Y:S04]  /*e9b0*/  LDL.LU R244, [R1+0x50] ;  /* 0x0000500001f47983 */ /* 0x000ee80000300800 */
[----:B------:R-:W3:Y:S04]  /*e9c0*/  LDL.LU R245, [R1+0x54] ;  /* 0x0000540001f57983 */ /* 0x000ee80000300800 */
[----:B------:R-:W3:Y:S04]  /*e9d0*/  LDL.LU R246, [R1+0x58] ;  /* 0x0000580001f67983 */ /* 0x000ee80000300800 */
[----:B------:R-:W3:Y:S04]  /*e9e0*/  LDL.LU R247, [R1+0x5c] ;  /* 0x00005c0001f77983 */ /* 0x000ee80000300800 */
[----:B------:R-:W3:Y:S01]  /*e9f0*/  LDL.LU R232, [R1+0x40] ;  /* 0x0000400001e87983 */ /* 0x000ee20000300800 */
[----:B-1----:R-:W-:-:S02]  /*ea00*/  IMAD.MOV.U32 R229, RZ, RZ, R89 ;  /* 0x000000ffffe57224 */ /* 0x002fc400078e0059 */
[----:B--2---:R-:W-:Y:S02]  /*ea10*/  IMAD.MOV.U32 R230, RZ, RZ, R90 ;  /* 0x000000ffffe67224 */ /* 0x004fe400078e005a */
[----:B------:R-:W-:Y:S02]  /*ea20*/  IMAD.MOV.U32 R231, RZ, RZ, R91 ;  /* 0x000000ffffe77224 */ /* 0x000fe400078e005b */
[----:B----4-:R-:W-:Y:S02]  /*ea30*/  IMAD.MOV.U32 R228, RZ, RZ, R88 ;  /* 0x000000ffffe47224 */ /* 0x010fe400078e0058 */
[----:B---3--:R-:W-:Y:S02]  /*ea40*/  IMAD.MOV.U32 R235, RZ, RZ, R242 ;  /* 0x000000ffffeb7224 */ /* 0x008fe400078e00f2 */
[----:B------:R-:W-:Y:S02]  /*ea50*/  IMAD.MOV.U32 R234, RZ, RZ, R241 ;  /* 0x000000ffffea7224 */ /* 0x000fe400078e00f1 */
[----:B------:R-:W-:-:S02]  /*ea60*/  IMAD.MOV.U32 R233, RZ, RZ, R240 ;  /* 0x000000ffffe97224 */ /* 0x000fc400078e00f0 */
[----:B------:R-:W2:Y:S04]  /*ea70*/  LDL.LU R240, [R1+0x998] ;  /* 0x0009980001f07983 */ /* 0x000ea80000300800 */
[----:B------:R-:W2:Y:S04]  /*ea80*/  LDL.LU R241, [R1+0x994] ;  /* 0x0009940001f17983 */ /* 0x000ea80000300800 */
[----:B------:R-:W2:Y:S04]  /*ea90*/  LDL.LU R242, [R1+0x990] ;  /* 0x0009900001f27983 */ /* 0x000ea80000300800 */
[----:B------:R-:W3:Y:S04]  /*eaa0*/  LDL.LU R88, [R1+0x98c] ;  /* 0x00098c0001587983 */ /* 0x000ee80000300800 */
[----:B------:R-:W3:Y:S04]  /*eab0*/  LDL.LU R89, [R1+0x988] ;  /* 0x0009880001597983 */ /* 0x000ee80000300800 */
[----:B------:R-:W3:Y:S04]  /*eac0*/  LDL.LU R90, [R1+0x984] ;  /* 0x00098400015a7983 */ /* 0x000ee80000300800 */
[----:B------:R-:W3:Y:S04]  /*ead0*/  LDL.LU R91, [R1+0x980] ;  /* 0x00098000015b7983 */ /* 0x000ee80000300800 */
[----:B------:R-:W2:Y:S01]  /*eae0*/  LDL.LU R243, [R1+0x97c] ;  /* 0x00097c0001f37983 */ /* 0x000ea20000300800 */
[----:B------:R-:W-:-:S02]  /*eaf0*/  IMAD.MOV.U32 R20, RZ, RZ, R28 ;  /* 0x000000ffff147224 */ /* 0x000fc400078e001c */
[----:B------:R-:W-:Y:S01]  /*eb00*/  IMAD.MOV.U32 R9, RZ, RZ, R29 ;  /* 0x000000ffff097224 */ /* 0x000fe200078e001d */
[C---:B------:R-:W-:Y:S01]  /*eb10*/  HMMA.1688.F32.TF32 R44, R48.reuse, R22, R44 ;  /* 0x00000016302c723c */ /* 0x040fe2000008102c */
[----:B------:R-:W4:Y:S07]  /*eb20*/  LDL.LU R252, [R1+0x978] ;  /* 0x0009780001fc7983 */ /* 0x000f2e0000300800 */
[----:B------:R-:W-:Y:S01]  /*eb30*/  HMMA.1688.F32.TF32 R28, R48, R186, R216 ;  /* 0x000000ba301c723c */ /* 0x000fe200000810d8 */
[----:B------:R-:W-:Y:S04]  /*eb40*/  LDS R216, [R4+UR7+0x1100] ;  /* 0x0011000704d87984 */ /* 0x000fe80008000800 */
[----:B------:R-:W-:Y:S04]  /*eb50*/  LDS R218, [R4+UR7+0x1900] ;  /* 0x0019000704da7984 */ /* 0x000fe80008000800 */
[----:B------:R-:W-:Y:S04]  /*eb60*/  LDS R217, [R10+UR7+0x1100] ;  /* 0x001100070ad97984 */ /* 0x000fe80008000800 */
[----:B------:R-:W-:Y:S06]  /*eb70*/  LDS R219, [R10+UR7+0x1900] ;  /* 0x001900070adb7984 */ /* 0x000fec0008000800 */
[----:B------:R-:W-:-:S02]  /*eb80*/  IMAD.MOV.U32 R6, RZ, RZ, R29 ;  /* 0x000000ffff067224 */ /* 0x000fc400078e001d */
[----:B------:R-:W-:Y:S01]  /*eb90*/  IMAD.MOV.U32 R5, RZ, RZ, R28 ;  /* 0x000000ffff057224 */ /* 0x000fe200078e001c */
[----:B------:R-:W-:Y:S01]  /*eba0*/  LDS R29, [R10+UR7+0x1080] ;  /* 0x001080070a1d7984 */ /* 0x000fe20008000800 */
[----:B------:R-:W-:Y:S02]  /*ebb0*/  IMAD.MOV.U32 R3, RZ, RZ, R30 ;  /* 0x000000ffff037224 */ /* 0x000fe400078e001e */
[----:B------:R-:W-:Y:S01]  /*ebc0*/  IMAD.MOV.U32 R0, RZ, RZ, R31 ;  /* 0x000000ffff007224 */ /* 0x000fe200078e001f */
[----:B------:R-:W-:Y:S04]  /*ebd0*/  LDS R28, [R4+UR7+0x1080] ;  /* 0x00108007041c7984 */ /* 0x000fe80008000800 */
[----:B------:R-:W-:Y:S04]  /*ebe0*/  LDS R30, [R4+UR7+0x1880] ;  /* 0x00188007041e7984 */ /* 0x000fe80008000800 */
[----:B------:R-:W1:Y:S02]  /*ebf0*/  LDS R31, [R10+UR7+0x1880] ;  /* 0x001880070a1f7984 */ /* 0x000e640008000800 */
[C---:B-1----:R-:W-:Y:S08]  /*ec00*/  HMMA.1688.F32.TF32 R232, R28.reuse, R18, R232 ;  /* 0x000000121ce8723c */ /* 0x042ff000000810e8 */
[C---:B------:R-:W-:Y:S08]  /*ec10*/  HMMA.1688.F32.TF32 R228, R28.reuse, R162, R228 ;  /* 0x000000a21ce4723c */ /* 0x040ff000000810e4 */
[C---:B------:R-:W-:Y:S08]  /*ec20*/  HMMA.1688.F32.TF32 R236, R28.reuse, R166, R236 ;  /* 0x000000a61cec723c */ /* 0x040ff000000810ec */
[----:B------:R-:W-:-:S15]  /*ec30*/  HMMA.1688.F32.TF32 R248, R28, R170, R248 ;  /* 0x000000aa1cf8723c */ /* 0x000fde00000810f8 */
[----:B------:R-:W-:-:S04]  /*ec40*/  NOP ;  /* 0x0000000000007918 */ /* 0x000fc80000000000 */
[----:B------:R-:W-:Y:S02]  /*ec50*/  IMAD.MOV.U32 R193, RZ, RZ, R250 ;  /* 0x000000ffffc17224 */ /* 0x000fe400078e00fa */
[----:B------:R-:W-:Y:S02]  /*ec60*/  IMAD.MOV.U32 R192, RZ, RZ, R251 ;  /* 0x000000ffffc07224 */ /* 0x000fe400078e00fb */
[----:B------:R-:W-:Y:S01]  /*ec70*/  IMAD.MOV.U32 R185, RZ, RZ, R248 ;  /* 0x000000ffffb97224 */ /* 0x000fe200078e00f8 */
[----:B---3--:R-:W-:Y:S01]  /*ec80*/  HMMA.1688.F32.TF32 R48, R48, R194, R88 ;  /* 0x000000c23030723c */ /* 0x008fe20000081058 */
[----:B------:R-:W-:Y:S04]  /*ec90*/  LDS R88, [R11+UR7+0x1100] ;  /* 0x001100070b587984 */ /* 0x000fe80008000800 */
[----:B------:R-:W-:Y:S03]  /*eca0*/  LDS R90, [R11+UR7+0x1900] ;  /* 0x001900070b5a7984 */ /* 0x000fe60008000800 */
[----:B------:R-:W-:Y:S01]  /*ecb0*/  HMMA.1688.F32.TF32 R124, R220, R18, R124 ;  /* 0x00000012dc7c723c */ /* 0x000fe2000008107c */
[----:B------:R-:W-:Y:S04]  /*ecc0*/  LDS R89, [R8+UR7+0x1100] ;  /* 0x0011000708597984 */ /* 0x000fe80008000800 */
[----:B------:R-:W1:Y:S06]  /*ecd0*/  LDS R91, [R8+UR7+0x1900] ;  /* 0x00190007085b7984 */ /* 0x000e6c0008000800 */
[----:B------:R-:W-:Y:S04]  /*ece0*/  STL.64 [R1+0x150], R48 ;  /* 0x0001503001007387 */ /* 0x000fe80000100a00 */
[----:B------:R2:W-:Y:S02]  /*ecf0*/  STL.64 [R1+0x158], R50 ;  /* 0x0001583201007387 */ /* 0x0005e40000100a00 */
[C---:B--2---:R-:W-:Y:S08]  /*ed00*/  HMMA.1688.F32.TF32 R48, R28.reuse, R22, R240 ;  /* 0x000000161c30723c */ /* 0x044ff000000810f0 */
[----:B------:R-:W-:Y:S01]  /*ed10*/  HMMA.1688.F32.TF32 R240, R28, R26, R244 ;  /* 0x0000001a1cf0723c */ /* 0x000fe200000810f4 */
[----:B------:R-:W-:Y:S01]  /*ed20*/  MOV R244, R233 ;  /* 0x000000e900f47202 */ /* 0x000fe20000000f00 */
[----:B------:R-:W-:-:S15]  /*ed30*/  IMAD.MOV.U32 R233, RZ, RZ, R228 ;  /* 0x000000ffffe97224 */ /* 0x000fde00078e00e4 */
[----:B------:R-:W-:Y:S02]  /*ed40*/  NOP ;  /* 0x0000000000007918 */ /* 0x000fe40000000000 */
[----:B------:R-:W-:Y:S02]  /*ed50*/  IMAD.MOV.U32 R247, RZ, RZ, R242 ;  /* 0x000000fffff77224 */ /* 0x000fe400078e00f2 */
[----:B------:R-:W-:Y:S02]  /*ed60*/  IMAD.MOV.U32 R246, RZ, RZ, R243 ;  /* 0x000000fffff67224 */ /* 0x000fe400078e00f3 */
[----:B------:R-:W-:Y:S02]  /*ed70*/  IMAD.MOV.U32 R243, RZ, RZ, R234 ;  /* 0x000000fffff37224 */ /* 0x000fe400078e00ea */
[----:B------:R-:W-:Y:S02]  /*ed80*/  IMAD.MOV.U32 R242, RZ, RZ, R235 ;  /* 0x000000fffff27224 */ /* 0x000fe400078e00eb */
[----:B------:R-:W-:Y:S02]  /*ed90*/  IMAD.MOV.U32 R245, RZ, RZ, R240 ;  /* 0x000000fffff57224 */ /* 0x000fe400078e00f0 */
[----:B------:R-:W-:-:S02]  /*eda0*/  IMAD.MOV.U32 R235, RZ, RZ, R230 ;  /* 0x000000ffffeb7224 */ /* 0x000fc400078e00e6 */
[----:B------:R-:W-:Y:S02]  /*edb0*/  IMAD.MOV.U32 R234, RZ, RZ, R231 ;  /* 0x000000ffffea7224 */ /* 0x000fe400078e00e7 */
[----:B------:R-:W-:Y:S01]  /*edc0*/  IMAD.MOV.U32 R240, RZ, RZ, R229 ;  /* 0x000000fffff07224 */ /* 0x000fe200078e00e5 */
[----:B------:R-:W2:Y:S01]  /*edd0*/  LDL.LU.64 R230, [R1+0x970] ;  /* 0x0009700001e67983 */ /* 0x000ea20000300a00 */
[----:B------:R-:W-:-:S03]  /*ede0*/  IMAD.MOV.U32 R2, RZ, RZ, R241 ;  /* 0x000000ffff027224 */ /* 0x000fc600078e00f1 */
[----:B------:R-:W2:Y:S01]  /*edf0*/  LDL.LU.64 R228, [R1+0x968] ;  /* 0x0009680001e47983 */ /* 0x000ea20000300a00 */
[----:B------:R-:W-:-:S03]  /*ee00*/  IMAD.MOV.U32 R241, RZ, RZ, R232 ;  /* 0x000000fffff17224 */ /* 0x000fc600078e00e8 */
[----:B------:R-:W-:Y:S01]  /*ee10*/  STL.64 [R1+0x100], R236 ;  /* 0x000100ec01007387 */ /* 0x000fe20000100a00 */
[----:B------:R-:W-:-:S03]  /*ee20*/  IMAD.MOV.U32 R232, RZ, RZ, R249 ;  /* 0x000000ffffe87224 */ /* 0x000fc600078e00f9 */
[----:B------:R3:W-:Y:S04]  /*ee30*/  STL.64 [R1+0x108], R238 ;  /* 0x000108ee01007387 */ /* 0x0007e80000100a00 */
[----:B---3--:R-:W3:Y:S04]  /*ee40*/  LDL.LU.64 R238, [R1+0x960] ;  /* 0x0009600001ee7983 */ /* 0x008ee80000300a00 */
[----:B------:R-:W3:Y:S04]  /*ee50*/  LDL.LU.64 R236, [R1+0x958] ;  /* 0x0009580001ec7983 */ /* 0x000ee80000300a00 */
[----:B------:R-:W2:Y:S04]  /*ee60*/  LDL.LU.64 R250, [R1+0x950] ;  /* 0x0009500001fa7983 */ /* 0x000ea80000300a00 */
[----:B------:R-:W2:Y:S01]  /*ee70*/  LDL.LU.64 R248, [R1+0x948] ;  /* 0x0009480001f87983 */ /* 0x000ea20000300a00 */
[C---:B------:R-:W-:Y:S08]  /*ee80*/  HMMA.1688.F32.TF32 R128, R220.reuse, R162, R128 ;  /* 0x000000a2dc80723c */ /* 0x040ff00000081080 */
[C---:B------:R-:W-:Y:S08]  /*ee90*/  HMMA.1688.F32.TF32 R132, R220.reuse, R166, R132 ;  /* 0x000000a6dc84723c */ /* 0x040ff00000081084 */
[----:B------:R-:W-:Y:S01]  /*eea0*/  HMMA.1688.F32.TF32 R136, R220, R170, R136 ;  /* 0x000000aadc88723c */ /* 0x000fe20000081088 */
[----:B------:R-:W-:Y:S07]  /*eeb0*/  STL.64 [R1+0x920], R126 ;  /* 0x0009207e01007387 */ /* 0x000fee0000100a00 */
[----:B------:R-:W-:Y:S01]  /*eec0*/  HMMA.1688.F32.TF32 R96, R216, R26, R96 ;  /* 0x0000001ad860723c */ /* 0x000fe20000081060 */
[----:B------:R-:W-:Y:S04]  /*eed0*/  STL.64 [R1+0x918], R124 ;  /* 0x0009187c01007387 */ /* 0x000fe80000100a00 */
[----:B------:R-:W-:Y:S04]  /*eee0*/  STL [R1+0x910], R129 ;  /* 0x0009108101007387 */ /* 0x000fe80000100800 */
[----:B------:R-:W-:Y:S04]  /*eef0*/  STL [R1+0x90c], R130 ;  /* 0x00090c8201007387 */ /* 0x000fe80000100800 */
[----:B------:R-:W-:Y:S04]  /*ef00*/  STL [R1+0x908], R131 ;  /* 0x0009088301007387 */ /* 0x000fe80000100800 */
[----:B------:R-:W-:Y:S04]  /*ef10*/  STL [R1+0x900], R132 ;  /* 0x0009008401007387 */ /* 0x000fe80000100800 */
[----:B------:R-:W-:Y:S04]  /*ef20*/  STL [R1+0x8fc], R133 ;  /* 0x0008fc8501007387 */ /* 0x000fe80000100800 */
[----:B------:R-:W-:Y:S04]  /*ef30*/  STL [R1+0x8f8], R134 ;  /* 0x0008f88601007387 */ /* 0x000fe80000100800 */
[----:B------:R-:W-:Y:S04]  /*ef40*/  STL [R1+0x8f4], R135 ;  /* 0x0008f48701007387 */ /* 0x000fe80000100800 */
[----:B------:R1:W-:Y:S04]  /*ef50*/  STL [R1+0x8f0], R136 ;  /* 0x0008f08801007387 */ /* 0x0003e80000100800 */
[----:B------:R4:W-:Y:S04]  /*ef60*/  STL [R1+0x8ec], R137 ;  /* 0x0008ec8901007387 */ /* 0x0009e80000100800 */
[----:B------:R4:W-:Y:S01]  /*ef70*/  STL [R1+0x8e8], R138 ;  /* 0x0008e88a01007387 */ /* 0x0009e20000100800 */
[----:B-1----:R-:W-:-:S03]  /*ef80*/  IMAD.MOV.U32 R136, RZ, RZ, R96 ;  /* 0x000000ffff887224 */ /* 0x002fc600078e0060 */
[----:B------:R1:W-:Y:S01]  /*ef90*/  STL [R1+0x8e4], R139 ;  /* 0x0008e48b01007387 */ /* 0x0003e20000100800 */
[----:B----4-:R-:W-:Y:S02]  /*efa0*/  IMAD.MOV.U32 R137, RZ, RZ, R97 ;  /* 0x000000ffff897224 */ /* 0x010fe400078e0061 */
[----:B------:R-:W-:Y:S02]  /*efb0*/  IMAD.MOV.U32 R138, RZ, RZ, R98 ;  /* 0x000000ffff8a7224 */ /* 0x000fe400078e0062 */
[----:B-1----:R-:W-:Y:S02]  /*efc0*/  IMAD.MOV.U32 R139, RZ, RZ, R99 ;  /* 0x000000ffff8b7224 */ /* 0x002fe400078e0063 */
[----:B------:R-:W-:Y:S01]  /*efd0*/  HMMA.1688.F32.TF32 R96, R216, R18, R212 ;  /* 0x00000012d860723c */ /* 0x000fe200000810d4 */
[----:B------:R-:W-:Y:S04]  /*efe0*/  LDS R212, [R4+UR7+0x1180] ;  /* 0x0011800704d47984 */ /* 0x000fe80008000800 */
[----:B------:R-:W-:Y:S03]  /*eff0*/  LDS R214, [R4+UR7+0x1980] ;  /* 0x0019800704d67984 */ /* 0x000fe60008000800 */
[----:B------:R-:W-:Y:S01]  /*f000*/  HMMA.1688.F32.TF32 R140, R220, R186, R140 ;  /* 0x000000badc8c723c */ /* 0x000fe2000008108c */
[----:B------:R-:W-:Y:S04]  /*f010*/  LDS R213, [R10+UR7+0x1180] ;  /* 0x001180070ad57984 */ /* 0x000fe80008000800 */
[----:B------:R-:W1:Y:S06]  /*f020*/  LDS R215, [R10+UR7+0x1980] ;  /* 0x001980070ad77984 */ /* 0x000e6c0008000800 */
[----:B------:R-:W-:Y:S01]  /*f030*/  IMAD.MOV.U32 R132, RZ, RZ, R96 ;  /* 0x000000ffff847224 */ /* 0x000fe200078e0060 */
[----:B------:R-:W-:Y:S01]  /*f040*/  MOV R133, R97 ;  /* 0x0000006100857202 */ /* 0x000fe20000000f00 */
[----:B------:R-:W-:-:S02]  /*f050*/  IMAD.MOV.U32 R134, RZ, RZ, R98 ;  /* 0x000000ffff867224 */ /* 0x000fc400078e0062 */
[----:B------:R-:W-:Y:S02]  /*f060*/  IMAD.MOV.U32 R135, RZ, RZ, R99 ;  /* 0x000000ffff877224 */ /* 0x000fe400078e0063 */
[----:B------:R-:W-:Y:S02]  /*f070*/  HMMA.1688.F32.TF32 R96, R216, R162, R100 ;  /* 0x000000a2d860723c */ /* 0x000fe40000081064 */
[----:B------:R4:W-:Y:S06]  /*f080*/  STL [R1+0x904], R143 ;  /* 0x0009048f01007387 */ /* 0x0009ec0000100800 */
[----:B------:R-:W-:Y:S01]  /*f090*/  HMMA.1688.F32.TF32 R124, R220, R194, R144 ;  /* 0x000000c2dc7c723c */ /* 0x000fe20000081090 */
[----:B------:R-:W-:Y:S04]  /*f0a0*/  LDS R145, [R8+UR7+0x2080] ;  /* 0x0020800708917984 */ /* 0x000fe80008000800 */
[----:B------:R-:W-:Y:S03]  /*f0b0*/  LDS R147, [R8+UR7+0x2880] ;  /* 0x0028800708937984 */ /* 0x000fe60008000800 */
[----:B------:R-:W-:Y:S03]  /*f0c0*/  HMMA.1688.F32.TF32 R108, R216, R166, R108 ;  /* 0x000000a6d86c723c */ /* 0x000fe6000008106c */
[----:B------:R-:W-:-:S02]  /*f0d0*/  IMAD.MOV.U32 R129, RZ, RZ, R96 ;  /* 0x000000ffff817224 */ /* 0x000fc400078e0060 */
[----:B------:R-:W-:Y:S02]  /*f0e0*/  IMAD.MOV.U32 R130, RZ, RZ, R97 ;  /* 0x000000ffff827224 */ /* 0x000fe400078e0061 */
[----:B------:R-:W-:Y:S02]  /*f0f0*/  IMAD.MOV.U32 R131, RZ, RZ, R98 ;  /* 0x000000ffff837224 */ /* 0x000fe400078e0062 */
[----:B----4-:R-:W-:Y:S02]  /*f100*/  IMAD.MOV.U32 R143, RZ, RZ, R99 ;  /* 0x000000ffff8f7224 */ /* 0x010fe400078e0063 */
[C---:B------:R-:W-:Y:S08]  /*f110*/  HMMA.1688.F32.TF32 R96, R216.reuse, R170, R112 ;  /* 0x000000aad860723c */ /* 0x040ff00000081070 */
[C---:B------:R-:W-:Y:S01]  /*f120*/  HMMA.1688.F32.TF32 R100, R216.reuse, R186, R148 ;  /* 0x000000bad864723c */ /* 0x040fe20000081094 */
[----:B------:R-:W-:Y:S07]  /*f130*/  STL.64 [R1+0xb0], R124 ;  /* 0x0000b07c01007387 */ /* 0x000fee0000100a00 */
[----:B------:R-:W-:Y:S01]  /*f140*/  HMMA.1688.F32.TF32 R12, R216, R194, R12 ;  /* 0x000000c2d80c723c */ /* 0x000fe2000008100c */
[----:B------:R-:W-:Y:S04]  /*f150*/  STL.64 [R1+0xb8], R126 ;  /* 0x0000b87e01007387 */ /* 0x000fe80000100a00 */
[----:B------:R-:W-:Y:S04]  /*f160*/  STL.64 [R1+0x930], R138 ;  /* 0x0009308a01007387 */ /* 0x000fe80000100a00 */
[----:B------:R-:W-:Y:S04]  /*f170*/  STL.64 [R1+0x928], R136 ;  /* 0x0009288801007387 */ /* 0x000fe80000100a00 */
[----:B------:R-:W-:Y:S04]  /*f180*/  STL.64 [R1+0x940], R134 ;  /* 0x0009408601007387 */ /* 0x000fe80000100a00 */
[----:B------:R-:W-:Y:S04]  /*f190*/  STL.64 [R1+0x938], R132 ;  /* 0x0009388401007387 */ /* 0x000fe80000100a00 */
[----:B------:R-:W-:Y:S04]  /*f1a0*/  STL.64 [R1+0x70], R108 ;  /* 0x0000706c01007387 */ /* 0x000fe80000100a00 */
[----:B------:R-:W-:Y:S04]  /*f1b0*/  STL.64 [R1+0x78], R110 ;  /* 0x0000786e01007387 */ /* 0x000fe80000100a00 */
[----:B------:R-:W-:Y:S04]  /*f1c0*/  STL.64 [R1+0x60], R96 ;  /* 0x0000606001007387 */ /* 0x000fe80000100a00 */
[----:B------:R4:W-:Y:S04]  /*f1d0*/  STL.64 [R1+0x68], R98 ;  /* 0x0000686201007387 */ /* 0x0009e80000100a00 */
[----:B------:R-:W-:Y:S04]  /*f1e0*/  STL.64 [R1+0x50], R100 ;  /* 0x0000506401007387 */ /* 0x000fe80000100a00 */
[----:B------:R-:W-:Y:S04]  /*f1f0*/  STL.64 [R1+0x58], R102 ;  /* 0x0000586601007387 */ /* 0x000fe80000100a00 */
[----:B------:R-:W-:Y:S01]  /*f200*/  STL.64 [R1+0x40], R12 ;  /* 0x0000400c01007387 */ /* 0x000fe20000100a00 */
[----:B----4-:R-:W-:Y:S03]  /*f210*/  HMMA.1688.F32.TF32 R96, R88, R22, R60 ;  /* 0x000000165860723c */ /* 0x010fe6000008103c */
[----:B------:R4:W-:Y:S01]  /*f220*/  STL.64 [R1+0x48], R14 ;  /* 0x0000480e01007387 */ /* 0x0009e20000100a00 */
[----:B------:R-:W-:-:S03]  /*f230*/  IMAD.MOV.U32 R139, RZ, RZ, R9 ;  /* 0x000000ffff8b7224 */ /* 0x000fc600078e0009 */
[----:B------:R-:W-:Y:S01]  /*f240*/  LDS R101, [R8+UR7+0x1180] ;  /* 0x0011800708657984 */ /* 0x000fe20008000800 */
[C---:B------:R-:W-:Y:S03]  /*f250*/  HMMA.1688.F32.TF32 R60, R88.reuse, R26, R172 ;  /* 0x0000001a583c723c */ /* 0x040fe600000810ac */
[----:B------:R-:W-:Y:S04]  /*f260*/  LDS R103, [R8+UR7+0x1980] ;  /* 0x0019800708677984 */ /* 0x000fe80008000800 */
[----:B------:R-:W-:Y:S01]  /*f270*/  LDS R149, [R8+UR7+0x2180] ;  /* 0x0021800708957984 */ /* 0x000fe20008000800 */
[----:B----4-:R-:W-:Y:S01]  /*f280*/  HMMA.1688.F32.TF32 R12, R88, R18, R116 ;  /* 0x00000012580c723c */ /* 0x010fe20000081074 */
[----:B------:R-:W-:-:S02]  /*f290*/  LOP3.LUT R9, R252, 0x40, RZ, 0x3c, !PT ;  /* 0x00000040fc097812 */ /* 0x000fc400078e3cff */
[----:B------:R-:W-:Y:S04]  /*f2a0*/  LDS R172, [R4+UR7+0x2100] ;  /* 0x0021000704ac7984 */ /* 0x000fe80008000800 */
[----:B------:R-:W-:Y:S04]  /*f2b0*/  LDS R174, [R4+UR7+0x2900] ;  /* 0x0029000704ae7984 */ /* 0x000fe80008000800 */
[----:B------:R-:W-:Y:S04]  /*f2c0*/  LDS R173, [R10+UR7+0x2100] ;  /* 0x002100070aad7984 */ /* 0x000fe80008000800 */
[----:B------:R-:W-:Y:S04]  /*f2d0*/  LDS R175, [R10+UR7+0x2900] ;  /* 0x002900070aaf7984 */ /* 0x000fe80008000800 */
[----:B------:R-:W-:Y:S04]  /*f2e0*/  STL.64 [R1+0x20], R12 ;  /* 0x0000200c01007387 */ /* 0x000fe80000100a00 */
[----:B------:R-:W-:Y:S04]  /*f2f0*/  STL.64 [R1+0x30], R60 ;  /* 0x0000303c01007387 */ /* 0x000fe80000100a00 */
[----:B------:R4:W-:Y:S01]  /*f300*/  STL.64 [R1+0x38], R62 ;  /* 0x0000383e01007387 */ /* 0x0009e20000100a00 */
[----:B------:R-:W-:-:S03]  /*f310*/  IMAD.MOV.U32 R11, RZ, RZ, R15 ;  /* 0x000000ffff0b7224 */ /* 0x000fc600078e000f */
[----:B------:R1:W-:Y:S04]  /*f320*/  STL [R1+0x28], R14 ;  /* 0x0000280e01007387 */ /* 0x0003e80000100800 */
[----:B------:R-:W-:Y:S01]  /*f330*/  LDS R151, [R8+UR7+0x2980] ;  /* 0x0029800708977984 */ /* 0x000fe20008000800 */
[C---:B----4-:R-:W-:Y:S03]  /*f340*/  HMMA.1688.F32.TF32 R60, R88.reuse, R162, R176 ;  /* 0x000000a2583c723c */ /* 0x050fe600000810b0 */
[----:B------:R-:W-:Y:S04]  /*f350*/  LDS R177, [R8+UR7+0x2100] ;  /* 0x0021000708b17984 */ /* 0x000fe80008000800 */
[----:B------:R-:W-:Y:S01]  /*f360*/  LDS R179, [R8+UR7+0x2900] ;  /* 0x0029000708b37984 */ /* 0x000fe20008000800 */
[----:B-1----:R-:W-:Y:S03]  /*f370*/  HMMA.1688.F32.TF32 R12, R88, R166, R180 ;  /* 0x000000a6580c723c */ /* 0x002fe600000810b4 */
[----:B------:R-:W-:Y:S04]  /*f380*/  LDS R180, [R4+UR7+0x2180] ;  /* 0x0021800704b47984 */ /* 0x000fe80008000800 */
[----:B------:R-:W-:Y:S04]  /*f390*/  LDS R182, [R4+UR7+0x2980] ;  /* 0x0029800704b67984 */ /* 0x000fe80008000800 */
[----:B------:R-:W-:Y:S04]  /*f3a0*/  LDS R181, [R10+UR7+0x2180] ;  /* 0x002180070ab57984 */ /* 0x000fe80008000800 */
[----:B------:R-:W-:Y:S04]  /*f3b0*/  STL.64 [R1+0x10], R60 ;  /* 0x0000103c01007387 */ /* 0x000fe80000100a00 */
[----:B------:R-:W-:Y:S04]  /*f3c0*/  STL.64 [R1+0x18], R62 ;  /* 0x0000183e01007387 */ /* 0x000fe80000100a00 */
[----:B------:R1:W-:Y:S01]  /*f3d0*/  STL [R1+0x6e4], R252 ;  /* 0x0006e4fc01007387 */ /* 0x0003e20000100800 */
[C---:B--2---:R-:W-:Y:S01]  /*f3e0*/  HMMA.1688.F32.TF32 R248, R28.reuse, R186, R248 ;  /* 0x000000ba1cf8723c */ /* 0x044fe200000810f8 */
[----:B-1----:R-:W-:Y:S01]  /*f3f0*/  LOP3.LUT R252, R4, 0x40, RZ, 0x3c, !PT ;  /* 0x0000004004fc7812 */ /* 0x002fe200078e3cff */
[----:B------:R-:W-:Y:S01]  /*f400*/  IMAD.MOV.U32 R7, RZ, RZ, R12 ;  /* 0x000000ffff077224 */ /* 0x000fe200078e000c */
[----:B------:R-:W-:Y:S04]  /*f410*/  LDS R183, [R10+UR7+0x2980] ;  /* 0x002980070ab77984 */ /* 0x000fe80008000800 */
[----:B------:R-:W-:Y:S01]  /*f420*/  LDS R144, [R252+UR7+0x2080] ;  /* 0x00208007fc907984 */ /* 0x000fe20008000800 */
[----:B---3--:R-:W-:Y:S03]  /*f430*/  HMMA.1688.F32.TF32 R28, R28, R194, R236 ;  /* 0x000000c21c1c723c */ /* 0x008fe600000810ec */
[----:B------:R-:W-:Y:S04]  /*f440*/  LDS R146, [R252+UR7+0x2880] ;  /* 0x00288007fc927984 */ /* 0x000fe80008000800 */
[----:B------:R-:W-:Y:S04]  /*f450*/  LDS R100, [R252+UR7+0x1180] ;  /* 0x00118007fc647984 */ /* 0x000fe80008000800 */
[----:B------:R-:W-:Y:S01]  /*f460*/  IMAD.MOV.U32 R184, RZ, RZ, R249 ;  /* 0x000000ffffb87224 */ /* 0x000fe200078e00f9 */
[----:B------:R-:W1:Y:S01]  /*f470*/  LDS R102, [R252+UR7+0x1980] ;  /* 0x00198007fc667984 */ /* 0x000e620008000800 */
[----:B------:R-:W-:-:S02]  /*f480*/  IMAD.MOV.U32 R169, RZ, RZ, R250 ;  /* 0x000000ffffa97224 */ /* 0x000fc400078e00fa */
[----:B------:R-:W-:Y:S01]  /*f490*/  IMAD.MOV.U32 R168, RZ, RZ, R251 ;  /* 0x000000ffffa87224 */ /* 0x000fe200078e00fb */
[----:B------:R-:W-:Y:S01]  /*f4a0*/  LDS R176, [R252+UR7+0x2100] ;  /* 0x00210007fcb07984 */ /* 0x000fe20008000800 */
[----:B------:R-:W-:Y:S02]  /*f4b0*/  IMAD.MOV.U32 R249, RZ, RZ, R6 ;  /* 0x000000fffff97224 */ /* 0x000fe400078e0006 */
[----:B------:R-:W-:Y:S01]  /*f4c0*/  IMAD.MOV.U32 R250, RZ, RZ, R5 ;  /* 0x000000fffffa7224 */ /* 0x000fe200078e0005 */
[----:B------:R-:W-:Y:S01]  /*f4d0*/  LDS R178, [R252+UR7+0x2900] ;  /* 0x00290007fcb27984 */ /* 0x000fe20008000800 */
[----:B------:R-:W-:Y:S02]  /*f4e0*/  IMAD.MOV.U32 R251, RZ, RZ, R2 ;  /* 0x000000fffffb7224 */ /* 0x000fe400078e0002 */
[----:B------:R-:W-:Y:S01]  /*f4f0*/  IMAD.MOV.U32 R6, RZ, RZ, R13 ;  /* 0x000000ffff067224 */ /* 0x000fe200078e000d */
[----:B------:R-:W-:Y:S01]  /*f500*/  LDS R148, [R252+UR7+0x2180] ;  /* 0x00218007fc947984 */ /* 0x000fe20008000800 */
[----:B------:R-:W-:-:S02]  /*f510*/  IMAD.MOV.U32 R5, RZ, RZ, R14 ;  /* 0x000000ffff057224 */ /* 0x000fc400078e000e */
[----:B------:R-:W-:Y:S01]  /*f520*/  IMAD.MOV.U32 R2, RZ, RZ, R15 ;  /* 0x000000ffff027224 */ /* 0x000fe200078e000f */
[----:B------:R-:W-:Y:S04]  /*f530*/  LDS R150, [R252+UR7+0x2980] ;  /* 0x00298007fc967984 */ /* 0x000fe80008000800 */
[----:B------:R-:W2:Y:S01]  /*f540*/  LDSM.16.M88.4 R12, [R9+UR7+0x8000] ;  /* 0x00800007090c783b */ /* 0x000ea20008000200 */
[----:B------:R-:W-:Y:S01]  /*f550*/  MOV R164, R29 ;  /* 0x0000001d00a47202 */ /* 0x000fe20000000f00 */
[----:B------:R-:W-:Y:S02]  /*f560*/  IMAD.MOV.U32 R161, RZ, RZ, R30 ;  /* 0x000000ffffa17224 */ /* 0x000fe400078e001e */
[----:B------:R-:W-:Y:S01]  /*f570*/  IMAD.MOV.U32 R160, RZ, RZ, R31 ;  /* 0x000000ffffa07224 */ /* 0x000fe200078e001f */
[----:B------:R-:W-:Y:S01]  /*f580*/  HMMA.1688.F32.TF32 R224, R220, R26, R224 ;  /* 0x0000001adce0723c */ /* 0x000fe200000810e0 */
[----:B------:R-:W-:-:S02]  /*f590*/  IMAD.MOV.U32 R21, RZ, RZ, R28 ;  /* 0x000000ffff157224 */ /* 0x000fc400078e001c */
[----:B------:R-:W-:-:S05]  /*f5a0*/  IMAD.MOV.U32 R138, RZ, RZ, R20 ;  /* 0x000000ffff8a7224 */ /* 0x000fca00078e0014 */
[-C--:B------:R-:W-:Y:S08]  /*f5b0*/  HMMA.1688.F32.TF32 R92, R216, R22.reuse, R92 ;  /* 0x00000016d85c723c */ /* 0x080ff0000008105c */
[-C--:B------:R-:W-:Y:S01]  /*f5c0*/  HMMA.1688.F32.TF32 R64, R212, R22.reuse, R64 ;  /* 0x00000016d440723c */ /* 0x080fe20000081040 */
[----:B------:R-:W-:Y:S01]  /*f5d0*/  IMAD.MOV.U32 R134, RZ, RZ, R247 ;  /* 0x000000ffff867224 */ /* 0x000fe200078e00f7 */
[----:B------:R-:W-:Y:S01]  /*f5e0*/  MOV R135, R246 ;  /* 0x000000f600877202 */ /* 0x000fe20000000f00 */
[----:B------:R-:W-:Y:S01]  /*f5f0*/  IMAD.MOV.U32 R132, RZ, RZ, R245 ;  /* 0x000000ffff847224 */ /* 0x000fe200078e00f5 */
[----:B------:R-:W-:Y:S04]  /*f600*/  LDS R60, [R4+UR7+0x2000] ;  /* 0x00200007043c7984 */ /* 0x000fe80008000800 */
[----:B------:R-:W-:Y:S01]  /*f610*/  HMMA.1688.F32.TF32 R28, R220, R22, R228 ;  /* 0x00000016dc1c723c */ /* 0x000fe200000810e4 */
[----:B------:R-:W-:Y:S01]  /*f620*/  IMAD.MOV.U32 R124, RZ, RZ, R21 ;  /* 0x000000ffff7c7224 */ /* 0x000fe200078e0015 */
[----:B------:R-:W-:Y:S01]  /*f630*/  LDS R62, [R4+UR7+0x2800] ;  /* 0x00280007043e7984 */ /* 0x000fe20008000800 */
[----:B------:R-:W-:-:S02]  /*f640*/  IMAD.MOV.U32 R109, RZ, RZ, R232 ;  /* 0x000000ffff6d7224 */ /* 0x000fc400078e00e8 */
[----:B------:R-:W-:Y:S01]  /*f650*/  IMAD.MOV.U32 R108, RZ, RZ, R185 ;  /* 0x000000ffff6c7224 */ /* 0x000fe200078e00b9 */
[----:B------:R-:W-:Y:S02]  /*f660*/  LDS R61, [R10+UR7+0x2000] ;  /* 0x002000070a3d7984 */ /* 0x000fe40008000800 */
[----:B-1----:R-:W-:Y:S01]  /*f670*/  HMMA.1688.F32.TF32 R20, R100, R22, R152 ;  /* 0x000000166414723c */ /* 0x002fe20000081098 */
[----:B------:R-:W-:Y:S01]  /*f680*/  IMAD.MOV.U32 R165, RZ, RZ, R248 ;  /* 0x000000ffffa57224 */ /* 0x000fe200078e00f8 */
[----:B------:R-:W1:Y:S01]  /*f690*/  LDS R63, [R10+UR7+0x2800] ;  /* 0x002800070a3f7984 */ /* 0x000e620008000800 */
[----:B------:R-:W-:Y:S02]  /*f6a0*/  IMAD.MOV.U32 R110, RZ, RZ, R193 ;  /* 0x000000ffff6e7224 */ /* 0x000fe400078e00c1 */
[----:B------:R-:W-:Y:S01]  /*f6b0*/  IMAD.MOV.U32 R111, RZ, RZ, R192 ;  /* 0x000000ffff6f7224 */ /* 0x000fe200078e00c0 */
[----:B------:R-:W-:Y:S04]  /*f6c0*/  LDS R116, [R4+UR7+0x2080] ;  /* 0x0020800704747984 */ /* 0x000fe80008000800 */
[----:B------:R-:W-:Y:S02]  /*f6d0*/  LDS R118, [R4+UR7+0x2880] ;  /* 0x0028800704767984 */ /* 0x000fe40008000800 */
[----:B--2---:R-:W-:Y:S01]  /*f6e0*/  HMMA.1688.F32.TF32 R28, R144, R12, R28 ;  /* 0x0000000c901c723c */ /* 0x004fe2000008101c */
[----:B------:R-:W-:Y:S01]  /*f6f0*/  IMAD.MOV.U32 R137, RZ, RZ, R249 ;  /* 0x000000ffff897224 */ /* 0x000fe200078e00f9 */
[----:B------:R-:W-:Y:S01]  /*f700*/  LDS R117, [R10+UR7+0x2080] ;  /* 0x002080070a757984 */ /* 0x000fe20008000800 */
[----:B------:R-:W-:-:S02]  /*f710*/  IMAD.MOV.U32 R136, RZ, RZ, R250 ;  /* 0x000000ffff887224 */ /* 0x000fc400078e00fa */
[----:B------:R-:W-:Y:S01]  /*f720*/  IMAD.MOV.U32 R133, RZ, RZ, R251 ;  /* 0x000000ffff857224 */ /* 0x000fe200078e00fb */
[----:B------:R-:W-:Y:S02]  /*f730*/  LDS R119, [R10+UR7+0x2880] ;  /* 0x002880070a777984 */ /* 0x000fe40008000800 */
[C---:B------:R-:W-:Y:S01]  /*f740*/  HMMA.1688.F32.TF32 R248, R88.reuse, R170, R208 ;  /* 0x000000aa58f8723c */ /* 0x040fe200000810d0 */
[----:B------:R-:W-:Y:S02]  /*f750*/  IMAD.MOV.U32 R209, RZ, RZ, R244 ;  /* 0x000000ffffd17224 */ /* 0x000fe400078e00f4 */
[----:B------:R-:W-:Y:S02]  /*f760*/  IMAD.MOV.U32 R25, RZ, RZ, R224 ;  /* 0x000000ffff197224 */ /* 0x000fe400078e00e0 */
[----:B------:R-:W-:Y:S02]  /*f770*/  IMAD.MOV.U32 R24, RZ, RZ, R225 ;  /* 0x000000ffff187224 */ /* 0x000fe400078e00e1 */
[----:B------:R-:W-:Y:S01]  /*f780*/  IMAD.MOV.U32 R17, RZ, RZ, R226 ;  /* 0x000000ffff117224 */ /* 0x000fe200078e00e2 */
[----:B------:R-:W-:Y:S01]  /*f790*/  HMMA.1688.F32.TF32 R244, R88, R186, R200 ;  /* 0x000000ba58f4723c */ /* 0x000fe200000810c8 */
[----:B------:R-:W-:-:S02]  /*f7a0*/  IMAD.MOV.U32 R16, RZ, RZ, R227 ;  /* 0x000000ffff107224 */ /* 0x000fc400078e00e3 */
[----:B------:R-:W-:Y:S02]  /*f7b0*/  IMAD.MOV.U32 R202, RZ, RZ, R235 ;  /* 0x000000ffffca7224 */ /* 0x000fe400078e00eb */
[----:B------:R-:W-:Y:S02]  /*f7c0*/  IMAD.MOV.U32 R203, RZ, RZ, R234 ;  /* 0x000000ffffcb7224 */ /* 0x000fe400078e00ea */
[----:B------:R-:W-:Y:S01]  /*f7d0*/  IMAD.MOV.U32 R200, RZ, RZ, R233 ;  /* 0x000000ffffc87224 */ /* 0x000fe200078e00e9 */
[----:B------:R-:W-:Y:S01]  /*f7e0*/  HMMA.1688.F32.TF32 R216, R212, R186, R104 ;  /* 0x000000bad4d8723c */ /* 0x000fe20000081068 */
[----:B------:R-:W-:Y:S02]  /*f7f0*/  IMAD.MOV.U32 R113, RZ, RZ, R184 ;  /* 0x000000ffff717224 */ /* 0x000fe400078e00b8 */
[----:B------:R-:W-:Y:S02]  /*f800*/  IMAD.MOV.U32 R210, RZ, RZ, R243 ;  /* 0x000000ffffd27224 */ /* 0x000fe400078e00f3 */
[----:B------:R-:W-:-:S02]  /*f810*/  IMAD.MOV.U32 R211, RZ, RZ, R242 ;  /* 0x000000ffffd37224 */ /* 0x000fc400078e00f2 */
[----:B------:R-:W-:Y:S01]  /*f820*/  IMAD.MOV.U32 R208, RZ, RZ, R241 ;  /* 0x000000ffffd07224 */ /* 0x000fe200078e00f1 */
[C---:B------:R-:W-:Y:S01]  /*f830*/  HMMA.1688.F32.TF32 R236, R212.reuse, R26, R68 ;  /* 0x0000001ad4ec723c */ /* 0x040fe20000081044 */
[----:B------:R-:W-:Y:S01]  /*f840*/  IMAD.MOV.U32 R201, RZ, RZ, R240 ;  /* 0x000000ffffc97224 */ /* 0x000fe200078e00f0 */
[----:B------:R-:W-:Y:S06]  /*f850*/  STL.64 [R1+0x110], R28 ;  /* 0x0001101c01007387 */ /* 0x000fec0000100a00 */
[C---:B------:R-:W-:Y:S01]  /*f860*/  HMMA.1688.F32.TF32 R232, R212.reuse, R18, R72 ;  /* 0x00000012d4e8723c */ /* 0x040fe20000081048 */
[----:B------:R2:W-:Y:S07]  /*f870*/  STL.64 [R1+0x118], R30 ;  /* 0x0001181e01007387 */ /* 0x0005ee0000100a00 */
[C---:B------:R-:W-:Y:S08]  /*f880*/  HMMA.1688.F32.TF32 R228, R212.reuse, R162, R76 ;  /* 0x000000a2d4e4723c */ /* 0x040ff0000008104c */
[C---:B------:R-:W-:Y:S08]  /*f890*/  HMMA.1688.F32.TF32 R224, R212.reuse, R166, R80 ;  /* 0x000000a6d4e0723c */ /* 0x040ff00000081050 */
[----:B------:R-:W-:Y:S08]  /*f8a0*/  HMMA.1688.F32.TF32 R220, R212, R170, R84 ;  /* 0x000000aad4dc723c */ /* 0x000ff00000081054 */
[----:B------:R-:W-:Y:S08]  /*f8b0*/  HMMA.1688.F32.TF32 R184, R100, R186, R36 ;  /* 0x000000ba64b8723c */ /* 0x000ff00000081024 */
[-C--:B------:R-:W-:Y:S08]  /*f8c0*/  HMMA.1688.F32.TF32 R240, R88, R194.reuse, R204 ;  /* 0x000000c258f0723c */ /* 0x080ff000000810cc */
[----:B------:R-:W-:Y:S08]  /*f8d0*/  HMMA.1688.F32.TF32 R212, R212, R194, R120 ;  /* 0x000000c2d4d4723c */ /* 0x000ff00000081078 */
[-C--:B--2---:R-:W-:Y:S08]  /*f8e0*/  HMMA.1688.F32.TF32 R28, R180, R12.reuse, R64 ;  /* 0x0000000cb41c723c */ /* 0x084ff00000081040 */
[-C--:B------:R-:W-:Y:S01]  /*f8f0*/  HMMA.1688.F32.TF32 R20, R148, R12.reuse, R20 ;  /* 0x0000000c9414723c */ /* 0x080fe20000081014 */
[----:B------:R-:W-:Y:S01]  /*f900*/  IMAD.MOV.U32 R112, RZ, RZ, R165 ;  /* 0x000000ffff707224 */ /* 0x000fe200078e00a5 */
[----:B------:R-:W-:Y:S01]  /*f910*/  MOV R114, R169 ;  /* 0x000000a900727202 */ /* 0x000fe20000000f00 */
[----:B------:R-:W-:Y:S01]  /*f920*/  IMAD.MOV.U32 R125, RZ, RZ, R164 ;  /* 0x000000ffff7d7224 */ /* 0x000fe200078e00a4 */
[----:B------:R-:W-:Y:S04]  /*f930*/  LDS R88, [R252+UR7+0x2000] ;  /* 0x00200007fc587984 */ /* 0x000fe80008000800 */
[----:B------:R-:W-:Y:S01]  /*f940*/  HMMA.1688.F32.TF32 R36, R172, R12, R92 ;  /* 0x0000000cac24723c */ /* 0x000fe2000008105c */
[----:B------:R-:W-:Y:S01]  /*f950*/  IMAD.MOV.U32 R115, RZ, RZ, R168 ;  /* 0x000000ffff737224 */ /* 0x000fe200078e00a8 */
[----:B------:R-:W-:Y:S06]  /*f960*/  LDS R90, [R252+UR7+0x2800] ;  /* 0x00280007fc5a7984 */ /* 0x000fec0008000800 */
[----:B------:R-:W-:Y:S01]  /*f970*/  HMMA.1688.F32.TF32 R152, R100, R26, R188 ;  /* 0x0000001a6498723c */ /* 0x000fe200000810bc */
[----:B------:R-:W-:Y:S01]  /*f980*/  IMAD.MOV.U32 R126, RZ, RZ, R161 ;  /* 0x000000ffff7e7224 */ /* 0x000fe200078e00a1 */
[----:B------:R-:W-:Y:S01]  /*f990*/  LDS R89, [R8+UR7+0x2000] ;  /* 0x0020000708597984 */ /* 0x000fe20008000800 */
[----:B------:R-:W-:-:S05]  /*f9a0*/  IMAD.MOV.U32 R127, RZ, RZ, R160 ;  /* 0x000000ffff7f7224 */ /* 0x000fca00078e00a0 */
[C---:B------:R-:W-:Y:S01]  /*f9b0*/  HMMA.1688.F32.TF32 R156, R100.reuse, R18, R156 ;  /* 0x00000012649c723c */ /* 0x040fe2000008109c */
[----:B------:R-:W-:Y:S01]  /*f9c0*/  IMAD.MOV.U32 R80, RZ, RZ, R138 ;  /* 0x000000ffff507224 */ /* 0x000fe200078e008a */
[----:B------:R-:W2:Y:S06]  /*f9d0*/  LDS R91, [R8+UR7+0x2800] ;  /* 0x00280007085b7984 */ /* 0x000eac0008000800 */
[----:B------:R-:W-:Y:S08]  /*f9e0*/  HMMA.1688.F32.TF32 R192, R100, R194, R32 ;  /* 0x000000c264c0723c */ /* 0x000ff00000081020 */
[----:B------:R-:W-:Y:S01]  /*f9f0*/  HMMA.1688.F32.TF32 R32, R176, R12, R96 ;  /* 0x0000000cb020723c */ /* 0x000fe20000081060 */
[----:B------:R-:W-:Y:S04]  /*fa00*/  STL.64 [R1+0x230], R36 ;  /* 0x0002302401007387 */ /* 0x000fe80000100a00 */
[----:B------:R-:W-:Y:S01]  /*fa10*/  STL.64 [R1+0x238], R38 ;  /* 0x0002382601007387 */ /* 0x000fe20000100a00 */
[----:B------:R-:W-:-:S02]  /*fa20*/  IMAD.MOV.U32 R206, RZ, RZ, R200 ;  /* 0x000000ffffce7224 */ /* 0x000fc400078e00c8 */
[----:B------:R-:W-:Y:S01]  /*fa30*/  IMAD.MOV.U32 R207, RZ, RZ, R201 ;  /* 0x000000ffffcf7224 */ /* 0x000fe200078e00c9 */
[----:B------:R-:W-:Y:S01]  /*fa40*/  HMMA.1688.F32.TF32 R164, R100, R166, R52 ;  /* 0x000000a664a4723c */ /* 0x000fe20000081034 */
[----:B------:R-:W-:Y:S02]  /*fa50*/  IMAD.MOV.U32 R200, RZ, RZ, R202 ;  /* 0x000000ffffc87224 */ /* 0x000fe400078e00ca */
[----:B------:R-:W-:Y:S01]  /*fa60*/  IMAD.MOV.U32 R81, RZ, RZ, R139 ;  /* 0x000000ffff517224 */ /* 0x000fe200078e008b */
[----:B------:R-:W-:Y:S01]  /*fa70*/  MOV R120, R25 ;  /* 0x0000001900787202 */ /* 0x000fe20000000f00 */
[----:B------:R-:W-:Y:S01]  /*fa80*/  IMAD.MOV.U32 R121, RZ, RZ, R24 ;  /* 0x000000ffff797224 */ /* 0x000fe200078e0018 */
[----:B------:R-:W3:Y:S04]  /*fa90*/  LDSM.16.M88.4 R36, [R9+UR7+0xb000] ;  /* 0x00b000070924783b */ /* 0x000ee80008000200 */
[----:B------:R-:W-:Y:S04]  /*faa0*/  STL.64 [R1+0x240], R32 ;  /* 0x0002402001007387 */ /* 0x000fe80000100a00 */
[----:B------:R-:W-:Y:S04]  /*fab0*/  STL.64 [R1+0x248], R34 ;  /* 0x0002482201007387 */ /* 0x000fe80000100a00 */
[----:B------:R-:W-:Y:S04]  /*fac0*/  STL.64 [R1+0x250], R28 ;  /* 0x0002501c01007387 */ /* 0x000fe80000100a00 */
[----:B------:R-:W-:Y:S04]  /*fad0*/  STL.64 [R1+0x258], R30 ;  /* 0x0002581e01007387 */ /* 0x000fe80000100a00 */
[----:B------:R-:W-:Y:S04]  /*fae0*/  STL.64 [R1+0x260], R20 ;  /* 0x0002601401007387 */ /* 0x000fe80000100a00 */
[----:B------:R-:W4:Y:S04]  /*faf0*/  LDL.LU R82, [R1+0x178] ;  /* 0x0001780001527983 */ /* 0x000f280000300800 */
[----:B------:R-:W4:Y:S01]  /*fb00*/  LDL.LU R83, [R1+0x17c] ;  /* 0x00017c0001537983 */ /* 0x000f220000300800 */
[----:B------:R-:W-:-:S03]  /*fb10*/  IMAD.MOV.U32 R201, RZ, RZ, R203 ;  /* 0x000000ffffc97224 */ /* 0x000fc600078e00cb */
[----:B------:R-:W4:Y:S01]  /*fb20*/  LDL.LU R76, [R1+0x180] ;  /* 0x00018000014c7983 */ /* 0x000f220000300800 */
[----:B------:R-:W-:-:S03]  /*fb30*/  IMAD.MOV.U32 R202, RZ, RZ, R208 ;  /* 0x000000ffffca7224 */ /* 0x000fc600078e00d0 */
[----:B------:R-:W4:Y:S01]  /*fb40*/  LDL.LU R77, [R1+0x184] ;  /* 0x00018400014d7983 */ /* 0x000f220000300800 */
[----:B------:R-:W-:Y:S01]  /*fb50*/  IMAD.MOV.U32 R203, RZ, RZ, R209 ;  /* 0x000000ffffcb7224 */ /* 0x000fe200078e00d1 */
[----:B------:R-:W-:Y:S02]  /*fb60*/  MOV R208, R210 ;  /* 0x000000d200d07202 */ /* 0x000fe40000000f00 */
[----:B------:R-:W4:Y:S01]  /*fb70*/  LDL.LU R78, [R1+0x188] ;  /* 0x00018800014e7983 */ /* 0x000f220000300800 */
[----:B------:R-:W-:-:S03]  /*fb80*/  IMAD.MOV.U32 R209, RZ, RZ, R211 ;  /* 0x000000ffffd17224 */ /* 0x000fc600078e00d3 */
[----:B------:R-:W4:Y:S01]  /*fb90*/  LDL.LU R79, [R1+0x18c] ;  /* 0x00018c00014f7983 */ /* 0x000f220000300800 */
[----:B------:R-:W-:-:S03]  /*fba0*/  IMAD.MOV.U32 R210, RZ, RZ, R132 ;  /* 0x000000ffffd27224 */ /* 0x000fc600078e0084 */
[----:B------:R-:W4:Y:S01]  /*fbb0*/  LDL.LU R68, [R1+0x1a0] ;  /* 0x0001a00001447983 */ /* 0x000f220000300800 */
[----:B------:R-:W-:Y:S02]  /*fbc0*/  IMAD.MOV.U32 R211, RZ, RZ, R133 ;  /* 0x000000ffffd37224 */ /* 0x000fe400078e0085 */
[----:B------:R-:W-:Y:S01]  /*fbd0*/  IMAD.MOV.U32 R132, RZ, RZ, R134 ;  /* 0x000000ffff847224 */ /* 0x000fe200078e0086 */
[----:B------:R-:W4:Y:S01]  /*fbe0*/  LDL.LU R69, [R1+0x1a4] ;  /* 0x0001a40001457983 */ /* 0x000f220000300800 */
[----:B------:R-:W-:-:S03]  /*fbf0*/  IMAD.MOV.U32 R133, RZ, RZ, R135 ;  /* 0x000000ffff857224 */ /* 0x000fc600078e0087 */
        /* <DEDUP_REMOVED lines=12> */
[----:B------:R-:W4:Y:S04]  /*fcc0*/  LDL.LU R132, [R1+0x1c0] ;  /* 0x0001c00001847983 */ /* 0x000f280000300800 */
[----:B------:R-:W4:Y:S04]  /*fcd0*/  LDL.LU R133, [R1+0x1c4] ;  /* 0x0001c40001857983 */ /* 0x000f280000300800 */
[----:B------:R-:W4:Y:S04]  /*fce0*/  LDL.LU R134, [R1+0x1c8] ;  /* 0x0001c80001867983 */ /* 0x000f280000300800 */
[----:B------:R-:W4:Y:S04]  /*fcf0*/  LDL.LU R135, [R1+0x1cc] ;  /* 0x0001cc0001877983 */ /* 0x000f280000300800 */
[----:B------:R-:W4:Y:S04]  /*fd00*/  LDL.LU R52, [R1+0x1e0] ;  /* 0x0001e00001347983 */ /* 0x000f280000300800 */
[----:B------:R-:W4:Y:S04]  /*fd10*/  LDL.LU R53, [R1+0x1e4] ;  /* 0x0001e40001357983 */ /* 0x000f280000300800 */
[----:B------:R-:W4:Y:S04]  /*fd20*/  LDL.LU R54, [R1+0x1e8] ;  /* 0x0001e80001367983 */ /* 0x000f280000300800 */
[----:B------:R-:W4:Y:S01]  /*fd30*/  LDL.LU R55, [R1+0x1ec] ;  /* 0x0001ec0001377983 */ /* 0x000f220000300800 */
[----:B------:R-:W-:-:S03]  /*fd40*/  IMAD.MOV.U32 R98, RZ, RZ, R208 ;  /* 0x000000ffff627224 */ /* 0x000fc600078e00d0 */
[----:B------:R-:W4:Y:S01]  /*fd50*/  LDL.LU R188, [R1+0x1f0] ;  /* 0x0001f00001bc7983 */ /* 0x000f220000300800 */
[----:B------:R-:W-:-:S03]  /*fd60*/  IMAD.MOV.U32 R99, RZ, RZ, R209 ;  /* 0x000000ffff637224 */ /* 0x000fc600078e00d1 */
[----:B------:R-:W4:Y:S01]  /*fd70*/  LDL.LU R189, [R1+0x1f4] ;  /* 0x0001f40001bd7983 */ /* 0x000f220000300800 */
[----:B------:R-:W-:-:S03]  /*fd80*/  IMAD.MOV.U32 R92, RZ, RZ, R210 ;  /* 0x000000ffff5c7224 */ /* 0x000fc600078e00d2 */
[----:B------:R-:W4:Y:S01]  /*fd90*/  LDL.LU R190, [R1+0x1f8] ;  /* 0x0001f80001be7983 */ /* 0x000f220000300800 */
[----:B------:R-:W-:Y:S03]  /*fda0*/  HMMA.1688.F32.TF32 R160, R100, R162, R56 ;  /* 0x000000a264a0723c */ /* 0x000fe60000081038 */
[----:B------:R-:W4:Y:S01]  /*fdb0*/  LDL.LU R191, [R1+0x1fc] ;  /* 0x0001fc0001bf7983 */ /* 0x000f220000300800 */
[----:B------:R-:W-:-:S03]  /*fdc0*/  IMAD.MOV.U32 R93, RZ, RZ, R211 ;  /* 0x000000ffff5d7224 */ /* 0x000fc600078e00d3 */
[----:B------:R-:W4:Y:S01]  /*fdd0*/  LDL.LU R208, [R1+0x200] ;  /* 0x0002000001d07983 */ /* 0x000f220000300800 */
[----:B------:R-:W-:Y:S01]  /*fde0*/  HMMA.1688.F32.TF32 R168, R100, R170, R40 ;  /* 0x000000aa64a8723c */ /* 0x000fe20000081028 */
[----:B------:R-:W-:Y:S02]  /*fdf0*/  IMAD.MOV.U32 R102, RZ, RZ, R200 ;  /* 0x000000ffff667224 */ /* 0x000fe400078e00c8 */
[----:B------:R-:W4:Y:S01]  /*fe00*/  LDL.LU R209, [R1+0x204] ;  /* 0x0002040001d17983 */ /* 0x000f220000300800 */
[----:B------:R-:W-:-:S03]  /*fe10*/  MOV R103, R201 ;  /* 0x000000c900677202 */ /* 0x000fc60000000f00 */
[----:B------:R-:W4:Y:S01]  /*fe20*/  LDL.LU R210, [R1+0x208] ;  /* 0x0002080001d27983 */ /* 0x000f220000300800 */
[----:B------:R-:W-:-:S03]  /*fe30*/  IMAD.MOV.U32 R96, RZ, RZ, R202 ;  /* 0x000000ffff607224 */ /* 0x000fc600078e00ca */
[----:B------:R-:W4:Y:S01]  /*fe40*/  LDL.LU R211, [R1+0x20c] ;  /* 0x00020c0001d37983 */ /* 0x000f220000300800 */
[----:B------:R-:W-:-:S03]  /*fe50*/  IMAD.MOV.U32 R97, RZ, RZ, R203 ;  /* 0x000000ffff617224 */ /* 0x000fc600078e00cb */
[----:B------:R-:W4:Y:S04]  /*fe60*/  LDL.LU R200, [R1+0x220] ;  /* 0x0002200001c87983 */ /* 0x000f280000300800 */
[----:B------:R-:W4:Y:S01]  /*fe70*/  LDL.LU R201, [R1+0x224] ;  /* 0x0002240001c97983 */ /* 0x000f220000300800 */
[----:B------:R-:W-:-:S03]  /*fe80*/  IMAD.MOV.U32 R100, RZ, RZ, R206 ;  /* 0x000000ffff647224 */ /* 0x000fc600078e00ce */
[----:B------:R-:W4:Y:S01]  /*fe90*/  LDL.LU R202, [R1+0x228] ;  /* 0x0002280001ca7983 */ /* 0x000f220000300800 */
[----:B------:R-:W-:-:S03]  /*fea0*/  IMAD.MOV.U32 R101, RZ, RZ, R207 ;  /* 0x000000ffff657224 */ /* 0x000fc600078e00cf */
[----:B------:R-:W4:Y:S04]  /*feb0*/  LDL.LU R203, [R1+0x22c] ;  /* 0x00022c0001cb7983 */ /* 0x000f280000300800 */
[----:B------:R-:W4:Y:S04]  /*fec0*/  LDL.LU R204, [R1+0x210] ;  /* 0x0002100001cc7983 */ /* 0x000f280000300800 */
        /* <DEDUP_REMOVED lines=23> */
[----:B------:R-:W-:-:S02]  /*10040*/  IMAD.MOV.U32 R0, RZ, RZ, R22 ;  /* 0x000000ffff007224 */ /* 0x000fc400078e0016 */
[----:B------:R-:W-:Y:S01]  /*10050*/  IMAD.MOV.U32 R3, RZ, RZ, R23 ;  /* 0x000000ffff037224 */ /* 0x000fe200078e0017 */
[----:B------:R-:W-:Y:S01]  /*10060*/  LDSM.16.M88.4 R24, [R9+UR7+0x9800] ;  /* 0x009800070918783b */ /* 0x000fe20008000200 */
[----:B------:R-:W-:Y:S02]  /*10070*/  IMAD.MOV.U32 R122, RZ, RZ, R17 ;  /* 0x000000ffff7a7224 */ /* 0x000fe400078e0011 */
[----:B------:R-:W-:Y:S01]  /*10080*/  IMAD.MOV.U32 R123, RZ, RZ, R16 ;  /* 0x000000ffff7b7224 */ /* 0x000fe200078e0010 */
[----:B------:R-:W-:Y:S04]  /*10090*/  LDSM.16.M88.4 R20, [R9+UR7+0x9000] ;  /* 0x009000070914783b */ /* 0x000fe80008000200 */
[----:B------:R-:W3:Y:S04]  /*100a0*/  LDSM.16.M88.4 R16, [R9+UR7+0x8800] ;  /* 0x008800070910783b */ /* 0x000ee80008000200 */
[----:B------:R-:W-:Y:S04]  /*100b0*/  LDSM.16.M88.4 R28, [R9+UR7+0xa000] ;  /* 0x00a00007091c783b */ /* 0x000fe80008000200 */
[----:B------:R-:W3:Y:S04]  /*100c0*/  LDSM.16.M88.4 R32, [R9+UR7+0xa800] ;  /* 0x00a800070920783b */ /* 0x000ee80008000200 */
[----:B------:R-:W4:Y:S01]  /*100d0*/  LDSM.16.M88.4 R40, [R9+UR7+0xb800] ;  /* 0x00b800070928783b */ /* 0x000f220008000200 */
[-C--:B-1----:R-:W-:Y:S03]  /*100e0*/  HMMA.1688.F32.TF32 R196, R60, R12.reuse, R196 ;  /* 0x0000000c3cc4723c */ /* 0x082fe600000810c4 */
[----:B------:R-:W-:Y:S04]  /*100f0*/  STL [R1+0x808], R3 ;  /* 0x0008080301007387 */ /* 0x000fe80000100800 */
[----:B------:R-:W-:Y:S01]  /*10100*/  STL [R1+0x804], R0 ;  /* 0x0008040001007387 */ /* 0x000fe20000100800 */
[C---:B--2---:R-:W-:Y:S08]  /*10110*/  HMMA.1688.F32.TF32 R44, R88.reuse, R12, R44 ;  /* 0x0000000c582c723c */ /* 0x044ff0000008102c */
[----:B---3--:R-:W-:Y:S08]  /*10120*/  HMMA.1688.F32.TF32 R84, R88, R36, R84 ;  /* 0x000000245854723c */ /* 0x008ff00000081054 */
[C---:B------:R-:W-:Y:S08]  /*10130*/  HMMA.1688.F32.TF32 R48, R116.reuse, R12, R48 ;  /* 0x0000000c7430723c */ /* 0x040ff00000081030 */
[C---:B------:R-:W-:Y:S08]  /*10140*/  HMMA.1688.F32.TF32 R92, R116.reuse, R16, R92 ;  /* 0x00000010745c723c */ /* 0x040ff0000008105c */
[C---:B------:R-:W-:Y:S08]  /*10150*/  HMMA.1688.F32.TF32 R96, R116.reuse, R20, R96 ;  /* 0x000000147460723c */ /* 0x040ff00000081060 */
[C---:B------:R-:W-:Y:S08]  /*10160*/  HMMA.1688.F32.TF32 R100, R116.reuse, R24, R100 ;  /* 0x000000187464723c */ /* 0x040ff00000081064 */
[C---:B------:R-:W-:Y:S08]  /*10170*/  HMMA.1688.F32.TF32 R108, R116.reuse, R32, R108 ;  /* 0x00000020746c723c */ /* 0x040ff0000008106c */
[----:B------:R-:W-:Y:S08]  /*10180*/  HMMA.1688.F32.TF32 R112, R116, R36, R112 ;  /* 0x000000247470723c */ /* 0x000ff00000081070 */
[C---:B----4-:R-:W-:Y:S08]  /*10190*/  HMMA.1688.F32.TF32 R80, R88.reuse, R32, R80 ;  /* 0x000000205850723c */ /* 0x050ff00000081050 */
[C---:B------:R-:W-:Y:S08]  /*101a0*/  HMMA.1688.F32.TF32 R76, R88.reuse, R28, R76 ;  /* 0x0000001c584c723c */ /* 0x040ff0000008104c */
[C---:B------:R-:W-:Y:S08]  /*101b0*/  HMMA.1688.F32.TF32 R68, R88.reuse, R20, R68 ;  /* 0x000000145844723c */ /* 0x040ff00000081044 */
[----:B------:R-:W-:Y:S08]  /*101c0*/  HMMA.1688.F32.TF32 R64, R88, R16, R64 ;  /* 0x000000105840723c */ /* 0x000ff00000081040 */
[C---:B------:R-:W-:Y:S08]  /*101d0*/  HMMA.1688.F32.TF32 R52, R60.reuse, R32, R52 ;  /* 0x000000203c34723c */ /* 0x040ff00000081034 */
[C---:B------:R-:W-:Y:S08]  /*101e0*/  HMMA.1688.F32.TF32 R188, R60.reuse, R28, R188 ;  /* 0x0000001c3cbc723c */ /* 0x040ff000000810bc */
[C---:B------:R-:W-:Y:S08]  /*101f0*/  HMMA.1688.F32.TF32 R208, R60.reuse, R24, R208 ;  /* 0x000000183cd0723c */ /* 0x040ff000000810d0 */
[C---:B------:R-:W-:Y:S08]  /*10200*/  HMMA.1688.F32.TF32 R200, R60.reuse, R16, R200 ;  /* 0x000000103cc8723c */ /* 0x040ff000000810c8 */
[C---:B------:R-:W-:Y:S08]  /*10210*/  HMMA.1688.F32.TF32 R204, R60.reuse, R20, R204 ;  /* 0x000000143ccc723c */ /* 0x040ff000000810cc */
[C---:B------:R-:W-:Y:S08]  /*10220*/  HMMA.1688.F32.TF32 R56, R60.reuse, R36, R56 ;  /* 0x000000243c38723c */ /* 0x040ff00000081038 */
[----:B------:R-:W-:Y:S01]  /*10230*/  HMMA.1688.F32.TF32 R60, R60, R40, R132 ;  /* 0x000000283c3c723c */ /* 0x000fe20000081084 */
[----:B------:R-:W2:Y:S04]  /*10240*/  LDL.LU.64 R134, [R1+0x940] ;  /* 0x0009400001867983 */ /* 0x000ea80000300a00 */
[----:B------:R-:W3:Y:S03]  /*10250*/  LDL.LU.64 R132, [R1+0x938] ;  /* 0x0009380001847983 */ /* 0x000ee60000300a00 */
[C---:B------:R-:W-:Y:S08]  /*10260*/  HMMA.1688.F32.TF32 R72, R88.reuse, R24, R72 ;  /* 0x000000185848723c */ /* 0x040ff00000081048 */
[----:B------:R-:W-:Y:S01]  /*10270*/  HMMA.1688.F32.TF32 R88, R88, R40, R136 ;  /* 0x000000285858723c */ /* 0x000fe20000081088 */
[----:B------:R-:W4:Y:S04]  /*10280*/  LDL.LU.64 R138, [R1+0x930] ;  /* 0x00093000018a7983 */ /* 0x000f280000300a00 */
[----:B------:R-:W4:Y:S03]  /*10290*/  LDL.LU.64 R136, [R1+0x928] ;  /* 0x0009280001887983 */ /* 0x000f260000300a00 */
[C---:B------:R-:W-:Y:S08]  /*102a0*/  HMMA.1688.F32.TF32 R104, R116.reuse, R28, R104 ;  /* 0x0000001c7468723c */ /* 0x040ff00000081068 */
[----:B------:R-:W-:Y:S01]  /*102b0*/  HMMA.1688.F32.TF32 R116, R116, R40, R124 ;  /* 0x000000287474723c */ /* 0x000fe2000008107c */
[----:B------:R-:W4:Y:S04]  /*102c0*/  LDL.LU.64 R126, [R1+0x920] ;  /* 0x00092000017e7983 */ /* 0x000f280000300a00 */
[----:B------:R-:W4:Y:S03]  /*102d0*/  LDL.LU.64 R124, [R1+0x918] ;  /* 0x00091800017c7983 */ /* 0x000f260000300a00 */
[----:B------:R-:W-:-:S15]  /*102e0*/  HMMA.1688.F32.TF32 R120, R144, R16, R120 ;  /* 0x000000109078723c */ /* 0x000fde0000081078 */
[----:B------:R-:W-:-:S04]  /*102f0*/  NOP ;  /* 0x0000000000007918 */ /* 0x000fc80000000000 */
[----:B------:R-:W-:Y:S04]  /*10300*/  STL [R1+0x818], R120 ;  /* 0x0008187801007387 */ /* 0x000fe80000100800 */
[----:B------:R-:W-:Y:S04]  /*10310*/  STL [R1+0x814], R121 ;  /* 0x0008147901007387 */ /* 0x000fe80000100800 */
[----:B------:R2:W-:Y:S04]  /*10320*/  STL [R1+0x810], R122 ;  /* 0x0008107a01007387 */ /* 0x0005e80000100800 */
[----:B------:R1:W-:Y:S01]  /*10330*/  STL [R1+0x80c], R123 ;  /* 0x00080c7b01007387 */ /* 0x0003e20000100800 */
[----:B--2---:R-:W-:-:S02]  /*10340*/  IMAD.MOV.U32 R122, RZ, RZ, R134 ;  /* 0x000000ffff7a7224 */ /* 0x004fc400078e0086 */
[----:B---3--:R-:W-:Y:S02]  /*10350*/  IMAD.MOV.U32 R120, RZ, RZ, R132 ;  /* 0x000000ffff787224 */ /* 0x008fe400078e0084 */
[----:B------:R-:W-:Y:S02]  /*10360*/  IMAD.MOV.U32 R121, RZ, RZ, R133 ;  /* 0x000000ffff797224 */ /* 0x000fe400078e0085 */
[----:B-1----:R-:W-:Y:S01]  /*10370*/  IMAD.MOV.U32 R123, RZ, RZ, R135 ;  /* 0x000000ffff7b7224 */ /* 0x002fe200078e0087 */
[----:B----4-:R-:W-:-:S15]  /*10380*/  HMMA.1688.F32.TF32 R124, R144, R20, R124 ;  /* 0x00000014907c723c */ /* 0x010fde000008107c */
[----:B------:R-:W-:-:S04]  /*10390*/  NOP ;  /* 0x0000000000007918 */ /* 0x000fc80000000000 */
[----:B------:R1:W-:Y:S04]  /*103a0*/  STL [R1+0x828], R124 ;  /* 0x0008287c01007387 */ /* 0x0003e80000100800 */
[----:B------:R2:W-:Y:S04]  /*103b0*/  STL [R1+0x824], R125 ;  /* 0x0008247d01007387 */ /* 0x0005e80000100800 */
[----:B------:R3:W-:Y:S01]  /*103c0*/  STL [R1+0x820], R126 ;  /* 0x0008207e01007387 */ /* 0x0007e20000100800 */
[----:B-1----:R-:W-:-:S03]  /*103d0*/  IMAD.MOV.U32 R124, RZ, RZ, R129 ;  /* 0x000000ffff7c7224 */ /* 0x002fc600078e0081 */
[----:B------:R1:W-:Y:S01]  /*103e0*/  STL [R1+0x81c], R127 ;  /* 0x00081c7f01007387 */ /* 0x0003e20000100800 */
[----:B--2---:R-:W-:-:S03]  /*103f0*/  IMAD.MOV.U32 R125, RZ, RZ, R130 ;  /* 0x000000ffff7d7224 */ /* 0x004fc600078e0082 */
[----:B------:R-:W2:Y:S01]  /*10400*/  LDL.LU R129, [R1+0x910] ;  /* 0x0009100001817983 */ /* 0x000ea20000300800 */
[----:B---3--:R-:W-:-:S03]  /*10410*/  IMAD.MOV.U32 R126, RZ, RZ, R131 ;  /* 0x000000ffff7e7224 */ /* 0x008fc600078e0083 */
[----:B------:R-:W2:Y:S04]  /*10420*/  LDL.LU R130, [R1+0x90c] ;  /* 0x00090c0001827983 */ /* 0x000ea80000300800 */
[----:B------:R-:W2:Y:S01]  /*10430*/  LDL.LU R131, [R1+0x908] ;  /* 0x0009080001837983 */ /* 0x000ea20000300800 */
[----:B-1----:R-:W-:-:S03]  /*10440*/  IMAD.MOV.U32 R127, RZ, RZ, R143 ;  /* 0x000000ffff7f7224 */ /* 0x002fc600078e008f */
[----:B------:R-:W3:Y:S04]  /*10450*/  LDL.LU R143, [R1+0x904] ;  /* 0x00090400018f7983 */ /* 0x000ee80000300800 */
[----:B------:R-:W4:Y:S04]  /*10460*/  LDL.LU R132, [R1+0x900] ;  /* 0x0009000001847983 */ /* 0x000f280000300800 */
[----:B------:R-:W4:Y:S04]  /*10470*/  LDL.LU R133, [R1+0x8fc] ;  /* 0x0008fc0001857983 */ /* 0x000f280000300800 */
[----:B------:R-:W4:Y:S04]  /*10480*/  LDL.LU R134, [R1+0x8f8] ;  /* 0x0008f80001867983 */ /* 0x000f280000300800 */
[----:B------:R-:W4:Y:S01]  /*10490*/  LDL.LU R135, [R1+0x8f4] ;  /* 0x0008f40001877983 */ /* 0x000f220000300800 */
[C---:B--2---:R-:W-:Y:S08]  /*104a0*/  HMMA.1688.F32.TF32 R128, R144.reuse, R24, R128 ;  /* 0x000000189080723c */ /* 0x044ff00000081080 */
[----:B----4-:R-:W-:Y:S11]  /*104b0*/  HMMA.1688.F32.TF32 R132, R144, R28, R132 ;  /* 0x0000001c9084723c */ /* 0x010ff60000081084 */
[----:B------:R1:W-:Y:S04]  /*104c0*/  STL [R1+0x838], R128 ;  /* 0x0008388001007387 */ /* 0x0003e80000100800 */
[----:B------:R2:W-:Y:S04]  /*104d0*/  STL [R1+0x834], R129 ;  /* 0x0008348101007387 */ /* 0x0005e80000100800 */
[----:B------:R4:W-:Y:S01]  /*104e0*/  STL [R1+0x830], R130 ;  /* 0x0008308201007387 */ /* 0x0009e20000100800 */
[----:B-1----:R-:W-:-:S03]  /*104f0*/  IMAD.MOV.U32 R128, RZ, RZ, R136 ;  /* 0x000000ffff807224 */ /* 0x002fc600078e0088 */
[----:B------:R1:W-:Y:S01]  /*10500*/  STL [R1+0x82c], R131 ;  /* 0x00082c8301007387 */ /* 0x0003e20000100800 */
[----:B--2---:R-:W-:-:S03]  /*10510*/  IMAD.MOV.U32 R129, RZ, RZ, R137 ;  /* 0x000000ffff817224 */ /* 0x004fc600078e0089 */
[----:B------:R-:W2:Y:S01]  /*10520*/  LDL.LU R136, [R1+0x8f0] ;  /* 0x0008f00001887983 */ /* 0x000ea20000300800 */
[----:B----4-:R-:W-:-:S03]  /*10530*/  IMAD.MOV.U32 R130, RZ, RZ, R138 ;  /* 0x000000ffff827224 */ /* 0x010fc600078e008a */
[----:B------:R-:W2:Y:S01]  /*10540*/  LDL.LU R137, [R1+0x8ec] ;  /* 0x0008ec0001897983 */ /* 0x000ea20000300800 */
[----:B-1----:R-:W-:-:S03]  /*10550*/  MOV R131, R139 ;  /* 0x0000008b00837202 */ /* 0x002fc60000000f00 */
[----:B------:R-:W2:Y:S04]  /*10560*/  LDL.LU R138, [R1+0x8e8] ;  /* 0x0008e800018a7983 */ /* 0x000ea80000300800 */
[----:B------:R-:W2:Y:S04]  /*10570*/  LDL.LU R139, [R1+0x8e4] ;  /* 0x0008e400018b7983 */ /* 0x000ea80000300800 */
[----:B------:R1:W-:Y:S04]  /*10580*/  STL [R1+0x848], R132 ;  /* 0x0008488401007387 */ /* 0x0003e80000100800 */
[----:B------:R4:W-:Y:S04]  /*10590*/  STL [R1+0x844], R133 ;  /* 0x0008448501007387 */ /* 0x0009e80000100800 */
[----:B------:R3:W-:Y:S04]  /*105a0*/  STL [R1+0x840], R134 ;  /* 0x0008408601007387 */ /* 0x0007e80000100800 */
[----:B------:R3:W-:Y:S04]  /*105b0*/  STL [R1+0x83c], R135 ;  /* 0x00083c8701007387 */ /* 0x0007e80000100800 */
[----:B-1----:R-:W2:Y:S04]  /*105c0*/  LDL.LU R132, [R1+0xb0] ;  /* 0x0000b00001847983 */ /* 0x002ea80000300800 */
[----:B----4-:R-:W4:Y:S04]  /*105d0*/  LDL.LU R133, [R1+0xb4] ;  /* 0x0000b40001857983 */ /* 0x010f280000300800 */
[----:B---3--:R-:W4:Y:S04]  /*105e0*/  LDL.LU R134, [R1+0xb8] ;  /* 0x0000b80001867983 */ /* 0x008f280000300800 */
[----:B------:R-:W4:Y:S01]  /*105f0*/  LDL.LU R135, [R1+0xbc] ;  /* 0x0000bc0001877983 */ /* 0x000f220000300800 */
[----:B------:R-:W-:Y:S08]  /*10600*/  HMMA.1688.F32.TF32 R140, R144, R36, R140 ;  /* 0x00000024908c723c */ /* 0x000ff0000008108c */
[C---:B------:R-:W-:Y:S08]  /*10610*/  HMMA.1688.F32.TF32 R128, R172.reuse, R16, R128 ;  /* 0x00000010ac80723c */ /* 0x040ff00000081080 */
[----:B------:R-:W-:Y:S08]  /*10620*/  HMMA.1688.F32.TF32 R120, R172, R20, R120 ;  /* 0x00000014ac78723c */ /* 0x000ff00000081078 */
[----:B--2---:R-:W-:-:S15]  /*10630*/  HMMA.1688.F32.TF32 R136, R144, R32, R136 ;  /* 0x000000209088723c */ /* 0x004fde0000081088 */
[----:B------:R-:W-:-:S04]  /*10640*/  NOP ;  /* 0x0000000000007918 */ /* 0x000fc80000000000 */
[----:B------:R-:W-:Y:S04]  /*10650*/  STL [R1+0x858], R136 ;  /* 0x0008588801007387 */ /* 0x000fe80000100800 */
[----:B------:R-:W-:Y:S01]  /*10660*/  STL [R1+0x854], R137 ;  /* 0x0008548901007387 */ /* 0x000fe20000100800 */
[----:B----4-:R-:W-:Y:S03]  /*10670*/  HMMA.1688.F32.TF32 R144, R144, R40, R132 ;  /* 0x000000289090723c */ /* 0x010fe60000081084 */
[----:B------:R-:W-:Y:S04]  /*10680*/  STL [R1+0x850], R138 ;  /* 0x0008508a01007387 */ /* 0x000fe80000100800 */
[----:B------:R-:W-:Y:S04]  /*10690*/  STL [R1+0x84c], R139 ;  /* 0x00084c8b01007387 */ /* 0x000fe80000100800 */
[----:B------:R1:W-:Y:S04]  /*106a0*/  STL [R1+0x868], R140 ;  /* 0x0008688c01007387 */ /* 0x0003e80000100800 */
[----:B------:R2:W-:Y:S04]  /*106b0*/  STL [R1+0x864], R141 ;  /* 0x0008648d01007387 */ /* 0x0005e80000100800 */
[----:B------:R3:W-:Y:S04]  /*106c0*/  STL [R1+0x860], R142 ;  /* 0x0008608e01007387 */ /* 0x0007e80000100800 */
[----:B------:R4:W-:Y:S04]  /*106d0*/  STL [R1+0x85c], R143 ;  /* 0x00085c8f01007387 */ /* 0x0009e80000100800 */
[----:B-1----:R-:W4:Y:S04]  /*106e0*/  LDL.LU R140, [R1+0x70] ;  /* 0x00007000018c7983 */ /* 0x002f280000300800 */
[----:B--2---:R-:W2:Y:S04]  /*106f0*/  LDL.LU R141, [R1+0x74] ;  /* 0x00007400018d7983 */ /* 0x004ea80000300800 */
[----:B---3--:R-:W2:Y:S04]  /*10700*/  LDL.LU R142, [R1+0x78] ;  /* 0x00007800018e7983 */ /* 0x008ea80000300800 */
[----:B----4-:R-:W2:Y:S04]  /*10710*/  LDL.LU R143, [R1+0x7c] ;  /* 0x00007c00018f7983 */ /* 0x010ea80000300800 */
[----:B------:R-:W-:Y:S04]  /*10720*/  STL [R1+0x878], R144 ;  /* 0x0008789001007387 */ /* 0x000fe80000100800 */
[----:B------:R-:W-:Y:S01]  /*10730*/  STL [R1+0x874], R145 ;  /* 0x0008749101007387 */ /* 0x000fe20000100800 */
[----:B------:R-:W-:-:S03]  /*10740*/  IMAD.MOV.U32 R138, RZ, RZ, R120 ;  /* 0x000000ffff8a7224 */ /* 0x000fc600078e0078 */
[----:B------:R-:W-:Y:S01]  /*10750*/  STL [R1+0x870], R146 ;  /* 0x0008709201007387 */ /* 0x000fe20000100800 */
[----:B------:R-:W-:-:S03]  /*10760*/  IMAD.MOV.U32 R139, RZ, RZ, R121 ;  /* 0x000000ffff8b7224 */ /* 0x000fc600078e0079 */
[----:B------:R-:W-:Y:S01]  /*10770*/  STL [R1+0x86c], R147 ;  /* 0x00086c9301007387 */ /* 0x000fe20000100800 */
[----:B------:R-:W-:-:S03]  /*10780*/  IMAD.MOV.U32 R132, RZ, RZ, R122 ;  /* 0x000000ffff847224 */ /* 0x000fc600078e007a */
[----:B------:R1:W-:Y:S01]  /*10790*/  STL.64 [R1+0x100], R128 ;  /* 0x0001008001007387 */ /* 0x0003e20000100a00 */
[----:B------:R-:W-:-:S03]  /*107a0*/  IMAD.MOV.U32 R133, RZ, RZ, R123 ;  /* 0x000000ffff857224 */ /* 0x000fc600078e007b */
[----:B------:R-:W-:Y:S04]  /*107b0*/  STL.64 [R1+0x108], R130 ;  /* 0x0001088201007387 */ /* 0x000fe80000100a00 */
[----:B------:R-:W3:Y:S04]  /*107c0*/  LDL.LU R120, [R1+0x60] ;  /* 0x0000600001787983 */ /* 0x000ee80000300800 */
[----:B------:R-:W3:Y:S04]  /*107d0*/  LDL.LU R121, [R1+0x64] ;  /* 0x0000640001797983 */ /* 0x000ee80000300800 */
[----:B------:R-:W3:Y:S04]  /*107e0*/  LDL.LU R122, [R1+0x68] ;  /* 0x00006800017a7983 */ /* 0x000ee80000300800 */
[----:B------:R-:W3:Y:S01]  /*107f0*/  LDL.LU R123, [R1+0x6c] ;  /* 0x00006c00017b7983 */ /* 0x000ee20000300800 */
[----:B------:R-:W-:Y:S03]  /*10800*/  HMMA.1688.F32.TF32 R124, R172, R24, R124 ;  /* 0x00000018ac7c723c */ /* 0x000fe6000008107c */
[----:B------:R-:W-:Y:S04]  /*10810*/  STL [R1+0x888], R133 ;  /* 0x0008888501007387 */ /* 0x000fe80000100800 */
[----:B------:R-:W-:Y:S04]  /*10820*/  STL [R1+0x884], R132 ;  /* 0x0008848401007387 */ /* 0x000fe80000100800 */
[----:B------:R-:W-:Y:S04]  /*10830*/  STL [R1+0x880], R139 ;  /* 0x0008808b01007387 */ /* 0x000fe80000100800 */
[----:B------:R-:W-:Y:S04]  /*10840*/  STL [R1+0x87c], R138 ;  /* 0x00087c8a01007387 */ /* 0x000fe80000100800 */
[----:B------:R-:W-:-:S02]  /*10850*/  IMAD.MOV.U32 R134, RZ, RZ, R124 ;  /* 0x000000ffff867224 */ /* 0x000fc400078e007c */
[----:B------:R-:W-:Y:S01]  /*10860*/  IMAD.MOV.U32 R135, RZ, RZ, R125 ;  /* 0x000000ffff877224 */ /* 0x000fe200078e007d */
[----:B------:R-:W4:Y:S01]  /*10870*/  LDL.LU R124, [R1+0x50] ;  /* 0x00005000017c7983 */ /* 0x000f220000300800 */
[----:B-1----:R-:W-:Y:S02]  /*10880*/  IMAD.MOV.U32 R128, RZ, RZ, R126 ;  /* 0x000000ffff807224 */ /* 0x002fe400078e007e */
[----:B------:R-:W-:Y:S01]  /*10890*/  IMAD.MOV.U32 R129, RZ, RZ, R127 ;  /* 0x000000ffff817224 */ /* 0x000fe200078e007f */
[----:B------:R-:W4:Y:S04]  /*108a0*/  LDL.LU R125, [R1+0x54] ;  /* 0x00005400017d7983 */ /* 0x000f280000300800 */
[----:B------:R-:W4:Y:S04]  /*108b0*/  LDL.LU R126, [R1+0x58] ;  /* 0x00005800017e7983 */ /* 0x000f280000300800 */
[----:B------:R-:W4:Y:S04]  /*108c0*/  LDL.LU R127, [R1+0x5c] ;  /* 0x00005c00017f7983 */ /* 0x000f280000300800 */
[----:B------:R-:W-:Y:S04]  /*108d0*/  STL [R1+0x898], R129 ;  /* 0x0008988101007387 */ /* 0x000fe80000100800 */
[----:B------:R-:W-:Y:S04]  /*108e0*/  STL [R1+0x894], R128 ;  /* 0x0008948001007387 */ /* 0x000fe80000100800 */
[----:B------:R-:W-:Y:S04]  /*108f0*/  STL [R1+0x890], R135 ;  /* 0x0008908701007387 */ /* 0x000fe80000100800 */
[----:B------:R-:W-:Y:S01]  /*10900*/  STL [R1+0x88c], R134 ;  /* 0x00088c8601007387 */ /* 0x000fe20000100800 */
[----:B--2---:R-:W-:-:S15]  /*10910*/  HMMA.1688.F32.TF32 R144, R172, R28, R140 ;  /* 0x0000001cac90723c */ /* 0x004fde000008108c */
[----:B------:R-:W-:-:S04]  /*10920*/  NOP ;  /* 0x0000000000007918 */ /* 0x000fc80000000000 */
[----:B------:R-:W-:Y:S02]  /*10930*/  IMAD.MOV.U32 R137, RZ, RZ, R147 ;  /* 0x000000ffff897224 */ /* 0x000fe400078e0093 */
[----:B------:R-:W-:Y:S02]  /*10940*/  IMAD.MOV.U32 R136, RZ, RZ, R146 ;  /* 0x000000ffff887224 */ /* 0x000fe400078e0092 */
[----:B------:R-:W-:Y:S01]  /*10950*/  IMAD.MOV.U32 R143, RZ, RZ, R145 ;  /* 0x000000ffff8f7224 */ /* 0x000fe200078e0091 */
[----:B------:R-:W-:Y:S01]  /*10960*/  STL [R1+0x8a8], R137 ;  /* 0x0008a88901007387 */ /* 0x000fe20000100800 */
[----:B------:R-:W-:Y:S01]  /*10970*/  IMAD.MOV.U32 R142, RZ, RZ, R144 ;  /* 0x000000ffff8e7224 */ /* 0x000fe200078e0090 */
[----:B---3--:R-:W-:Y:S02]  /*10980*/  HMMA.1688.F32.TF32 R120, R172, R32, R120 ;  /* 0x00000020ac78723c */ /* 0x008fe40000081078 */
[----:B------:R1:W-:Y:S04]  /*10990*/  STL [R1+0x8a4], R136 ;  /* 0x0008a48801007387 */ /* 0x0003e80000100800 */
[----:B-1----:R-:W2:Y:S04]  /*109a0*/  LDL.LU R136, [R1+0x40] ;  /* 0x0000400001887983 */ /* 0x002ea80000300800 */
[----:B------:R-:W2:Y:S04]  /*109b0*/  LDL.LU R137, [R1+0x44] ;  /* 0x0000440001897983 */ /* 0x000ea80000300800 */
[----:B------:R-:W2:Y:S05]  /*109c0*/  LDL.LU R138, [R1+0x48] ;  /* 0x00004800018a7983 */ /* 0x000eaa0000300800 */
[----:B------:R-:W-:Y:S01]  /*109d0*/  IMAD.MOV.U32 R146, RZ, RZ, R120 ;  /* 0x000000ffff927224 */ /* 0x000fe200078e0078 */
[----:B------:R-:W2:Y:S01]  /*109e0*/  LDL.LU R139, [R1+0x4c] ;  /* 0x00004c00018b7983 */ /* 0x000ea20000300800 */
[----:B------:R-:W-:-:S03]  /*109f0*/  IMAD.MOV.U32 R147, RZ, RZ, R121 ;  /* 0x000000ffff937224 */ /* 0x000fc600078e0079 */
[----:B------:R-:W-:Y:S01]  /*10a00*/  STL [R1+0x8a0], R143 ;  /* 0x0008a08f01007387 */ /* 0x000fe20000100800 */
[----:B------:R-:W-:-:S03]  /*10a10*/  MOV R140, R122 ;  /* 0x0000007a008c7202 */ /* 0x000fc60000000f00 */
[----:B------:R-:W-:Y:S01]  /*10a20*/  STL [R1+0x89c], R142 ;  /* 0x00089c8e01007387 */ /* 0x000fe20000100800 */
[----:B------:R-:W-:-:S03]  /*10a30*/  IMAD.MOV.U32 R141, RZ, RZ, R123 ;  /* 0x000000ffff8d7224 */ /* 0x000fc600078e007b */
[----:B------:R-:W3:Y:S04]  /*10a40*/  LDL.LU R120, [R1+0x30] ;  /* 0x0000300001787983 */ /* 0x000ee80000300800 */
[----:B------:R-:W3:Y:S04]  /*10a50*/  LDL.LU R121, [R1+0x34] ;  /* 0x0000340001797983 */ /* 0x000ee80000300800 */
[----:B------:R-:W3:Y:S04]  /*10a60*/  LDL.LU R122, [R1+0x38] ;  /* 0x00003800017a7983 */ /* 0x000ee80000300800 */
[----:B------:R-:W3:Y:S04]  /*10a70*/  LDL.LU R123, [R1+0x3c] ;  /* 0x00003c00017b7983 */ /* 0x000ee80000300800 */
[----:B------:R-:W-:Y:S04]  /*10a80*/  STL [R1+0x8b8], R141 ;  /* 0x0008b88d01007387 */ /* 0x000fe80000100800 */
[----:B------:R1:W-:Y:S04]  /*10a90*/  STL [R1+0x8b4], R140 ;  /* 0x0008b48c01007387 */ /* 0x0003e80000100800 */
[----:B-1----:R-:W3:Y:S04]  /*10aa0*/  LDL.LU R140, [R1+0x10] ;  /* 0x00001000018c7983 */ /* 0x002ee80000300800 */
[----:B------:R-:W3:Y:S04]  /*10ab0*/  LDL.LU R141, [R1+0x14] ;  /* 0x00001400018d7983 */ /* 0x000ee80000300800 */
[----:B------:R-:W3:Y:S04]  /*10ac0*/  LDL.LU R142, [R1+0x18] ;  /* 0x00001800018e7983 */ /* 0x000ee80000300800 */
[----:B------:R-:W3:Y:S04]  /*10ad0*/  LDL.LU R143, [R1+0x1c] ;  /* 0x00001c00018f7983 */ /* 0x000ee80000300800 */
[----:B------:R-:W3:Y:S04]  /*10ae0*/  LDL.LU R132, [R1+0x20] ;  /* 0x0000200001847983 */ /* 0x000ee80000300800 */
[----:B------:R-:W3:Y:S04]  /*10af0*/  LDL.LU R133, [R1+0x24] ;  /* 0x0000240001857983 */ /* 0x000ee80000300800 */
[----:B------:R-:W3:Y:S04]  /*10b00*/  LDL.LU R134, [R1+0x28] ;  /* 0x0000280001867983 */ /* 0x000ee80000300800 */
[----:B------:R-:W-:Y:S04]  /*10b10*/  STL [R1+0x8b0], R147 ;  /* 0x0008b09301007387 */ /* 0x000fe80000100800 */
[----:B------:R4:W-:Y:S02]  /*10b20*/  STL [R1+0x8ac], R146 ;  /* 0x0008ac9201007387 */ /* 0x0009e40000100800 */
[----:B----4-:R-:W-:-:S15]  /*10b30*/  HMMA.1688.F32.TF32 R144, R172, R36, R124 ;  /* 0x00000024ac90723c */ /* 0x010fde000008107c */
[----:B------:R-:W-:-:S04]  /*10b40*/  NOP ;  /* 0x0000000000007918 */ /* 0x000fc80000000000 */
[----:B------:R-:W-:Y:S02]  /*10b50*/  IMAD.MOV.U32 R125, RZ, RZ, R147 ;  /* 0x000000ffff7d7224 */ /* 0x000fe400078e0093 */
[----:B------:R-:W-:Y:S02]  /*10b60*/  IMAD.MOV.U32 R124, RZ, RZ, R146 ;  /* 0x000000ffff7c7224 */ /* 0x000fe400078e0092 */
[----:B------:R-:W-:Y:S02]  /*10b70*/  IMAD.MOV.U32 R131, RZ, RZ, R145 ;  /* 0x000000ffff837224 */ /* 0x000fe400078e0091 */
[----:B------:R-:W-:Y:S01]  /*10b80*/  IMAD.MOV.U32 R130, RZ, RZ, R144 ;  /* 0x000000ffff827224 */ /* 0x000fe200078e0090 */
[----:B------:R-:W-:Y:S04]  /*10b90*/  STL [R1+0x8c8], R125 ;  /* 0x0008c87d01007387 */ /* 0x000fe80000100800 */
[----:B------:R-:W-:Y:S04]  /*10ba0*/  STL [R1+0x8c4], R124 ;  /* 0x0008c47c01007387 */ /* 0x000fe80000100800 */
[----:B------:R-:W-:Y:S04]  /*10bb0*/  STL [R1+0x8c0], R131 ;  /* 0x0008c08301007387 */ /* 0x000fe80000100800 */
[----:B------:R3:W-:Y:S01]  /*10bc0*/  STL [R1+0x8bc], R130 ;  /* 0x0008bc8201007387 */ /* 0x0007e20000100800 */
[----:B------:R-:W-:Y:S01]  /*10bd0*/  IMAD.MOV.U32 R135, RZ, RZ, R11 ;  /* 0x000000ffff877224 */ /* 0x000fe200078e000b */
[----:B--2---:R-:W-:Y:S08]  /*10be0*/  HMMA.1688.F32.TF32 R172, R172, R40, R136 ;  /* 0x00000028acac723c */ /* 0x004ff00000081088 */
[----:B---3--:R-:W-:Y:S11]  /*10bf0*/  HMMA.1688.F32.TF32 R128, R176, R16, R120 ;  /* 0x00000010b080723c */ /* 0x008ff60000081078 */
[----:B------:R-:W-:-:S02]  /*10c00*/  IMAD.MOV.U32 R145, RZ, RZ, R175 ;  /* 0x000000ffff917224 */ /* 0x000fc400078e00af */
[----:B------:R-:W-:Y:S02]  /*10c10*/  IMAD.MOV.U32 R144, RZ, RZ, R174 ;  /* 0x000000ffff907224 */ /* 0x000fe400078e00ae */
[----:B------:R-:W-:Y:S02]  /*10c20*/  IMAD.MOV.U32 R138, RZ, RZ, R173 ;  /* 0x000000ffff8a7224 */ /* 0x000fe400078e00ad */
[----:B------:R-:W-:Y:S01]  /*10c30*/  IMAD.MOV.U32 R139, RZ, RZ, R172 ;  /* 0x000000ffff8b7224 */ /* 0x000fe200078e00ac */
[----:B------:R-:W-:Y:S04]  /*10c40*/  STL [R1+0x8d8], R145 ;  /* 0x0008d89101007387 */ /* 0x000fe80000100800 */
[----:B------:R-:W-:Y:S04]  /*10c50*/  STL [R1+0x8d4], R144 ;  /* 0x0008d49001007387 */ /* 0x000fe80000100800 */
[----:B------:R-:W-:Y:S01]  /*10c60*/  STL [R1+0x8d0], R138 ;  /* 0x0008d08a01007387 */ /* 0x000fe20000100800 */
[----:B------:R-:W-:Y:S01]  /*10c70*/  IMAD.MOV.U32 R127, RZ, RZ, R129 ;  /* 0x000000ffff7f7224 */ /* 0x000fe200078e0081 */
[----:B------:R-:W-:-:S02]  /*10c80*/  MOV R126, R128 ;  /* 0x00000080007e7202 */ /* 0x000fc40000000f00 */
[----:B------:R-:W-:Y:S01]  /*10c90*/  STL [R1+0x8cc], R139 ;  /* 0x0008cc8b01007387 */ /* 0x000fe20000100800 */
[----:B------:R-:W-:Y:S02]  /*10ca0*/  IMAD.MOV.U32 R120, RZ, RZ, R130 ;  /* 0x000000ffff787224 */ /* 0x000fe400078e0082 */
[----:B------:R-:W-:Y:S01]  /*10cb0*/  IMAD.MOV.U32 R121, RZ, RZ, R131 ;  /* 0x000000ffff797224 */ /* 0x000fe200078e0083 */
[----:B------:R-:W-:Y:S04]  /*10cc0*/  STL [R1+0x8e0], R127 ;  /* 0x0008e07f01007387 */ /* 0x000fe80000100800 */
[----:B------:R1:W-:Y:S02]  /*10cd0*/  STL [R1+0x8dc], R126 ;  /* 0x0008dc7e01007387 */ /* 0x0003e40000100800 */
[C---:B-1----:R-:W-:Y:S08]  /*10ce0*/  HMMA.1688.F32.TF32 R124, R176.reuse, R24, R140 ;  /* 0x00000018b07c723c */ /* 0x042ff0000008108c */
[----:B------:R-:W-:Y:S01]  /*10cf0*/  HMMA.1688.F32.TF32 R128, R176, R20, R132 ;  /* 0x00000014b080723c */ /* 0x000fe20000081084 */
[----:B------:R-:W-:-:S02]  /*10d00*/  IMAD.MOV.U32 R172, RZ, RZ, R7 ;  /* 0x000000ffffac7224 */ /* 0x000fc400078e0007 */
[----:B------:R-:W-:Y:S02]  /*10d10*/  IMAD.MOV.U32 R173, RZ, RZ, R6 ;  /* 0x000000ffffad7224 */ /* 0x000fe400078e0006 */
[----:B------:R-:W-:Y:S02]  /*10d20*/  IMAD.MOV.U32 R174, RZ, RZ, R5 ;  /* 0x000000ffffae7224 */ /* 0x000fe400078e0005 */
[----:B------:R-:W-:-:S04]  /*10d30*/  IMAD.MOV.U32 R175, RZ, RZ, R2 ;  /* 0x000000ffffaf7224 */ /* 0x000fc800078e0002 */
[----:B------:R-:W-:Y:S02]  /*10d40*/  IMAD.MOV.U32 R143, RZ, RZ, R124 ;  /* 0x000000ffff8f7224 */ /* 0x000fe400078e007c */
[----:B------:R-:W-:-:S06]  /*10d50*/  IMAD.MOV.U32 R142, RZ, RZ, R125 ;  /* 0x000000ffff8e7224 */ /* 0x000fcc00078e007d */
[----:B------:R-:W-:Y:S02]  /*10d60*/  IMAD.MOV.U32 R135, RZ, RZ, R128 ;  /* 0x000000ffff877224 */ /* 0x000fe400078e0080 */
[----:B------:R-:W-:Y:S02]  /*10d70*/  IMAD.MOV.U32 R134, RZ, RZ, R129 ;  /* 0x000000ffff867224 */ /* 0x000fe400078e0081 */
[----:B------:R-:W-:Y:S02]  /*10d80*/  IMAD.MOV.U32 R129, RZ, RZ, R126 ;  /* 0x000000ffff817224 */ /* 0x000fe400078e007e */
[----:B------:R-:W-:Y:S02]  /*10d90*/  IMAD.MOV.U32 R128, RZ, RZ, R127 ;  /* 0x000000ffff807224 */ /* 0x000fe400078e007f */
[----:B------:R-:W-:-:S15]  /*10da0*/  HMMA.1688.F32.TF32 R124, R176, R28, R172 ;  /* 0x0000001cb07c723c */ /* 0x000fde00000810ac */
[----:B------:R-:W-:-:S04]  /*10db0*/  NOP ;  /* 0x0000000000007918 */ /* 0x000fc80000000000 */
[----:B------:R-:W-:Y:S01]  /*10dc0*/  IMAD.MOV.U32 R147, RZ, RZ, R124 ;  /* 0x000000ffff937224 */ /* 0x000fe200078e007c */
[----:B------:R-:W-:Y:S01]  /*10dd0*/  MOV R136, R127 ;  /* 0x0000007f00887202 */ /* 0x000fe20000000f00 */
[----:B------:R-:W-:Y:S02]  /*10de0*/  IMAD.MOV.U32 R146, RZ, RZ, R125 ;  /* 0x000000ffff927224 */ /* 0x000fe400078e007d */
[----:B------:R-:W-:Y:S02]  /*10df0*/  IMAD.MOV.U32 R137, RZ, RZ, R126 ;  /* 0x000000ffff897224 */ /* 0x000fe400078e007e */
[C---:B------:R-:W-:Y:S08]  /*10e00*/  HMMA.1688.F32.TF32 R124, R176.reuse, R32, R248 ;  /* 0x00000020b07c723c */ /* 0x040ff000000810f8 */
[----:B------:R-:W-:Y:S11]  /*10e10*/  HMMA.1688.F32.TF32 R172, R176, R40, R240 ;  /* 0x00000028b0ac723c */ /* 0x000ff600000810f0 */
[----:B------:R-:W-:-:S02]  /*10e20*/  IMAD.MOV.U32 R122, RZ, RZ, R124 ;  /* 0x000000ffff7a7224 */ /* 0x000fc400078e007c */
[----:B------:R-:W-:Y:S02]  /*10e30*/  IMAD.MOV.U32 R123, RZ, RZ, R125 ;  /* 0x000000ffff7b7224 */ /* 0x000fe400078e007d */
[----:B------:R-:W-:Y:S02]  /*10e40*/  IMAD.MOV.U32 R3, RZ, RZ, R126 ;  /* 0x000000ffff037224 */ /* 0x000fe400078e007e */
[----:B------:R-:W-:Y:S02]  /*10e50*/  IMAD.MOV.U32 R0, RZ, RZ, R127 ;  /* 0x000000ffff007224 */ /* 0x000fe400078e007f */
[----:B------:R-:W-:Y:S01]  /*10e60*/  HMMA.1688.F32.TF32 R124, R176, R36, R244 ;  /* 0x00000024b07c723c */ /* 0x000fe200000810f4 */
[----:B------:R-:W-:Y:S01]  /*10e70*/  IMAD.MOV.U32 R133, RZ, RZ, R130 ;  /* 0x000000ffff857224 */ /* 0x000fe200078e0082 */
[----:B------:R-:W-:Y:S01]  /*10e80*/  LDS R176, [R4+UR7+0x3080] ;  /* 0x0030800704b07984 */ /* 0x000fe20008000800 */
[----:B------:R-:W-:Y:S02]  /*10e90*/  IMAD.MOV.U32 R132, RZ, RZ, R131 ;  /* 0x000000ffff847224 */ /* 0x000fe400078e0083 */
[----:B------:R-:W-:Y:S01]  /*10ea0*/  IMAD.MOV.U32 R138, RZ, RZ, R172 ;  /* 0x000000ffff8a7224 */ /* 0x000fe200078e00ac */
[----:B------:R-:W-:Y:S01]  /*10eb0*/  LDS R178, [R4+UR7+0x3880] ;  /* 0x0038800704b27984 */ /* 0x000fe20008000800 */
[----:B------:R-:W-:Y:S01]  /*10ec0*/  IMAD.MOV.U32 R139, RZ, RZ, R173 ;  /* 0x000000ffff8b7224 */ /* 0x000fe200078e00ad */
[----:B------:R-:W-:Y:S02]  /*10ed0*/  HMMA.1688.F32.TF32 R248, R180, R28, R224 ;  /* 0x0000001cb4f8723c */ /* 0x000fe400000810e0 */
[----:B------:R-:W-:Y:S04]  /*10ee0*/  LDS R177, [R10+UR7+0x3080] ;  /* 0x003080070ab17984 */ /* 0x000fe80008000800 */
[----:B------:R-:W-:Y:S05]  /*10ef0*/  LDS R179, [R10+UR7+0x3880] ;  /* 0x003880070ab37984 */ /* 0x000fea0008000800 */
[----:B------:R-:W-:-:S02]  /*10f00*/  IMAD.MOV.U32 R131, RZ, RZ, R124 ;  /* 0x000000ffff837224 */ /* 0x000fc400078e007c */
        /* <DEDUP_REMOVED lines=10> */
[C---:B------:R-:W-:Y:S08]  /*10fb0*/  HMMA.1688.F32.TF32 R244, R180.reuse, R32, R220 ;  /* 0x00000020b4f4723c */ /* 0x040ff000000810dc */
[----:B------:R-:W-:Y:S03]  /*10fc0*/  HMMA.1688.F32.TF32 R240, R180, R36, R216 ;  /* 0x00000024b4f0723c */ /* 0x000fe600000810d8 */
[----:B------:R-:W-:-:S02]  /*10fd0*/  IMAD.MOV.U32 R12, RZ, RZ, R172 ;  /* 0x000000ffff0c7224 */ /* 0x000fc400078e00ac */
[----:B------:R-:W-:Y:S02]  /*10fe0*/  IMAD.MOV.U32 R11, RZ, RZ, R173 ;  /* 0x000000ffff0b7224 */ /* 0x000fe400078e00ad */
[----:B------:R-:W-:Y:S01]  /*10ff0*/  IMAD.MOV.U32 R9, RZ, RZ, R174 ;  /* 0x000000ffff097224 */ /* 0x000fe200078e00ae */
[C---:B------:R-:W-:Y:S01]  /*11000*/  HMMA.1688.F32.TF32 R236, R180.reuse, R40, R212 ;  /* 0x00000028b4ec723c */ /* 0x040fe200000810d4 */
[----:B------:R-:W-:Y:S01]  /*11010*/  IMAD.MOV.U32 R7, RZ, RZ, R175 ;  /* 0x000000ffff077224 */ /* 0x000fe200078e00af */
[----:B------:R-:W2:Y:S01]  /*11020*/  LDL.LU R212, [R1+0x110] ;  /* 0x0001100001d47983 */ /* 0x000ea20000300800 */
[----:B------:R-:W-:Y:S02]  /*11030*/  IMAD.MOV.U32 R141, RZ, RZ, R126 ;  /* 0x000000ffff8d7224 */ /* 0x000fe400078e007e */
[----:B------:R-:W-:Y:S01]  /*11040*/  IMAD.MOV.U32 R140, RZ, RZ, R127 ;  /* 0x000000ffff8c7224 */ /* 0x000fe200078e007f */
[----:B------:R-:W2:Y:S02]  /*11050*/  LDL.LU R213, [R1+0x114] ;  /* 0x0001140001d57983 */ /* 0x000ea40000300800 */
[----:B------:R-:W-:Y:S02]  /*11060*/  HMMA.1688.F32.TF32 R172, R180, R24, R228 ;  /* 0x00000018b4ac723c */ /* 0x000fe400000810e4 */
[----:B------:R-:W-:Y:S04]  /*11070*/  LDS R180, [R4+UR7+0x3000] ;  /* 0x0030000704b47984 */ /* 0x000fe80008000800 */
[----:B------:R-:W-:Y:S04]  /*11080*/  LDS R182, [R4+UR7+0x3800] ;  /* 0x0038000704b67984 */ /* 0x000fe80008000800 */
[----:B------:R-:W-:Y:S04]  /*11090*/  LDS R181, [R10+UR7+0x3000] ;  /* 0x003000070ab57984 */ /* 0x000fe80008000800 */
[----:B------:R-:W1:Y:S04]  /*110a0*/  LDS R183, [R10+UR7+0x3800] ;  /* 0x003800070ab77984 */ /* 0x000e680008000800 */
[----:B------:R-:W2:Y:S01]  /*110b0*/  LDL.LU R214, [R1+0x118] ;  /* 0x0001180001d67983 */ /* 0x000ea20000300800 */
[----:B------:R-:W-:-:S02]  /*110c0*/  IMAD.MOV.U32 R127, RZ, RZ, R172 ;  /* 0x000000ffff7f7224 */ /* 0x000fc400078e00ac */
[----:B------:R-:W-:Y:S01]  /*110d0*/  IMAD.MOV.U32 R126, RZ, RZ, R173 ;  /* 0x000000ffff7e7224 */ /* 0x000fe200078e00ad */
[----:B------:R-:W-:Y:S01]  /*110e0*/  LDS R172, [R252+UR7+0x3000] ;  /* 0x00300007fcac7984 */ /* 0x000fe20008000800 */
[----:B------:R-:W-:Y:S02]  /*110f0*/  IMAD.MOV.U32 R145, RZ, RZ, R174 ;  /* 0x000000ffff917224 */ /* 0x000fe400078e00ae */
[----:B------:R-:W-:Y:S01]  /*11100*/  IMAD.MOV.U32 R144, RZ, RZ, R175 ;  /* 0x000000ffff907224 */ /* 0x000fe200078e00af */
[----:B------:R-:W-:Y:S04]  /*11110*/  LDS R174, [R252+UR7+0x3800] ;  /* 0x00380007fcae7984 */ /* 0x000fe80008000800 */
[----:B------:R-:W-:Y:S04]  /*11120*/  LDS R173, [R8+UR7+0x3000] ;  /* 0x0030000708ad7984 */ /* 0x000fe80008000800 */
[----:B------:R-:W3:Y:S04]  /*11130*/  LDS R175, [R8+UR7+0x3800] ;  /* 0x0038000708af7984 */ /* 0x000ee80008000800 */
[----:B------:R-:W2:Y:S01]  /*11140*/  LDL.LU R215, [R1+0x11c] ;  /* 0x00011c0001d77983 */ /* 0x000ea20000300800 */
[C---:B-1----:R-:W-:Y:S08]  /*11150*/  HMMA.1688.F32.TF32 R224, R180.reuse, R14, R196 ;  /* 0x0000000eb4e0723c */ /* 0x042ff000000810c4 */
[C---:B------:R-:W-:Y:S08]  /*11160*/  HMMA.1688.F32.TF32 R220, R180.reuse, R18, R200 ;  /* 0x00000012b4dc723c */ /* 0x040ff000000810c8 */
[C---:B------:R-:W-:Y:S08]  /*11170*/  HMMA.1688.F32.TF32 R216, R180.reuse, R22, R204 ;  /* 0x00000016b4d8723c */ /* 0x040ff000000810cc */
[C---:B------:R-:W-:Y:S01]  /*11180*/  HMMA.1688.F32.TF32 R208, R180.reuse, R26, R208 ;  /* 0x0000001ab4d0723c */ /* 0x040fe200000810d0 */
[----:B------:R-:W-:Y:S07]  /*11190*/  STL [R1+0x6f4], R224 ;  /* 0x0006f4e001007387 */ /* 0x000fee0000100800 */
[C---:B------:R-:W-:Y:S01]  /*111a0*/  HMMA.1688.F32.TF32 R188, R180.reuse, R30, R188 ;  /* 0x0000001eb4bc723c */ /* 0x040fe200000810bc */
[----:B------:R-:W-:Y:S04]  /*111b0*/  STL [R1+0x6f0], R225 ;  /* 0x0006f0e101007387 */ /* 0x000fe80000100800 */
[----:B------:R-:W-:Y:S03]  /*111c0*/  STL [R1+0x6ec], R226 ;  /* 0x0006ece201007387 */ /* 0x000fe60000100800 */
[C---:B------:R-:W-:Y:S01]  /*111d0*/  HMMA.1688.F32.TF32 R52, R180.reuse, R34, R52 ;  /* 0x00000022b434723c */ /* 0x040fe20000081034 */
[----:B------:R-:W-:Y:S04]  /*111e0*/  STL [R1+0x6e8], R227 ;  /* 0x0006e8e301007387 */ /* 0x000fe80000100800 */
[----:B------:R-:W-:Y:S03]  /*111f0*/  STL [R1+0x704], R220 ;  /* 0x000704dc01007387 */ /* 0x000fe60000100800 */
[C---:B------:R-:W-:Y:S01]  /*11200*/  HMMA.1688.F32.TF32 R56, R180.reuse, R38, R56 ;  /* 0x00000026b438723c */ /* 0x040fe20000081038 */
[----:B------:R-:W-:Y:S04]  /*11210*/  STL [R1+0x700], R221 ;  /* 0x000700dd01007387 */ /* 0x000fe80000100800 */
[----:B------:R-:W-:Y:S04]  /*11220*/  STL [R1+0x6fc], R222 ;  /* 0x0006fcde01007387 */ /* 0x000fe80000100800 */
[----:B------:R-:W-:Y:S01]  /*11230*/  STL [R1+0x6f8], R223 ;  /* 0x0006f8df01007387 */ /* 0x000fe20000100800 */
[----:B------:R-:W-:Y:S03]  /*11240*/  HMMA.1688.F32.TF32 R60, R180, R42, R60 ;  /* 0x0000002ab43c723c */ /* 0x000fe6000008103c */
[----:B------:R-:W-:Y:S04]  /*11250*/  STL [R1+0x714], R216 ;  /* 0x000714d801007387 */ /* 0x000fe80000100800 */
[----:B------:R-:W-:Y:S01]  /*11260*/  STL [R1+0x710], R217 ;  /* 0x000710d901007387 */ /* 0x000fe20000100800 */
[C---:B---3--:R-:W-:Y:S03]  /*11270*/  HMMA.1688.F32.TF32 R44, R172.reuse, R14, R44 ;  /* 0x0000000eac2c723c */ /* 0x048fe6000008102c */
[----:B------:R-:W-:Y:S04]  /*11280*/  STL [R1+0x70c], R218 ;  /* 0x00070cda01007387 */ /* 0x000fe80000100800 */
[----:B------:R-:W-:Y:S04]  /*11290*/  STL [R1+0x708], R219 ;  /* 0x000708db01007387 */ /* 0x000fe80000100800 */
[----:B------:R-:W-:Y:S04]  /*112a0*/  STL [R1+0x724], R208 ;  /* 0x000724d001007387 */ /* 0x000fe80000100800 */
[----:B------:R-:W-:Y:S01]  /*112b0*/  STL [R1+0x720], R209 ;  /* 0x000720d101007387 */ /* 0x000fe20000100800 */
[C---:B------:R-:W-:Y:S03]  /*112c0*/  HMMA.1688.F32.TF32 R64, R172.reuse, R18, R64 ;  /* 0x00000012ac40723c */ /* 0x040fe60000081040 */
        /* <DEDUP_REMOVED lines=26> */
[----:B------:R1:W-:Y:S04]  /*11470*/  STL [R1+0x768], R47 ;  /* 0x0007682f01007387 */ /* 0x0003e80000100800 */
[----:B------:R-:W-:Y:S04]  /*11480*/  STL [R1+0x784], R64 ;  /* 0x0007844001007387 */ /* 0x000fe80000100800 */
[----:B------:R-:W-:Y:S01]  /*11490*/  STL [R1+0x780], R65 ;  /* 0x0007804101007387 */ /* 0x000fe20000100800 */
[----:B------:R-:W-:Y:S03]  /*114a0*/  HMMA.1688.F32.TF32 R88, R172, R42, R88 ;  /* 0x0000002aac58723c */ /* 0x000fe60000081058 */
[----:B------:R-:W-:Y:S04]  /*114b0*/  STL [R1+0x77c], R66 ;  /* 0x00077c4201007387 */ /* 0x000fe80000100800 */
[----:B------:R-:W-:Y:S04]  /*114c0*/  STL [R1+0x778], R67 ;  /* 0x0007784301007387 */ /* 0x000fe80000100800 */
[----:B------:R-:W-:Y:S04]  /*114d0*/  STL [R1+0x794], R68 ;  /* 0x0007944401007387 */ /* 0x000fe80000100800 */
[----:B------:R-:W-:Y:S01]  /*114e0*/  STL [R1+0x790], R69 ;  /* 0x0007904501007387 */ /* 0x000fe20000100800 */
[C---:B------:R-:W-:Y:S03]  /*114f0*/  HMMA.1688.F32.TF32 R48, R176.reuse, R14, R48 ;  /* 0x0000000eb030723c */ /* 0x040fe60000081030 */
[----:B------:R-:W-:Y:S04]  /*11500*/  STL [R1+0x78c], R70 ;  /* 0x00078c4601007387 */ /* 0x000fe80000100800 */
[----:B------:R-:W-:Y:S01]  /*11510*/  STL [R1+0x788], R71 ;  /* 0x0007884701007387 */ /* 0x000fe20000100800 */
[C---:B-1----:R-:W-:Y:S03]  /*11520*/  HMMA.1688.F32.TF32 R44, R176.reuse, R18, R92 ;  /* 0x00000012b02c723c */ /* 0x042fe6000008105c */
[----:B------:R-:W-:Y:S04]  /*11530*/  STL [R1+0x7a4], R72 ;  /* 0x0007a44801007387 */ /* 0x000fe80000100800 */
        /* <DEDUP_REMOVED lines=20> */
[----:B------:R-:W-:Y:S04]  /*11680*/  STL.64 [R1+0x280], R48 ;  /* 0x0002803001007387 */ /* 0x000fe80000100a00 */
[----:B------:R1:W-:Y:S04]  /*11690*/  STL.64 [R1+0x288], R50 ;  /* 0x0002883201007387 */ /* 0x0003e80000100a00 */
[----:B------:R-:W-:Y:S04]  /*116a0*/  STL.64 [R1+0x270], R44 ;  /* 0x0002702c01007387 */ /* 0x000fe80000100a00 */
[----:B------:R3:W-:Y:S01]  /*116b0*/  STL.64 [R1+0x278], R46 ;  /* 0x0002782e01007387 */ /* 0x0007e20000100a00 */
[C---:B-1----:R-:W-:Y:S08]  /*116c0*/  HMMA.1688.F32.TF32 R48, R176.reuse, R26, R100 ;  /* 0x0000001ab030723c */ /* 0x042ff00000081064 */
[C---:B---3--:R-:W-:Y:S01]  /*116d0*/  HMMA.1688.F32.TF32 R44, R176.reuse, R30, R104 ;  /* 0x0000001eb02c723c */ /* 0x048fe20000081068 */
[----:B------:R-:W-:Y:S04]  /*116e0*/  STL.64 [R1+0x220], R52 ;  /* 0x0002203401007387 */ /* 0x000fe80000100a00 */
[----:B------:R-:W-:Y:S06]  /*116f0*/  STL.64 [R1+0x228], R54 ;  /* 0x0002283601007387 */ /* 0x000fec0000100a00 */
[----:B------:R-:W-:Y:S04]  /*11700*/  STL.64 [R1+0x210], R48 ;  /* 0x0002103001007387 */ /* 0x000fe80000100a00 */
[----:B------:R1:W-:Y:S04]  /*11710*/  STL.64 [R1+0x218], R50 ;  /* 0x0002183201007387 */ /* 0x0003e80000100a00 */
[----:B------:R-:W-:Y:S04]  /*11720*/  STL.64 [R1+0x200], R44 ;  /* 0x0002002c01007387 */ /* 0x000fe80000100a00 */
[----:B------:R3:W-:Y:S01]  /*11730*/  STL.64 [R1+0x208], R46 ;  /* 0x0002082e01007387 */ /* 0x0007e20000100a00 */
[C---:B-1----:R-:W-:Y:S08]  /*11740*/  HMMA.1688.F32.TF32 R48, R176.reuse, R34, R108 ;  /* 0x00000022b030723c */ /* 0x042ff0000008106c */
[----:B---3--:R-:W-:Y:S01]  /*11750*/  HMMA.1688.F32.TF32 R44, R176, R38, R112 ;  /* 0x00000026b02c723c */ /* 0x008fe20000081070 */
[----:B------:R-:W-:Y:S01]  /*11760*/  IMAD.MOV.U32 R224, RZ, RZ, R127 ;  /* 0x000000ffffe07224 */ /* 0x000fe200078e007f */
[----:B------:R-:W-:Y:S01]  /*11770*/  MOV R225, R126 ;  /* 0x0000007e00e17202 */ /* 0x000fe20000000f00 */
[----:B------:R-:W-:-:S02]  /*11780*/  IMAD.MOV.U32 R226, RZ, RZ, R145 ;  /* 0x000000ffffe27224 */ /* 0x000fc400078e0091 */
[----:B------:R-:W-:-:S06]  /*11790*/  IMAD.MOV.U32 R227, RZ, RZ, R144 ;  /* 0x000000ffffe37224 */ /* 0x000fcc00078e0090 */
[----:B------:R-:W-:Y:S04]  /*117a0*/  STL.64 [R1+0x1f0], R48 ;  /* 0x0001f03001007387 */ /* 0x000fe80000100a00 */
[----:B------:R-:W-:Y:S04]  /*117b0*/  STL.64 [R1+0x1f8], R50 ;  /* 0x0001f83201007387 */ /* 0x000fe80000100a00 */
[----:B------:R1:W-:Y:S04]  /*117c0*/  STL.64 [R1+0x1e0], R44 ;  /* 0x0001e02c01007387 */ /* 0x0003e80000100a00 */
[----:B------:R3:W-:Y:S04]  /*117d0*/  STL.64 [R1+0x1e8], R46 ;  /* 0x0001e82e01007387 */ /* 0x0007e80000100a00 */
[----:B------:R-:W4:Y:S04]  /*117e0*/  LDL.LU R127, [R1+0x8e0] ;  /* 0x0008e000017f7983 */ /* 0x000f280000300800 */
[----:B------:R-:W2:Y:S04]  /*117f0*/  LDL.LU R126, [R1+0x8dc] ;  /* 0x0008dc00017e7983 */ /* 0x000ea80000300800 */
[----:B------:R-:W2:Y:S04]  /*11800*/  LDL.LU R145, [R1+0x8d8] ;  /* 0x0008d80001917983 */ /* 0x000ea80000300800 */
[----:B------:R-:W3:Y:S01]  /*11810*/  LDL.LU R144, [R1+0x8d4] ;  /* 0x0008d40001907983 */ /* 0x000ee20000300800 */
[----:B------:R-:W-:-:S03]  /*11820*/  IMAD.MOV.U32 R188, RZ, RZ, R138 ;  /* 0x000000ffffbc7224 */ /* 0x000fc600078e008a */
[----:B------:R-:W2:Y:S01]  /*11830*/  LDL.LU R208, [R1+0x250] ;  /* 0x0002500001d07983 */ /* 0x000ea20000300800 */
[----:B------:R-:W-:-:S03]  /*11840*/  IMAD.MOV.U32 R189, RZ, RZ, R139 ;  /* 0x000000ffffbd7224 */ /* 0x000fc600078e008b */
[----:B------:R-:W2:Y:S04]  /*11850*/  LDL.LU R209, [R1+0x254] ;  /* 0x0002540001d17983 */ /* 0x000ea80000300800 */
[----:B------:R-:W2:Y:S04]  /*11860*/  LDL.LU R210, [R1+0x258] ;  /* 0x0002580001d27983 */ /* 0x000ea80000300800 */
[----:B------:R-:W2:Y:S04]  /*11870*/  LDL.LU R211, [R1+0x25c] ;  /* 0x00025c0001d37983 */ /* 0x000ea80000300800 */
[----:B------:R-:W1:Y:S04]  /*11880*/  LDL.LU R138, [R1+0x8d0] ;  /* 0x0008d000018a7983 */ /* 0x000e680000300800 */
[----:B------:R-:W2:Y:S01]  /*11890*/  LDL.LU R139, [R1+0x8cc] ;  /* 0x0008cc00018b7983 */ /* 0x000ea20000300800 */
[----:B------:R-:W-:-:S02]  /*118a0*/  IMAD.MOV.U32 R190, RZ, RZ, R125 ;  /* 0x000000ffffbe7224 */ /* 0x000fc400078e007d */
[----:B------:R-:W-:Y:S01]  /*118b0*/  IMAD.MOV.U32 R191, RZ, RZ, R124 ;  /* 0x000000ffffbf7224 */ /* 0x000fe200078e007c */
[----:B------:R-:W3:Y:S01]  /*118c0*/  LDL.LU R125, [R1+0x8c8] ;  /* 0x0008c800017d7983 */ /* 0x000ee20000300800 */
[----:B------:R-:W-:Y:S02]  /*118d0*/  IMAD.MOV.U32 R200, RZ, RZ, R131 ;  /* 0x000000ffffc87224 */ /* 0x000fe400078e0083 */
[----:B------:R-:W-:Y:S01]  /*118e0*/  IMAD.MOV.U32 R201, RZ, RZ, R130 ;  /* 0x000000ffffc97224 */ /* 0x000fe200078e0082 */
[----:B------:R-:W3:Y:S01]  /*118f0*/  LDL.LU R124, [R1+0x8c4] ;  /* 0x0008c400017c7983 */ /* 0x000ee20000300800 */
[----:B------:R-:W-:-:S03]  /*11900*/  IMAD.MOV.U32 R202, RZ, RZ, R141 ;  /* 0x000000ffffca7224 */ /* 0x000fc600078e008d */
        /* <DEDUP_REMOVED lines=9> */
[----:B------:R-:W-:Y:S01]  /*119a0*/  IMAD.MOV.U32 R55, RZ, RZ, R136 ;  /* 0x000000ffff377224 */ /* 0x000fe200078e0088 */
[----:B------:R-:W-:Y:S02]  /*119b0*/  MOV R56, R143 ;  /* 0x0000008f00387202 */ /* 0x000fe40000000f00 */
        /* <DEDUP_REMOVED lines=16> */
[----:B------:R-:W4:Y:S04]  /*11ac0*/  LDL.LU R134, [R1+0x88c] ;  /* 0x00088c0001867983 */ /* 0x000f280000300800 */
[----:B------:R-:W4:Y:S04]  /*11ad0*/  LDL.LU R133, [R1+0x888] ;  /* 0x0008880001857983 */ /* 0x000f280000300800 */
[----:B------:R-:W4:Y:S04]  /*11ae0*/  LDL.LU R132, [R1+0x884] ;  /* 0x0008840001847983 */ /* 0x000f280000300800 */
[----:B------:R-:W4:Y:S04]  /*11af0*/  LDL.LU R156, [R1+0x240] ;  /* 0x00024000019c7983 */ /* 0x000f280000300800 */
[----:B------:R-:W4:Y:S04]  /*11b00*/  LDL.LU R157, [R1+0x244] ;  /* 0x00024400019d7983 */ /* 0x000f280000300800 */
[----:B------:R-:W4:Y:S04]  /*11b10*/  LDL.LU R158, [R1+0x248] ;  /* 0x00024800019e7983 */ /* 0x000f280000300800 */
[----:B------:R-:W4:Y:S01]  /*11b20*/  LDL.LU R159, [R1+0x24c] ;  /* 0x00024c00019f7983 */ /* 0x000f220000300800 */
[----:B-1----:R-:W-:-:S02]  /*11b30*/  IMAD.MOV.U32 R45, RZ, RZ, R138 ;  /* 0x000000ffff2d7224 */ /* 0x002fc400078e008a */
[----:B--2---:R-:W-:Y:S02]  /*11b40*/  IMAD.MOV.U32 R44, RZ, RZ, R139 ;  /* 0x000000ffff2c7224 */ /* 0x004fe400078e008b */
[----:B------:R-:W2:Y:S04]  /*11b50*/  LDL.LU R139, [R1+0x880] ;  /* 0x00088000018b7983 */ /* 0x000ea80000300800 */
[----:B------:R-:W2:Y:S01]  /*11b60*/  LDL.LU R138, [R1+0x87c] ;  /* 0x00087c00018a7983 */ /* 0x000ea20000300800 */
[----:B------:R-:W-:Y:S01]  /*11b70*/  HMMA.1688.F32.TF32 R232, R148, R16, R152 ;  /* 0x0000001094e8723c */ /* 0x000fe20000081098 */
[----:B------:R-:W-:-:S07]  /*11b80*/  LOP3.LUT R17, R4, 0x60, RZ, 0x3c, !PT ;  /* 0x0000006004117812 */ /* 0x000fce00078e3cff */
[----:B------:R-:W-:Y:S01]  /*11b90*/  HMMA.1688.F32.TF32 R160, R148, R24, R160 ;  /* 0x0000001894a0723c */ /* 0x000fe200000810a0 */
[----:B------:R-:W-:Y:S01]  /*11ba0*/  LOP3.LUT R25, R4, 0x40, RZ, 0x3c, !PT ;  /* 0x0000004004197812 */ /* 0x000fe200078e3cff */
[----:B------:R-:W-:Y:S04]  /*11bb0*/  LDS R93, [R17+UR7+0x3080] ;  /* 0x00308007115d7984 */ /* 0x000fe80008000800 */
[----:B------:R-:W-:Y:S04]  /*11bc0*/  LDS R92, [R25+UR7+0x3080] ;  /* 0x00308007195c7984 */ /* 0x000fe80008000800 */
[----:B------:R-:W-:Y:S04]  /*11bd0*/  LDS R94, [R25+UR7+0x3880] ;  /* 0x00388007195e7984 */ /* 0x000fe80008000800 */
[----:B------:R-:W1:Y:S01]  /*11be0*/  LDS R95, [R17+UR7+0x3880] ;  /* 0x00388007115f7984 */ /* 0x000e620008000800 */
[----:B---3--:R-:W-:-:S02]  /*11bf0*/  IMAD.MOV.U32 R46, RZ, RZ, R144 ;  /* 0x000000ffff2e7224 */ /* 0x008fc400078e0090 */
[----:B------:R-:W-:Y:S01]  /*11c00*/  IMAD.MOV.U32 R47, RZ, RZ, R145 ;  /* 0x000000ffff2f7224 */ /* 0x000fe200078e0091 */
[----:B------:R-:W3:Y:S01]  /*11c10*/  LDL.LU R144, [R1+0x878] ;  /* 0x0008780001907983 */ /* 0x000ee20000300800 */
[----:B----4-:R-:W-:Y:S02]  /*11c20*/  IMAD.MOV.U32 R64, RZ, RZ, R146 ;  /* 0x000000ffff407224 */ /* 0x010fe400078e0092 */
[----:B------:R-:W-:Y:S01]  /*11c30*/  IMAD.MOV.U32 R65, RZ, RZ, R147 ;  /* 0x000000ffff417224 */ /* 0x000fe200078e0093 */
[----:B------:R-:W3:Y:S01]  /*11c40*/  LDL.LU R145, [R1+0x874] ;  /* 0x0008740001917983 */ /* 0x000ee20000300800 */
[----:B------:R-:W-:Y:S01]  /*11c50*/  IMAD.MOV.U32 R66, RZ, RZ, R140 ;  /* 0x000000ffff427224 */ /* 0x000fe200078e008c */
[----:B------:R-:W-:Y:S02]  /*11c60*/  MOV R67, R141 ;  /* 0x0000008d00437202 */ /* 0x000fe40000000f00 */
[----:B------:R-:W3:Y:S04]  /*11c70*/  LDL.LU R146, [R1+0x870] ;  /* 0x0008700001927983 */ /* 0x000ee80000300800 */
[----:B------:R-:W3:Y:S01]  /*11c80*/  LDL.LU R147, [R1+0x86c] ;  /* 0x00086c0001937983 */ /* 0x000ee20000300800 */
[----:B------:R-:W-:-:S02]  /*11c90*/  IMAD.MOV.U32 R69, RZ, RZ, R143 ;  /* 0x000000ffff457224 */ /* 0x000fc400078e008f */
[----:B------:R-:W-:Y:S01]  /*11ca0*/  IMAD.MOV.U32 R68, RZ, RZ, R142 ;  /* 0x000000ffff447224 */ /* 0x000fe200078e008e */
[----:B------:R-:W4:Y:S01]  /*11cb0*/  LDL.LU R140, [R1+0x868] ;  /* 0x00086800018c7983 */ /* 0x000f220000300800 */
[----:B------:R-:W-:-:S03]  /*11cc0*/  IMAD.MOV.U32 R70, RZ, RZ, R136 ;  /* 0x000000ffff467224 */ /* 0x000fc600078e0088 */
[----:B------:R-:W4:Y:S01]  /*11cd0*/  LDL.LU R141, [R1+0x864] ;  /* 0x00086400018d7983 */ /* 0x000f220000300800 */
[----:B------:R-:W-:-:S03]  /*11ce0*/  IMAD.MOV.U32 R71, RZ, RZ, R137 ;  /* 0x000000ffff477224 */ /* 0x000fc600078e0089 */
[----:B------:R-:W4:Y:S04]  /*11cf0*/  LDL.LU R142, [R1+0x860] ;  /* 0x00086000018e7983 */ /* 0x000f280000300800 */
[----:B------:R-:W4:Y:S04]  /*11d00*/  LDL.LU R143, [R1+0x85c] ;  /* 0x00085c00018f7983 */ /* 0x000f280000300800 */
[----:B------:R-:W3:Y:S01]  /*11d10*/  LDL.LU R136, [R1+0x858] ;  /* 0x0008580001887983 */ /* 0x000ee20000300800 */
[----:B-1----:R-:W-:Y:S03]  /*11d20*/  HMMA.1688.F32.TF32 R48, R92, R14, R212 ;  /* 0x0000000e5c30723c */ /* 0x002fe600000810d4 */
[----:B------:R-:W3:Y:S01]  /*11d30*/  LDL.LU R137, [R1+0x854] ;  /* 0x0008540001897983 */ /* 0x000ee20000300800 */
[----:B------:R-:W-:-:S02]  /*11d40*/  IMAD.MOV.U32 R215, RZ, RZ, R133 ;  /* 0x000000ffffd77224 */ /* 0x000fc400078e0085 */
[----:B------:R-:W-:Y:S01]  /*11d50*/  IMAD.MOV.U32 R214, RZ, RZ, R132 ;  /* 0x000000ffffd67224 */ /* 0x000fe200078e0084 */
[----:B------:R-:W-:Y:S01]  /*11d60*/  LDS R204, [R25+UR7+0x3100] ;  /* 0x0031000719cc7984 */ /* 0x000fe20008000800 */
[----:B------:R-:W-:Y:S02]  /*11d70*/  IMAD.MOV.U32 R72, RZ, RZ, R134 ;  /* 0x000000ffff487224 */ /* 0x000fe400078e0086 */
[----:B------:R-:W-:Y:S01]  /*11d80*/  IMAD.MOV.U32 R73, RZ, RZ, R135 ;  /* 0x000000ffff497224 */ /* 0x000fe200078e0087 */
[----:B------:R-:W-:Y:S01]  /*11d90*/  HMMA.1688.F32.TF32 R164, R148, R28, R164 ;  /* 0x0000001c94a4723c */ /* 0x000fe200000810a4 */
[----:B------:R-:W-:Y:S01]  /*11da0*/  IMAD.MOV.U32 R74, RZ, RZ, R128 ;  /* 0x000000ffff4a7224 */ /* 0x000fe200078e0080 */
[----:B------:R-:W-:Y:S01]  /*11db0*/  LDS R206, [R25+UR7+0x3900] ;  /* 0x0039000719ce7984 */ /* 0x000fe20008000800 */
[----:B------:R-:W-:-:S05]  /*11dc0*/  IMAD.MOV.U32 R75, RZ, RZ, R129 ;  /* 0x000000ffff4b7224 */ /* 0x000fca00078e0081 */
[C---:B------:R-:W-:Y:S01]  /*11dd0*/  HMMA.1688.F32.TF32 R168, R148.reuse, R32, R168 ;  /* 0x0000002094a8723c */ /* 0x040fe200000810a8 */
[----:B------:R-:W-:Y:S01]  /*11de0*/  IMAD.MOV.U32 R60, RZ, RZ, R126 ;  /* 0x000000ffff3c7224 */ /* 0x000fe200078e007e */
[----:B------:R-:W-:Y:S06]  /*11df0*/  LDS R205, [R17+UR7+0x3100] ;  /* 0x0031000711cd7984 */ /* 0x000fec0008000800 */
[C---:B------:R-:W-:Y:S01]  /*11e00*/  HMMA.1688.F32.TF32 R184, R148.reuse, R36, R184 ;  /* 0x0000002494b8723c */ /* 0x040fe200000810b8 */
[----:B------:R-:W-:Y:S01]  /*11e10*/  IMAD.MOV.U32 R61, RZ, RZ, R127 ;  /* 0x000000ffff3d7224 */ /* 0x000fe200078e007f */
[----:B------:R-:W1:Y:S06]  /*11e20*/  LDS R207, [R17+UR7+0x3900] ;  /* 0x0039000711cf7984 */ /* 0x000e6c0008000800 */
[----:B------:R-:W-:Y:S01]  /*11e30*/  HMMA.1688.F32.TF32 R192, R148, R40, R192 ;  /* 0x0000002894c0723c */ /* 0x000fe200000810c0 */
[----:B------:R-:W-:Y:S01]  /*11e40*/  IMAD.MOV.U32 R148, RZ, RZ, R130 ;  /* 0x000000ffff947224 */ /* 0x000fe200078e0082 */
[----:B------:R-:W-:Y:S01]  /*11e50*/  MOV R150, R124 ;  /* 0x0000007c00967202 */ /* 0x000fe20000000f00 */
[----:B------:R-:W-:Y:S01]  /*11e60*/  IMAD.MOV.U32 R149, RZ, RZ, R131 ;  /* 0x000000ffff957224 */ /* 0x000fe200078e0083 */
[----:B------:R-:W-:Y:S01]  /*11e70*/  LDS R152, [R4+UR7+0x3100] ;  /* 0x0031000704987984 */ /* 0x000fe20008000800 */
        /* <DEDUP_REMOVED lines=11> */
[----:B------:R-:W-:Y:S01]  /*11f30*/  LDS R161, [R10+UR7+0x3180] ;  /* 0x003180070aa17984 */ /* 0x000fe20008000800 */
[----:B------:R-:W-:-:S03]  /*11f40*/  IMAD.MOV.U32 R21, RZ, RZ, R163 ;  /* 0x000000ffff157224 */ /* 0x000fc600078e00a3 */
[----:B------:R-:W-:Y:S04]  /*11f50*/  LDS R163, [R10+UR7+0x3980] ;  /* 0x003980070aa37984 */ /* 0x000fe80008000800 */
[----:B------:R-:W-:Y:S04]  /*11f60*/  LDS R160, [R4+UR7+0x3180] ;  /* 0x0031800704a07984 */ /* 0x000fe80008000800 */
[----:B------:R-:W1:Y:S01]  /*11f70*/  LDS R162, [R4+UR7+0x3980] ;  /* 0x0039800704a27984 */ /* 0x000e620008000800 */
[----:B------:R-:W-:Y:S02]  /*11f80*/  IMAD.MOV.U32 R198, RZ, RZ, R3 ;  /* 0x000000ffffc67224 */ /* 0x000fe400078e0003 */
[----:B------:R-:W-:-:S02]  /*11f90*/  IMAD.MOV.U32 R199, RZ, RZ, R0 ;  /* 0x000000ffffc77224 */ /* 0x000fc400078e0000 */
[----:B------:R-:W-:Y:S01]  /*11fa0*/  IMAD.MOV.U32 R216, RZ, RZ, R2 ;  /* 0x000000ffffd87224 */ /* 0x000fe200078e0002 */
[----:B-1----:R-:W-:Y:S01]  /*11fb0*/  HMMA.1688.F32.TF32 R104, R204, R22, R180 ;  /* 0x00000016cc68723c */ /* 0x002fe200000810b4 */
[----:B------:R-:W-:Y:S02]  /*11fc0*/  IMAD.MOV.U32 R217, RZ, RZ, R5 ;  /* 0x000000ffffd97224 */ /* 0x000fe400078e0005 */
[----:B------:R-:W-:-:S05]  /*11fd0*/  IMAD.MOV.U32 R218, RZ, RZ, R6 ;  /* 0x000000ffffda7224 */ /* 0x000fca00078e0006 */
[----:B------:R-:W-:Y:S01]  /*11fe0*/  HMMA.1688.F32.TF32 R180, R204, R30, R52 ;  /* 0x0000001eccb4723c */ /* 0x000fe20000081034 */
[----:B------:R-:W-:-:S07]  /*11ff0*/  IMAD.MOV.U32 R220, RZ, RZ, R12 ;  /* 0x000000ffffdc7224 */ /* 0x000fce00078e000c */
[----:B------:R-:W-:Y:S01]  /*12000*/  HMMA.1688.F32.TF32 R52, R160, R14, R208 ;  /* 0x0000000ea034723c */ /* 0x000fe200000810d0 */
[----:B--2---:R-:W-:Y:S02]  /*12010*/  IMAD.MOV.U32 R213, RZ, RZ, R139 ;  /* 0x000000ffffd57224 */ /* 0x004fe400078e008b */
[----:B------:R-:W-:Y:S02]  /*12020*/  IMAD.MOV.U32 R212, RZ, RZ, R138 ;  /* 0x000000ffffd47224 */ /* 0x000fe400078e008a */
        /* <DEDUP_REMOVED lines=32> */
[----:B------:R-:W2:Y:S04]  /*12230*/  LDL.LU R29, [R1+0x2a0] ;  /* 0x0002a000011d7983 */ /* 0x000ea80000300800 */
[----:B------:R-:W2:Y:S04]  /*12240*/  LDL R12, [R1+0x4a8] ;  /* 0x0004a800010c7983 */ /* 0x000ea80000100800 */
[----:B------:R-:W-:Y:S04]  /*12250*/  STL.64 [R1+0x1d0], R52 ;  /* 0x0001d03401007387 */ /* 0x000fe80000100a00 */
[----:B------:R1:W-:Y:S04]  /*12260*/  STL.64 [R1+0x1d8], R54 ;  /* 0x0001d83601007387 */ /* 0x0003e80000100a00 */
[----:B------:R-:W2:Y:S01]  /*12270*/  LDL R20, [R1+0x4a4] ;  /* 0x0004a40001147983 */ /* 0x000ea20000100800 */
[----:B------:R-:W-:Y:S01]  /*12280*/  IMAD.MOV.U32 R219, RZ, RZ, R13 ;  /* 0x000000ffffdb7224 */ /* 0x000fe200078e000d */
[C---:B----4-:R-:W-:Y:S08]  /*12290*/  HMMA.1688.F32.TF32 R140, R92.reuse, R38, R140 ;  /* 0x000000265c8c723c */ /* 0x050ff0000008108c */
[----:B---3--:R-:W-:Y:S08]  /*122a0*/  HMMA.1688.F32.TF32 R144, R92, R42, R144 ;  /* 0x0000002a5c90723c */ /* 0x008ff00000081090 */
[C---:B------:R-:W-:Y:S08]  /*122b0*/  HMMA.1688.F32.TF32 R212, R152.reuse, R22, R212 ;  /* 0x0000001698d4723c */ /* 0x040ff000000810d4 */
[C---:B------:R-:W-:Y:S08]  /*122c0*/  HMMA.1688.F32.TF32 R100, R152.reuse, R26, R72 ;  /* 0x0000001a9864723c */ /* 0x040ff00000081048 */
[C---:B------:R-:W-:Y:S08]  /*122d0*/  HMMA.1688.F32.TF32 R108, R152.reuse, R30, R68 ;  /* 0x0000001e986c723c */ /* 0x040ff00000081044 */
[C---:B------:R-:W-:Y:S08]  /*122e0*/  HMMA.1688.F32.TF32 R112, R152.reuse, R34, R64 ;  /* 0x000000229870723c */ /* 0x040ff00000081040 */
[----:B------:R-:W-:Y:S01]  /*122f0*/  HMMA.1688.F32.TF32 R148, R152, R38, R148 ;  /* 0x000000269894723c */ /* 0x000fe20000081094 */
[----:B------:R-:W-:Y:S01]  /*12300*/  MOV R221, R11 ;  /* 0x0000000b00dd7202 */ /* 0x000fe20000000f00 */
[----:B------:R-:W-:-:S02]  /*12310*/  IMAD.MOV.U32 R222, RZ, RZ, R9 ;  /* 0x000000ffffde7224 */ /* 0x000fc400078e0009 */
[----:B------:R-:W-:-:S07]  /*12320*/  IMAD.MOV.U32 R223, RZ, RZ, R7 ;  /* 0x000000ffffdf7224 */ /* 0x000fce00078e0007 */
[----:B-1----:R-:W-:Y:S08]  /*12330*/  HMMA.1688.F32.TF32 R52, R160, R22, R220 ;  /* 0x00000016a034723c */ /* 0x002ff000000810dc */
[----:B--2---:R-:W-:Y:S08]  /*12340*/  HMMA.1688.F32.TF32 R136, R92, R34, R136 ;  /* 0x000000225c88723c */ /* 0x004ff00000081088 */
[----:B------:R-:W-:Y:S08]  /*12350*/  HMMA.1688.F32.TF32 R96, R152, R18, R76 ;  /* 0x000000129860723c */ /* 0x000ff0000008104c */
[C---:B------:R-:W-:Y:S08]  /*12360*/  HMMA.1688.F32.TF32 R132, R92.reuse, R30, R132 ;  /* 0x0000001e5c84723c */ /* 0x040ff00000081084 */
[C---:B------:R-:W-:Y:S08]  /*12370*/  HMMA.1688.F32.TF32 R128, R92.reuse, R26, R128 ;  /* 0x0000001a5c80723c */ /* 0x040ff00000081080 */
[C---:B------:R-:W-:Y:S08]  /*12380*/  HMMA.1688.F32.TF32 R124, R92.reuse, R22, R124 ;  /* 0x000000165c7c723c */ /* 0x040ff0000008107c */
[----:B------:R-:W-:Y:S08]  /*12390*/  HMMA.1688.F32.TF32 R120, R92, R18, R120 ;  /* 0x000000125c78723c */ /* 0x000ff00000081078 */
[C---:B------:R-:W-:Y:S08]  /*123a0*/  HMMA.1688.F32.TF32 R92, R152.reuse, R14, R80 ;  /* 0x0000000e985c723c */ /* 0x040ff00000081050 */
[----:B------:R-:W-:Y:S08]  /*123b0*/  HMMA.1688.F32.TF32 R152, R152, R42, R44 ;  /* 0x0000002a9898723c */ /* 0x000ff0000008102c */
[----:B------:R-:W-:-:S15]  /*123c0*/  HMMA.1688.F32.TF32 R44, R160, R18, R216 ;  /* 0x00000012a02c723c */ /* 0x000fde00000810d8 */
[----:B------:R-:W-:-:S04]  /*123d0*/  NOP ;  /* 0x0000000000007918 */ /* 0x000fc80000000000 */
[----:B------:R-:W-:Y:S04]  /*123e0*/  STL.64 [R1+0x140], R44 ;  /* 0x0001402c01007387 */ /* 0x000fe80000100a00 */
[----:B------:R1:W-:Y:S04]  /*123f0*/  STL.64 [R1+0x148], R46 ;  /* 0x0001482e01007387 */ /* 0x0003e80000100a00 */
[----:B------:R-:W2:Y:S01]  /*12400*/  LDL R7, [R1+0x4ac] ;  /* 0x0004ac0001077983 */ /* 0x000ea20000100800 */
[----:B-1----:R-:W-:Y:S03]  /*12410*/  HMMA.1688.F32.TF32 R44, R160, R26, R224 ;  /* 0x0000001aa02c723c */ /* 0x002fe600000810e0 */
[----:B------:R-:W-:Y:S04]  /*12420*/  STL.64 [R1+0x130], R52 ;  /* 0x0001303401007387 */ /* 0x000fe80000100a00 */
[----:B------:R-:W-:-:S12]  /*12430*/  STL.64 [R1+0x138], R54 ;  /* 0x0001383601007387 */ /* 0x000fd80000100a00 */
[----:B------:R-:W-:Y:S04]  /*12440*/  STL.64 [R1+0x120], R44 ;  /* 0x0001202c01007387 */ /* 0x000fe80000100a00 */
[----:B------:R1:W-:Y:S04]  /*12450*/  STL.64 [R1+0x128], R46 ;  /* 0x0001282e01007387 */ /* 0x0003e80000100a00 */
[----:B------:R-:W3:Y:S01]  /*12460*/  LDL R32, [R1+0x4b0] ;  /* 0x0004b00001207983 */ /* 0x000ee20000100800 */
[----:B-1----:R-:W-:-:S15]  /*12470*/  HMMA.1688.F32.TF32 R44, R160, R30, R248 ;  /* 0x0000001ea02c723c */ /* 0x002fde00000810f8 */
[----:B------:R-:W-:-:S04]  /*12480*/  NOP ;  /* 0x0000000000007918 */ /* 0x000fc80000000000 */
[----:B------:R-:W-:Y:S04]  /*12490*/  STL.64 [R1+0x110], R44 ;  /* 0x0001102c01007387 */ /* 0x000fe80000100a00 */
[----:B------:R1:W-:Y:S02]  /*124a0*/  STL.64 [R1+0x118], R46 ;  /* 0x0001182e01007387 */ /* 0x0003e40000100a00 */
[----:B-1----:R-:W-:Y:S01]  /*124b0*/  HMMA.1688.F32.TF32 R44, R160, R34, R244 ;  /* 0x00000022a02c723c */ /* 0x002fe200000810f4 */
[----:B------:R-:W-:Y:S01]  /*124c0*/  VIADD R9, R28, 0xfffffffe ;  /* 0xfffffffe1c097836 */ /* 0x000fe20000000000 */
[----:B------:R-:W-:Y:S01]  /*124d0*/  ISETP.GT.AND P1, PT, R2, RZ, PT ;  /* 0x000000ff0200720c */ /* 0x000fe20003f24270 */
[----:B------:R-:W1:Y:S03]  /*124e0*/  S2R R33, SR_TID.X ;  /* 0x0000000000217919 */ /* 0x000e660000002100 */
[----:B------:R-:W-:Y:S01]  /*124f0*/  ISETP.GE.AND P0, PT, R29, R9, PT ;  /* 0x000000091d00720c */ /* 0x000fe20003f06270 */
[----:B------:R-:W-:Y:S01]  /*12500*/  LDS R244, [R25+UR7+0x3180] ;  /* 0x0031800719f47984 */ /* 0x000fe20008000800 */
[----:B------:R-:W-:-:S02]  /*12510*/  SEL R9, RZ, 0x4, !P1 ;  /* 0x00000004ff097807 */ /* 0x000fc40004800000 */
[C---:B------:R-:W-:Y:S02]  /*12520*/  ISETP.GT.AND P1, PT, R2.reuse, 0x4, PT ;  /* 0x000000040200780c */ /* 0x040fe40003f24270 */
[----:B------:R-:W-:Y:S01]  /*12530*/  ISETP.GT.AND P2, PT, R2, 0x8, PT ;  /* 0x000000080200780c */ /* 0x000fe20003f44270 */
[----:B------:R-:W-:Y:S01]  /*12540*/  HMMA.1688.F32.TF32 R52, R160, R42, R236 ;  /* 0x0000002aa034723c */ /* 0x000fe200000810ec */
[----:B------:R-:W-:Y:S01]  /*12550*/  LDS R246, [R25+UR7+0x3980] ;  /* 0x0039800719f67984 */ /* 0x000fe20008000800 */
[----:B------:R-:W-:-:S03]  /*12560*/  UIADD3 UR5, UPT, UPT, UR5, 0x1, URZ ;  /* 0x0000000105057890 */ /* 0x000fc6000fffe0ff */
[----:B------:R-:W-:Y:S04]  /*12570*/  LDS R245, [R17+UR7+0x3180] ;  /* 0x0031800711f57984 */ /* 0x000fe80008000800 */
[----:B------:R-:W-:Y:S04]  /*12580*/  STL.64 [R1+0x100], R44 ;  /* 0x0001002c01007387 */ /* 0x000fe80000100a00 */
[----:B------:R4:W-:Y:S01]  /*12590*/  STL.64 [R1+0x108], R46 ;  /* 0x0001082e01007387 */ /* 0x0009e20000100a00 */
[----:B------:R-:W-:Y:S02]  /*125a0*/  SEL R9, R9, RZ, !P0 ;  /* 0x000000ff09097207 */ /* 0x000fe40004000000 */
[----:B------:R-:W-:Y:S01]  /*125b0*/  SEL R10, RZ, 0x4, !P1 ;  /* 0x00000004ff0a7807 */ /* 0x000fe20004800000 */
[----:B------:R-:W3:Y:S04]  /*125c0*/  LDL R16, [R1+0x4f8] ;  /* 0x0004f80001107983 */ /* 0x000ee80000100800 */
[----:B------:R-:W1:Y:S01]  /*125d0*/  LDS R247, [R17+UR7+0x3980] ;  /* 0x0039800711f77984 */ /* 0x000e620008000800 */
[----:B----4-:R-:W-:Y:S01]  /*125e0*/  HMMA.1688.F32.TF32 R44, R160, R38, R240 ;  /* 0x00000026a02c723c */ /* 0x010fe200000810f0 */
[----:B------:R-:W-:-:S02]  /*125f0*/  SEL R11, RZ, 0x4, !P2 ;  /* 0x00000004ff0b7807 */ /* 0x000fc40005000000 */
[----:B------:R-:W-:Y:S02]  /*12600*/  ISETP.NE.U32.AND P1, PT, R9, RZ, PT ;  /* 0x000000ff0900720c */ /* 0x000fe40003f25070 */
[----:B------:R-:W-:Y:S02]  /*12610*/  SEL R9, R10, RZ, !P0 ;  /* 0x000000ff0a097207 */ /* 0x000fe40004000000 */
[----:B------:R-:W-:-:S04]  /*12620*/  SEL R10, R11, RZ, !P0 ;  /* 0x000000ff0b0a7207 */ /* 0x000fc80004000000 */
[----:B------:R-:W-:Y:S02]  /*12630*/  ISETP.NE.U32.AND P4, PT, R10, RZ, PT ;  /* 0x000000ff0a00720c */ /* 0x000fe40003f85070 */
[----:B------:R-:W-:-:S06]  /*12640*/  IADD3 R10, P2, PT, R5, R20, RZ ;  /* 0x00000014050a7210 */ /* 0x000fcc0007f5e0ff */
[----:B------:R-:W-:Y:S04]  /*12650*/  STL.64 [R1+0xf0], R44 ;  /* 0x0000f02c01007387 */ /* 0x000fe80000100a00 */
[----:B------:R4:W-:Y:S04]  /*12660*/  STL.64 [R1+0xf8], R46 ;  /* 0x0000f82e01007387 */ /* 0x0009e80000100a00 */
[----:B------:R-:W3:Y:S01]  /*12670*/  LDL R20, [R1+0x4f4] ;  /* 0x0004f40001147983 */ /* 0x000ee20000100800 */
[----:B------:R-:W-:-:S03]  /*12680*/  UISETP.GT.AND UP0, UPT, UR5, 0x1, UPT ;  /* 0x000000010500788c */ /* 0x000fc6000bf04270 */
[----:B------:R-:W3:Y:S01]  /*12690*/  LDL R37, [R1+0x500] ;  /* 0x0005000001257983 */ /* 0x000ee20000100800 */
[----:B------:R-:W-:-:S03]  /*126a0*/  IADD3 R12, P5, PT, R5, R12, RZ ;  /* 0x0000000c050c7210 */ /* 0x000fc60007fbe0ff */
[----:B----4-:R-:W4:Y:S01]  /*126b0*/  LDL R46, [R1+0x538] ;  /* 0x00053800012e7983 */ /* 0x010f220000100800 */
[----:B------:R-:W-:-:S03]  /*126c0*/  USEL UR5, UR5, URZ, !UP0 ;  /* 0x000000ff05057287 */ /* 0x000fc6000c000000 */
[----:B------:R-:W4:Y:S01]  /*126d0*/  LDL R45, [R1+0x4fc] ;  /* 0x0004fc00012d7983 */ /* 0x000f220000100800 */
[----:B-1----:R-:W-:-:S03]  /*126e0*/  LOP3.LUT R36, R33, 0x3f, RZ, 0xc0, !PT ;  /* 0x0000003f21247812 */ /* 0x002fc600078ec0ff */
[----:B------:R1:W-:Y:S04]  /*126f0*/  STL.64 [R1+0xe0], R52 ;  /* 0x0000e03401007387 */ /* 0x0003e80000100a00 */
[----:B------:R-:W-:Y:S04]  /*12700*/  STL.64 [R1+0xe8], R54 ;  /* 0x0000e83601007387 */ /* 0x000fe80000100a00 */
[----:B------:R-:W4:Y:S01]  /*12710*/  LDL R44, [R1+0x540] ;  /* 0x00054000012c7983 */ /* 0x000f220000100800 */
[----:B------:R-:W-:-:S03]  /*12720*/  ULEA UR8, UR5, UR4, 0xe ;  /* 0x0000000405087291 */ /* 0x000fc6000f8e70ff */
[----:B------:R-:W4:Y:S04]  /*12730*/  LDL R40, [R1+0x534] ;  /* 0x0005340001287983 */ /* 0x000f280000100800 */
[----:B------:R-:W4:Y:S01]  /*12740*/  LDL R33, [R1+0x53c] ;  /* 0x00053c0001217983 */ /* 0x000f220000100800 */
[----:B------:R-:W-:-:S03]  /*12750*/  ISETP.NE.U32.AND P3, PT, R9, RZ, PT ;  /* 0x000000ff0900720c */ /* 0x000fc60003f65070 */
[----:B------:R-:W4:Y:S04]  /*12760*/  LDL R41, [R1+0x580] ;  /* 0x0005800001297983 */ /* 0x000f280000100800 */
[----:B------:R-:W4:Y:S01]  /*12770*/  LDL R25, [R1+0x574] ;  /* 0x0005740001197983 */ /* 0x000f220000100800 */
[----:B------:R-:W-:-:S03]  /*12780*/  ISETP.GT.AND P6, PT, R2, 0x10, PT ;  /* 0x000000100200780c */ /* 0x000fc60003fc4270 */
[----:B------:R-:W4:Y:S04]  /*12790*/  LDL R47, [R1+0x5c0] ;  /* 0x0005c000012f7983 */ /* 0x000f280000100800 */
[----:B-1----:R-:W4:Y:S01]  /*127a0*/  LDL R52, [R1+0x5c8] ;  /* 0x0005c80001347983 */ /* 0x002f220000100800 */
[----:B--2---:R-:W-:Y:S02]  /*127b0*/  IMAD.X R13, R6, 0x1, R7, P5 ;  /* 0x00000001060d7824 */ /* 0x004fe400028e0607 */
[----:B------:R-:W-:-:S04]  /*127c0*/  IMAD.SHL.U32 R7, R36, 0x4, RZ ;  /* 0x0000000424077824 */ /* 0x000fc800078e00ff */
[----:B------:R-:W-:Y:S01]  /*127d0*/  VIADD R9, R7, UR8 ;  /* 0x0000000807097c36 */ /* 0x000fe20008000000 */
[----:B------:R-:W-:Y:S06]  /*127e0*/  BAR.SYNC.DEFER_BLOCKING 0x0 ;  /* 0x0000000000007b1d */ /* 0x000fec0000010000 */
[----:B------:R-:W-:Y:S01]  /*127f0*/  @!PT LDS RZ, [RZ] ;  /* 0x00000000fffff984 */ /* 0x000fe20000000800 */
[----:B------:R-:W-:Y:S01]  /*12800*/  @!PT LDS RZ, [RZ] ;  /* 0x00000000fffff984 */ /* 0x000fe20000000800 */
[----:B------:R-:W-:Y:S01]  /*12810*/  @!PT LDS RZ, [RZ] ;  /* 0x00000000fffff984 */ /* 0x000fe20000000800 */
[----:B------:R1:W-:Y:S01]  /*12820*/  LDGSTS.E [R9], desc[UR26][R12.64], P1 ;  /* 0x000000000c097fae */ /* 0x0003e200089a101a */
[----:B---3--:R-:W-:-:S03]  /*12830*/  IMAD.X R11, R6, 0x1, R32, P2 ;  /* 0x00000001060b7824 */ /* 0x008fc600010e0620 */
[----:B------:R-:W2:Y:S04]  /*12840*/  LDL R32, [R1+0x578] ;  /* 0x0005780001207983 */ /* 0x000ea80000100800 */
[----:B------:R3:W-:Y:S01]  /*12850*/  LDGSTS.E [R9+0x100], desc[UR26][R10.64], P1 ;  /* 0x001000000a097fae */ /* 0x0007e200089a101a */
[----:B------:R-:W-:-:S05]  /*12860*/  IADD3 R16, P1, PT, R5, R16, RZ ;  /* 0x0000001005107210 */ /* 0x000fca0007f3e0ff */
[----:B------:R-:W-:Y:S02]  /*12870*/  IMAD.X R17, R6, 0x1, R20, P1 ;  /* 0x0000000106117824 */ /* 0x000fe400008e0614 */
[----:B------:R-:W2:Y:S01]  /*12880*/  LDL R20, [R1+0x57c] ;  /* 0x00057c0001147983 */ /* 0x000ea20000100800 */
[----:B------:R-:W-:Y:S02]  /*12890*/  ISETP.GT.AND P5, PT, R2, 0xc, PT ;  /* 0x0000000c0200780c */ /* 0x000fe40003fa4270 */
[----:B-1----:R-:W-:Y:S01]  /*128a0*/  SEL R13, RZ, 0x4, !P6 ;  /* 0x00000004ff0d7807 */ /* 0x002fe20007000000 */
[----:B------:R1:W-:Y:S01]  /*128b0*/  LDGSTS.E [R9+0x800], desc[UR26][R16.64], P3 ;  /* 0x0080000010097fae */ /* 0x0003e200099a101a */
[----:B------:R-:W-:Y:S02]  /*128c0*/  SEL R12, RZ, 0x4, !P5 ;  /* 0x00000004ff0c7807 */ /* 0x000fe40006800000 */
[----:B---3--:R-:W-:Y:S02]  /*128d0*/  IADD3 R10, P6, PT, R5, R37, RZ ;  /* 0x00000025050a7210 */ /* 0x008fe40007fde0ff */
[----:B------:R-:W-:Y:S01]  /*128e0*/  SEL R12, R12, RZ, !P0 ;  /* 0x000000ff0c0c7207 */ /* 0x000fe20004000000 */
[----:B------:R-:W3:Y:S01]  /*128f0*/  LDL R37, [R1+0x5b8] ;  /* 0x0005b80001257983 */ /* 0x000ee20000100800 */
[----:B------:R-:W-:-:S02]  /*12900*/  SEL R11, R13, RZ, !P0 ;  /* 0x000000ff0d0b7207 */ /* 0x000fc40004000000 */
[----:B------:R-:W-:Y:S02]  /*12910*/  ISETP.NE.U32.AND P2, PT, R12, RZ, PT ;  /* 0x000000ff0c00720c */ /* 0x000fe40003f45070 */
[----:B------:R-:W-:Y:S01]  /*12920*/  ISETP.NE.U32.AND P1, PT, R11, RZ, PT ;  /* 0x000000ff0b00720c */ /* 0x000fe20003f25070 */
[----:B----4-:R-:W-:Y:S01]  /*12930*/  IMAD.X R11, R6, 0x1, R45, P6 ;  /* 0x00000001060b7824 */ /* 0x010fe200030e062d */
[C---:B------:R-:W-:Y:S01]  /*12940*/  IADD3 R12, P5, PT, R5.reuse, R46, RZ ;  /* 0x0000002e050c7210 */ /* 0x040fe20007fbe0ff */
[----:B------:R-:W4:Y:S01]  /*12950*/  LDL R45, [R1+0x5b4] ;  /* 0x0005b400012d7983 */ /* 0x000f220000100800 */
[----:B-1----:R-:W-:-:S03]  /*12960*/  IADD3 R16, P6, PT, R5, R44, RZ ;  /* 0x0000002c05107210 */ /* 0x002fc60007fde0ff */
[----:B------:R1:W-:Y:S04]  /*12970*/  LDGSTS.E [R9+0x900], desc[UR26][R10.64], P3 ;  /* 0x009000000a097fae */ /* 0x0003e800099a101a */
[----:B------:R-:W4:Y:S01]  /*12980*/  LDL R44, [R1+0x5bc] ;  /* 0x0005bc00012c7983 */ /* 0x000f220000100800 */
[----:B------:R-:W-:Y:S01]  /*12990*/  IMAD.X R13, R6, 0x1, R40, P5 ;  /* 0x00000001060d7824 */ /* 0x000fe200028e0628 */
[----:B------:R-:W-:Y:S01]  /*129a0*/  ISETP.GT.AND P3, PT, R2, 0x14, PT ;  /* 0x000000140200780c */ /* 0x000fe20003f64270 */
[----:B------:R-:W-:Y:S01]  /*129b0*/  IMAD.X R17, R6, 0x1, R33, P6 ;  /* 0x0000000106117824 */ /* 0x000fe200030e0621 */
[----:B------:R-:W4:Y:S01]  /*129c0*/  LDL R40, [R1+0x600] ;  /* 0x0006000001287983 */ /* 0x000f220000100800 */
[----:B------:R-:W-:-:S03]  /*129d0*/  ISETP.GT.AND P5, PT, R2, 0x18, PT ;  /* 0x000000180200780c */ /* 0x000fc60003fa4270 */
[----:B------:R-:W4:Y:S04]  /*129e0*/  LDL R33, [R1+0x5f8] ;  /* 0x0005f80001217983 */ /* 0x000f280000100800 */
[----:B------:R1:W-:Y:S04]  /*129f0*/  LDGSTS.E [R9+0x1000], desc[UR26][R12.64], P4 ;  /* 0x010000000c097fae */ /* 0x0003e8000a1a101a */
[----:B------:R2:W-:Y:S01]  /*12a00*/  LDGSTS.E [R9+0x1100], desc[UR26][R16.64], P4 ;  /* 0x0110000010097fae */ /* 0x0005e2000a1a101a */
[----:B-1----:R-:W-:-:S03]  /*12a10*/  SEL R11, RZ, 0x4, !P5 ;  /* 0x00000004ff0b7807 */ /* 0x002fc60006800000 */
[----:B------:R-:W4:Y:S01]  /*12a20*/  LDL R46, [R1+0x638] ;  /* 0x00063800012e7983 */ /* 0x000f220000100800 */
[----:B------:R-:W-:Y:S02]  /*12a30*/  SEL R12, RZ, 0x4, !P3 ;  /* 0x00000004ff0c7807 */ /* 0x000fe40005800000 */
[----:B------:R-:W-:Y:S02]  /*12a40*/  IADD3 R10, P6, PT, R5, R41, RZ ;  /* 0x00000029050a7210 */ /* 0x000fe40007fde0ff */
[----:B------:R-:W4:Y:S01]  /*12a50*/  LDL R41, [R1+0x5fc] ;  /* 0x0005fc0001297983 */ /* 0x000f220000100800 */
[----:B------:R-:W-:-:S04]  /*12a60*/  SEL R11, R11, RZ, !P0 ;  /* 0x000000ff0b0b7207 */ /* 0x000fc80004000000 */
[----:B------:R-:W-:Y:S02]  /*12a70*/  ISETP.NE.U32.AND P4, PT, R11, RZ, PT ;  /* 0x000000ff0b00720c */ /* 0x000fe40003f85070 */
[----:B--2---:R-:W-:Y:S02]  /*12a80*/  IADD3 R16, P3, PT, R5, R32, RZ ;  /* 0x0000002005107210 */ /* 0x004fe40007f7e0ff */
[----:B------:R-:W2:Y:S03]  /*12a90*/  LDL R32, [R1+0x5f4] ;  /* 0x0005f40001207983 */ /* 0x000ea60000100800 */
[----:B------:R-:W-:Y:S02]  /*12aa0*/  IMAD.X R17, R6, 0x1, R25, P3 ;  /* 0x0000000106117824 */ /* 0x000fe400018e0619 */
[----:B------:R-:W2:Y:S01]  /*12ab0*/  LDL R25, [R1+0x640] ;  /* 0x0006400001197983 */ /* 0x000ea20000100800 */
[----:B------:R-:W-:-:S03]  /*12ac0*/  SEL R12, R12, RZ, !P0 ;  /* 0x000000ff0c0c7207 */ /* 0x000fc60004000000 */
[----:B------:R1:W-:Y:S01]  /*12ad0*/  LDGSTS.E [R9+0x1800], desc[UR26][R16.64], P2 ;  /* 0x0180000010097fae */ /* 0x0003e200091a101a */
[----:B------:R-:W-:-:S03]  /*12ae0*/  IMAD.X R11, R6, 0x1, R20, P6 ;  /* 0x00000001060b7824 */ /* 0x000fc600030e0614 */
[----:B------:R-:W2:Y:S01]  /*12af0*/  LDL R20, [R1+0x63c] ;  /* 0x00063c0001147983 */ /* 0x000ea20000100800 */
[----:B------:R-:W-:Y:S02]  /*12b00*/  ISETP.NE.U32.AND P3, PT, R12, RZ, PT ;  /* 0x000000ff0c00720c */ /* 0x000fe40003f65070 */
[C---:B-1----:R-:W-:Y:S01]  /*12b10*/  IADD3 R16, P6, PT, R5.reuse, R47, RZ ;  /* 0x0000002f05107210 */ /* 0x042fe20007fde0ff */
[----:B------:R1:W-:Y:S01]  /*12b20*/  LDGSTS.E [R9+0x1900], desc[UR26][R10.64], P2 ;  /* 0x019000000a097fae */ /* 0x0003e200091a101a */
[----:B---3--:R-:W-:-:S03]  /*12b30*/  IADD3 R12, P5, PT, R5, R37, RZ ;  /* 0x00000025050c7210 */ /* 0x008fc60007fbe0ff */
[----:B------:R-:W3:Y:S04]  /*12b40*/  LDL R47, [R1+0x5d0] ;  /* 0x0005d000012f7983 */ /* 0x000ee80000100800 */
[----:B------:R-:W3:Y:S01]  /*12b50*/  LDL R37, [R1+0x634] ;  /* 0x0006340001257983 */ /* 0x000ee20000100800 */
[----:B----4-:R-:W-:Y:S01]  /*12b60*/  IMAD.X R13, R6, 0x1, R45, P5 ;  /* 0x00000001060d7824 */ /* 0x010fe200028e062d */
[C---:B------:R-:W-:Y:S02]  /*12b70*/  ISETP.GT.AND P2, PT, R2.reuse, 0x1, PT ;  /* 0x000000010200780c */ /* 0x040fe40003f44270 */
[----:B------:R-:W4:Y:S01]  /*12b80*/  LDL R45, [R1+0x678] ;  /* 0x00067800012d7983 */ /* 0x000f220000100800 */
[----:B------:R-:W-:-:S03]  /*12b90*/  ISETP.GT.AND P5, PT, R2, 0x1c, PT ;  /* 0x0000001c0200780c */ /* 0x000fc60003fa4270 */
[----:B------:R1:W-:Y:S01]  /*12ba0*/  LDGSTS.E [R9+0x2000], desc[UR26][R12.64], P1 ;  /* 0x020000000c097fae */ /* 0x0003e200089a101a */
[----:B------:R-:W-:-:S03]  /*12bb0*/  IADD3.X R17, PT, PT, R6, R44, RZ, P6, !PT ;  /* 0x0000002c06117210 */ /* 0x000fc600037fe4ff */
[----:B------:R-:W4:Y:S01]  /*12bc0*/  LDL R44, [R1+0x680] ;  /* 0x00068000012c7983 */ /* 0x000f220000100800 */
[----:B-1----:R-:W-:-:S03]  /*12bd0*/  SEL R11, RZ, 0x4, !P2 ;  /* 0x00000004ff0b7807 */ /* 0x002fc60005000000 */
[----:B------:R1:W-:Y:S01]  /*12be0*/  LDGSTS.E [R9+0x2100], desc[UR26][R16.64], P1 ;  /* 0x0210000010097fae */ /* 0x0003e200089a101a */
[----:B------:R-:W-:Y:S02]  /*12bf0*/  SEL R11, R11, RZ, !P0 ;  /* 0x000000ff0b0b7207 */ /* 0x000fe40004000000 */
[----:B------:R-:W-:Y:S02]  /*12c00*/  SEL R12, RZ, 0x4, !P5 ;  /* 0x00000004ff0c7807 */ /* 0x000fe40006800000 */
[C---:B------:R-:W-:Y:S02]  /*12c10*/  IADD3 R10, P5, PT, R5.reuse, R40, RZ ;  /* 0x00000028050a7210 */ /* 0x040fe40007fbe0ff */
[----:B------:R-:W4:Y:S01]  /*12c20*/  LDL R40, [R1+0x67c] ;  /* 0x00067c0001287983 */ /* 0x000f220000100800 */
[----:B-1----:R-:W-:-:S03]  /*12c30*/  IADD3 R16, P1, PT, R5, R33, RZ ;  /* 0x0000002105107210 */ /* 0x002fc60007f3e0ff */
[----:B------:R-:W4:Y:S02]  /*12c40*/  LDL R33, [R1+0x674] ;  /* 0x0006740001217983 */ /* 0x000f240000100800 */
[C---:B--2---:R-:W-:Y:S02]  /*12c50*/  IMAD.X R17, R6.reuse, 0x1, R32, P1 ;  /* 0x0000000106117824 */ /* 0x044fe400008e0620 */
[----:B------:R-:W2:Y:S01]  /*12c60*/  LDL R32, [R1+0x4c8] ;  /* 0x0004c80001207983 */ /* 0x000ea20000100800 */
[----:B------:R-:W-:Y:S01]  /*12c70*/  ISETP.NE.U32.AND P1, PT, R11, RZ, PT ;  /* 0x000000ff0b00720c */ /* 0x000fe20003f25070 */
[----:B------:R-:W-:Y:S02]  /*12c80*/  IMAD.X R11, R6, 0x1, R41, P5 ;  /* 0x00000001060b7824 */ /* 0x000fe400028e0629 */
[----:B------:R1:W-:Y:S04]  /*12c90*/  LDGSTS.E [R9+0x2800], desc[UR26][R16.64], P3 ;  /* 0x0280000010097fae */ /* 0x0003e800099a101a */
[----:B------:R-:W2:Y:S01]  /*12ca0*/  LDL R41, [R1+0x4d0] ;  /* 0x0004d00001297983 */ /* 0x000ea20000100800 */
[----:B------:R-:W-:-:S03]  /*12cb0*/  SEL R12, R12, RZ, !P0 ;  /* 0x000000ff0c0c7207 */ /* 0x000fc60004000000 */
[----:B------:R-:W-:Y:S01]  /*12cc0*/  LDGSTS.E [R9+0x2900], desc[UR26][R10.64], P3 ;  /* 0x029000000a097fae */ /* 0x000fe200099a101a */
[----:B-1----:R-:W-:-:S03]  /*12cd0*/  IADD3 R16, P5, PT, R5, R25, RZ ;  /* 0x0000001905107210 */ /* 0x002fc60007fbe0ff */
[----:B------:R-:W2:Y:S02]  /*12ce0*/  LDL R25, [R1+0x4c4] ;  /* 0x0004c40001197983 */ /* 0x000ea40000100800 */
[----:B------:R-:W-:Y:S02]  /*12cf0*/  IMAD.X R17, R6, 0x1, R20, P5 ;  /* 0x0000000106117824 */ /* 0x000fe400028e0614 */
[----:B------:R-:W2:Y:S01]  /*12d00*/  LDL R20, [R1+0x4cc] ;  /* 0x0004cc0001147983 */ /* 0x000ea20000100800 */
[----:B------:R-:W-:Y:S02]  /*12d10*/  ISETP.NE.U32.AND P2, PT, R12, RZ, PT ;  /* 0x000000ff0c00720c */ /* 0x000fe40003f45070 */
[----:B------:R-:W-:Y:S02]  /*12d20*/  IADD3 R12, P6, PT, R5, R46, RZ ;  /* 0x0000002e050c7210 */ /* 0x000fe40007fde0ff */
[----:B------:R-:W-:Y:S01]  /*12d30*/  ISETP.GT.AND P3, PT, R2, 0x5, PT ;  /* 0x000000050200780c */ /* 0x000fe20003f64270 */
[----:B------:R-:W2:Y:S02]  /*12d40*/  LDL R46, [R1+0x510] ;  /* 0x00051000012e7983 */ /* 0x000ea40000100800 */
[----:B---3--:R-:W-:Y:S01]  /*12d50*/  IMAD.X R13, R6, 0x1, R37, P6 ;  /* 0x00000001060d7824 */ /* 0x008fe200030e0625 */
[----:B------:R-:W-:Y:S01]  /*12d60*/  ISETP.GT.AND P5, PT, R2, 0x9, PT ;  /* 0x000000090200780c */ /* 0x000fe20003fa4270 */
[----:B------:R-:W3:Y:S04]  /*12d70*/  LDL R37, [R1+0x508] ;  /* 0x0005080001257983 */ /* 0x000ee80000100800 */
[----:B------:R1:W-:Y:S04]  /*12d80*/  LDGSTS.E [R9+0x3000], desc[UR26][R12.64], P4 ;  /* 0x030000000c097fae */ /* 0x0003e8000a1a101a */
[----:B------:R4:W-:Y:S01]  /*12d90*/  LDGSTS.E [R9+0x3100], desc[UR26][R16.64], P4 ;  /* 0x0310000010097fae */ /* 0x0009e2000a1a101a */
[----:B-1----:R-:W-:-:S02]  /*12da0*/  SEL R13, RZ, 0x4, !P5 ;  /* 0x00000004ff0d7807 */ /* 0x002fc40006800000 */
[----:B----4-:R-:W-:Y:S02]  /*12db0*/  SEL R16, RZ, 0x4, !P3 ;  /* 0x00000004ff107807 */ /* 0x010fe40005800000 */
[C---:B------:R-:W-:Y:S02]  /*12dc0*/  IADD3 R10, P3, PT, R5.reuse, R45, RZ ;  /* 0x0000002d050a7210 */ /* 0x040fe40007f7e0ff */
[----:B------:R-:W4:Y:S01]  /*12dd0*/  LDL R45, [R1+0x504] ;  /* 0x00050400012d7983 */ /* 0x000f220000100800 */
[----:B------:R-:W-:Y:S02]  /*12de0*/  IADD3 R12, P5, PT, R5, R44, RZ ;  /* 0x0000002c050c7210 */ /* 0x000fe40007fbe0ff */
[----:B------:R-:W-:Y:S01]  /*12df0*/  SEL R13, R13, RZ, !P0 ;  /* 0x000000ff0d0d7207 */ /* 0x000fe20004000000 */
[----:B------:R-:W4:Y:S01]  /*12e00*/  LDL R44, [R1+0x550] ;  /* 0x00055000012c7983 */ /* 0x000f220000100800 */
[----:B------:R-:W-:-:S03]  /*12e10*/  IMAD.X R11, R6, 0x1, R33, P3 ;  /* 0x00000001060b7824 */ /* 0x000fc600018e0621 */
[----:B------:R-:W4:Y:S01]  /*12e20*/  LDL R33, [R1+0x548] ;  /* 0x0005480001217983 */ /* 0x000f220000100800 */
[----:B------:R-:W-:Y:S01]  /*12e30*/  ISETP.NE.U32.AND P4, PT, R13, RZ, PT ;  /* 0x000000ff0d00720c */ /* 0x000fe20003f85070 */
[----:B------:R-:W-:Y:S02]  /*12e40*/  IMAD.X R13, R6, 0x1, R40, P5 ;  /* 0x00000001060d7824 */ /* 0x000fe400028e0628 */
[----:B------:R2:W-:Y:S04]  /*12e50*/  LDGSTS.E [R9+0x3800], desc[UR26][R10.64], P2 ;  /* 0x038000000a097fae */ /* 0x0005e800091a101a */
[----:B------:R-:W4:Y:S04]  /*12e60*/  LDL R40, [R1+0x50c] ;  /* 0x00050c0001287983 */ /* 0x000f280000100800 */
[----:B------:R1:W-:Y:S01]  /*12e70*/  LDGSTS.E [R9+0x3900], desc[UR26][R12.64], P2 ;  /* 0x039000000c097fae */ /* 0x0003e200091a101a */
[----:B--2---:R-:W-:-:S03]  /*12e80*/  IADD3 R10, P5, PT, R5, R32, RZ ;  /* 0x00000020050a7210 */ /* 0x004fc60007fbe0ff */
[----:B------:R-:W2:Y:S01]  /*12e90*/  LDL R32, [R1+0x544] ;  /* 0x0005440001207983 */ /* 0x000ea20000100800 */
[----:B-1----:R-:W-:Y:S02]  /*12ea0*/  IADD3 R12, P2, PT, R5, R41, RZ ;  /* 0x00000029050c7210 */ /* 0x002fe40007f5e0ff */
[----:B------:R-:W-:Y:S01]  /*12eb0*/  SEL R16, R16, RZ, !P0 ;  /* 0x000000ff10107207 */ /* 0x000fe20004000000 */
[----:B------:R-:W2:Y:S01]  /*12ec0*/  LDL R41, [R1+0x590] ;  /* 0x0005900001297983 */ /* 0x000ea20000100800 */
[----:B------:R-:W-:-:S03]  /*12ed0*/  IMAD.X R11, R6, 0x1, R25, P5 ;  /* 0x00000001060b7824 */ /* 0x000fc600028e0619 */
[----:B------:R-:W2:Y:S01]  /*12ee0*/  LDL R25, [R1+0x54c] ;  /* 0x00054c0001197983 */ /* 0x000ea20000100800 */
[----:B------:R-:W-:-:S03]  /*12ef0*/  IMAD.X R13, R6, 0x1, R20, P2 ;  /* 0x00000001060d7824 */ /* 0x000fc600010e0614 */
[----:B------:R-:W2:Y:S01]  /*12f00*/  LDL R20, [R1+0x588] ;  /* 0x0005880001147983 */ /* 0x000ea20000100800 */
[----:B------:R-:W-:Y:S02]  /*12f10*/  ISETP.NE.U32.AND P3, PT, R16, RZ, PT ;  /* 0x000000ff1000720c */ /* 0x000fe40003f65070 */
[----:B------:R-:W-:Y:S02]  /*12f20*/  LOP3.LUT R16, R7, 0x20, RZ, 0x3c, !PT ;  /* 0x0000002007107812 */ /* 0x000fe400078e3cff */
[----:B------:R-:W-:-:S03]  /*12f30*/  ISETP.GT.AND P5, PT, R2, 0xd, PT ;  /* 0x0000000d0200780c */ /* 0x000fc60003fa4270 */
[----:B------:R-:W-:Y:S01]  /*12f40*/  VIADD R9, R16, UR8 ;  /* 0x0000000810097c36 */ /* 0x000fe20008000000 */
[----:B------:R-:W-:-:S04]  /*12f50*/  ISETP.GT.AND P6, PT, R2, 0x11, PT ;  /* 0x000000110200780c */ /* 0x000fc80003fc4270 */
[----:B------:R1:W-:Y:S04]  /*12f60*/  LDGSTS.E [R9+0x200], desc[UR26][R10.64], P1 ;  /* 0x002000000a097fae */ /* 0x0003e800089a101a */
[----:B------:R1:W-:Y:S01]  /*12f70*/  LDGSTS.E [R9+0x300], desc[UR26][R12.64], P1 ;  /* 0x003000000c097fae */ /* 0x0003e200089a101a */
[----:B---3--:R-:W-:-:S03]  /*12f80*/  IADD3 R16, P1, PT, R5, R37, RZ ;  /* 0x0000002505107210 */ /* 0x008fc60007f3e0ff */
[----:B------:R-:W3:Y:S01]  /*12f90*/  LDL R37, [R1+0x584] ;  /* 0x0005840001257983 */ /* 0x000ee20000100800 */
[----:B-1----:R-:W-:Y:S02]  /*12fa0*/  SEL R10, RZ, 0x4, !P5 ;  /* 0x00000004ff0a7807 */ /* 0x002fe40006800000 */
[----:B------:R-:W-:Y:S02]  /*12fb0*/  SEL R11, RZ, 0x4, !P6 ;  /* 0x00000004ff0b7807 */ /* 0x000fe40007000000 */
[----:B------:R-:W-:Y:S02]  /*12fc0*/  SEL R12, R10, RZ, !P0 ;  /* 0x000000ff0a0c7207 */ /* 0x000fe40004000000 */
[----:B------:R-:W-:Y:S02]  /*12fd0*/  SEL R11, R11, RZ, !P0 ;  /* 0x000000ff0b0b7207 */ /* 0x000fe40004000000 */
[----:B------:R-:W-:Y:S01]  /*12fe0*/  IADD3 R10, P6, PT, R5, R46, RZ ;  /* 0x0000002e050a7210 */ /* 0x000fe20007fde0ff */
[----:B----4-:R-:W-:Y:S01]  /*12ff0*/  IMAD.X R17, R6, 0x1, R45, P1 ;  /* 0x0000000106117824 */ /* 0x010fe200008e062d */
[----:B------:R-:W-:Y:S01]  /*13000*/  ISETP.NE.U32.AND P1, PT, R12, RZ, PT ;  /* 0x000000ff0c00720c */ /* 0x000fe20003f25070 */
[----:B------:R-:W4:Y:S01]  /*13010*/  LDL R46, [R1+0x610] ;  /* 0x00061000012e7983 */ /* 0x000f220000100800 */
[----:B------:R-:W-:-:S03]  /*13020*/  ISETP.NE.U32.AND P2, PT, R11, RZ, PT ;  /* 0x000000ff0b00720c */ /* 0x000fc60003f45070 */
[----:B------:R1:W-:Y:S01]  /*13030*/  LDGSTS.E [R9+0xa00], desc[UR26][R16.64], P3 ;  /* 0x00a0000010097fae */ /* 0x0003e200099a101a */
[----:B------:R-:W-:-:S03]  /*13040*/  IADD3 R12, P5, PT, R5, R33, RZ ;  /* 0x00000021050c7210 */ /* 0x000fc60007fbe0ff */
[----:B------:R-:W4:Y:S04]  /*13050*/  LDL R33, [R1+0x58c] ;  /* 0x00058c0001217983 */ /* 0x000f280000100800 */
[----:B------:R-:W4:Y:S01]  /*13060*/  LDL R45, [R1+0x648] ;  /* 0x00064800012d7983 */ /* 0x000f220000100800 */
[----:B------:R-:W-:-:S03]  /*13070*/  IMAD.X R11, R6, 0x1, R40, P6 ;  /* 0x00000001060b7824 */ /* 0x000fc600030e0628 */
[----:B------:R-:W4:Y:S01]  /*13080*/  LDL R40, [R1+0x5c4] ;  /* 0x0005c40001287983 */ /* 0x000f220000100800 */
[----:B-1----:R-:W-:-:S03]  /*13090*/  IADD3 R16, P6, PT, R5, R44, RZ ;  /* 0x0000002c05107210 */ /* 0x002fc60007fde0ff */
[----:B------:R-:W-:Y:S01]  /*130a0*/  LDGSTS.E [R9+0xb00], desc[UR26][R10.64], P3 ;  /* 0x00b000000a097fae */ /* 0x000fe200099a101a */
[----:B------:R-:W-:-:S03]  /*130b0*/  ISETP.GT.AND P3, PT, R2, 0x15, PT ;  /* 0x000000150200780c */ /* 0x000fc60003f64270 */
[----:B------:R-:W4:Y:S01]  /*130c0*/  LDL R44, [R1+0x60c] ;  /* 0x00060c00012c7983 */ /* 0x000f220000100800 */
[----:B--2---:R-:W-:-:S03]  /*130d0*/  IMAD.X R13, R6, 0x1, R32, P5 ;  /* 0x00000001060d7824 */ /* 0x004fc600028e0620 */
[----:B------:R-:W2:Y:S04]  /*130e0*/  LDL R32, [R1+0x5cc] ;  /* 0x0005cc0001207983 */ /* 0x000ea80000100800 */
[----:B------:R1:W-:Y:S01]  /*130f0*/  LDGSTS.E [R9+0x1200], desc[UR26][R12.64], P4 ;  /* 0x012000000c097fae */ /* 0x0003e2000a1a101a */
[----:B------:R-:W-:-:S03]  /*13100*/  IMAD.X R17, R6, 0x1, R25, P6 ;  /* 0x0000000106117824 */ /* 0x000fc600030e0619 */
[----:B------:R-:W2:Y:S01]  /*13110*/  LDL R25, [R1+0x608] ;  /* 0x0006080001197983 */ /* 0x000ea20000100800 */
[----:B-1----:R-:W-:-:S03]  /*13120*/  SEL R12, RZ, 0x4, !P3 ;  /* 0x00000004ff0c7807 */ /* 0x002fc60005800000 */
[----:B------:R1:W-:Y:S02]  /*13130*/  LDGSTS.E [R9+0x1300], desc[UR26][R16.64], P4 ;  /* 0x0130000010097fae */ /* 0x0003e4000a1a101a */
[----:B-1----:R-:W-:Y:S02]  /*13140*/  IADD3 R16, P3, PT, R5, R20, RZ ;  /* 0x0000001405107210 */ /* 0x002fe40007f7e0ff */
[----:B------:R-:W2:Y:S01]  /*13150*/  LDL R20, [R1+0x604] ;  /* 0x0006040001147983 */ /* 0x000ea20000100800 */
[----:B------:R-:W-:-:S04]  /*13160*/  ISETP.GT.AND P5, PT, R2, 0x19, PT ;  /* 0x000000190200780c */ /* 0x000fc80003fa4270 */
[----:B------:R-:W-:Y:S02]  /*13170*/  SEL R11, RZ, 0x4, !P5 ;  /* 0x00000004ff0b7807 */ /* 0x000fe40006800000 */
[----:B------:R-:W-:Y:S02]  /*13180*/  SEL R12, R12, RZ, !P0 ;  /* 0x000000ff0c0c7207 */ /* 0x000fe40004000000 */
[----:B------:R-:W-:Y:S02]  /*13190*/  SEL R11, R11, RZ, !P0 ;  /* 0x000000ff0b0b7207 */ /* 0x000fe40004000000 */
[----:B------:R-:W-:Y:S02]  /*131a0*/  IADD3 R10, P6, PT, R5, R41, RZ ;  /* 0x00000029050a7210 */ /* 0x000fe40007fde0ff */
[----:B------:R-:W2:Y:S01]  /*131b0*/  LDL R41, [R1+0x650] ;  /* 0x0006500001297983 */ /* 0x000ea20000100800 */
[----:B------:R-:W-:Y:S01]  /*131c0*/  ISETP.NE.U32.AND P4, PT, R12, RZ, PT ;  /* 0x000000ff0c00720c */ /* 0x000fe20003f85070 */
[----:B---3--:R-:W-:Y:S01]  /*131d0*/  IMAD.X R17, R6, 0x1, R37, P3 ;  /* 0x0000000106117824 */ /* 0x008fe200018e0625 */
[----:B------:R-:W-:Y:S01]  /*131e0*/  ISETP.NE.U32.AND P3, PT, R11, RZ, PT ;  /* 0x000000ff0b00720c */ /* 0x000fe20003f65070 */
[----:B------:R-:W3:Y:S01]  /*131f0*/  LDL R37, [R1+0x644] ;  /* 0x0006440001257983 */ /* 0x000ee20000100800 */
[----:B------:R-:W-:-:S03]  /*13200*/  IADD3 R12, P5, PT, R5, R52, RZ ;  /* 0x00000034050c7210 */ /* 0x000fc60007fbe0ff */
[----:B------:R1:W-:Y:S01]  /*13210*/  LDGSTS.E [R9+0x1a00], desc[UR26][R16.64], P1 ;  /* 0x01a0000010097fae */ /* 0x0003e200089a101a */
[C---:B----4-:R-:W-:Y:S02]  /*13220*/  IADD3.X R11, PT, PT, R6.reuse, R33, RZ, P6, !PT ;  /* 0x00000021060b7210 */ /* 0x050fe400037fe4ff */
[----:B-1----:R-:W-:Y:S01]  /*13230*/  IADD3 R16, P6, PT, R5, R47, RZ ;  /* 0x0000002f05107210 */ /* 0x002fe20007fde0ff */
[----:B------:R-:W4:Y:S04]  /*13240*/  LDL R33, [R1+0x64c] ;  /* 0x00064c0001217983 */ /* 0x000f280000100800 */
[----:B------:R-:W-:Y:S01]  /*13250*/  LDGSTS.E [R9+0x1b00], desc[UR26][R10.64], P1 ;  /* 0x01b000000a097fae */ /* 0x000fe200089a101a */
[----:B------:R-:W-:-:S03]  /*13260*/  IMAD.X R13, R6, 0x1, R40, P5 ;  /* 0x00000001060d7824 */ /* 0x000fc600028e0628 */
[----:B------:R-:W4:Y:S04]  /*13270*/  LDL R40, [R1+0x688] ;  /* 0x0006880001287983 */ /* 0x000f280000100800 */
[----:B------:R-:W-:Y:S04]  /*13280*/  LDGSTS.E [R9+0x2200], desc[UR26][R12.64], P2 ;  /* 0x022000000c097fae */ /* 0x000fe800091a101a */
[----:B------:R-:W4:Y:S01]  /*13290*/  LDL R47, [R1+0x4d8] ;  /* 0x0004d800012f7983 */ /* 0x000f220000100800 */
[----:B--2---:R-:W-:-:S03]  /*132a0*/  IMAD.X R17, R6, 0x1, R32, P6 ;  /* 0x0000000106117824 */ /* 0x004fc600030e0620 */
[----:B------:R-:W2:Y:S04]  /*132b0*/  LDL R32, [R1+0x690] ;  /* 0x0006900001207983 */ /* 0x000ea80000100800 */
[----:B------:R1:W-:Y:S02]  /*132c0*/  LDGSTS.E [R9+0x2300], desc[UR26][R16.64], P2 ;  /* 0x0230000010097fae */ /* 0x0003e400091a101a */
[----:B-1----:R-:W-:Y:S02]  /*132d0*/  IADD3 R16, P2, PT, R5, R25, RZ ;  /* 0x0000001905107210 */ /* 0x002fe40007f5e0ff */
[----:B------:R-:W2:Y:S03]  /*132e0*/  LDL R25, [R1+0x684] ;  /* 0x0006840001197983 */ /* 0x000ea60000100800 */
[----:B------:R-:W-:-:S02]  /*132f0*/  IMAD.X R17, R6, 0x1, R20, P2 ;  /* 0x0000000106117824 */ /* 0x000fc400010e0614 */
[----:B------:R-:W2:Y:S01]  /*13300*/  LDL R20, [R1+0x68c] ;  /* 0x00068c0001147983 */ /* 0x000ea20000100800 */
[C---:B------:R-:W-:Y:S02]  /*13310*/  ISETP.GT.AND P5, PT, R2.reuse, 0x1d, PT ;  /* 0x0000001d0200780c */ /* 0x040fe40003fa4270 */
[----:B------:R-:W-:Y:S01]  /*13320*/  ISETP.GT.AND P1, PT, R2, 0x2, PT ;  /* 0x000000020200780c */ /* 0x000fe20003f24270 */
[----:B------:R1:W-:Y:S01]  /*13330*/  LDGSTS.E [R9+0x2a00], desc[UR26][R16.64], P4 ;  /* 0x02a0000010097fae */ /* 0x0003e2000a1a101a */
[----:B------:R-:W-:Y:S02]  /*13340*/  SEL R12, RZ, 0x4, !P5 ;  /* 0x00000004ff0c7807 */ /* 0x000fe40006800000 */
[----:B------:R-:W-:Y:S02]  /*13350*/  SEL R11, RZ, 0x4, !P1 ;  /* 0x00000004ff0b7807 */ /* 0x000fe40004800000 */
[----:B------:R-:W-:Y:S02]  /*13360*/  SEL R12, R12, RZ, !P0 ;  /* 0x000000ff0c0c7207 */ /* 0x000fe40004000000 */
[----:B------:R-:W-:-:S02]  /*13370*/  SEL R11, R11, RZ, !P0 ;  /* 0x000000ff0b0b7207 */ /* 0x000fc40004000000 */
[C---:B------:R-:W-:Y:S02]  /*13380*/  IADD3 R10, P1, PT, R5.reuse, R46, RZ ;  /* 0x0000002e050a7210 */ /* 0x040fe40007f3e0ff */
[----:B------:R-:W-:Y:S01]  /*13390*/  ISETP.NE.U32.AND P6, PT, R12, RZ, PT ;  /* 0x000000ff0c00720c */ /* 0x000fe20003fc5070 */
[----:B------:R-:W2:Y:S01]  /*133a0*/  LDL R46, [R1+0x4e0] ;  /* 0x0004e000012e7983 */ /* 0x000ea20000100800 */
[----:B------:R-:W-:Y:S02]  /*133b0*/  IADD3 R12, P2, PT, R5, R45, RZ ;  /* 0x0000002d050c7210 */ /* 0x000fe40007f5e0ff */
[----:B------:R-:W-:Y:S01]  /*133c0*/  ISETP.NE.U32.AND P5, PT, R11, RZ, PT ;  /* 0x000000ff0b00720c */ /* 0x000fe20003fa5070 */
[C---:B------:R-:W-:Y:S01]  /*133d0*/  IMAD.X R11, R6.reuse, 0x1, R44, P1 ;  /* 0x00000001060b7824 */ /* 0x040fe200008e062c */
[----:B-1----:R-:W-:Y:S01]  /*133e0*/  IADD3 R16, P1, PT, R5, R41, RZ ;  /* 0x0000002905107210 */ /* 0x002fe20007f3e0ff */
[----:B---3--:R-:W-:Y:S01]  /*133f0*/  IMAD.X R13, R6, 0x1, R37, P2 ;  /* 0x00000001060d7824 */ /* 0x008fe200010e0625 */
[----:B------:R-:W3:Y:S04]  /*13400*/  LDL R41, [R1+0x558] ;  /* 0x0005580001297983 */ /* 0x000ee80000100800 */
[----:B------:R-:W3:Y:S01]  /*13410*/  LDL R37, [R1+0x4d4] ;  /* 0x0004d40001257983 */ /* 0x000ee20000100800 */
[----:B------:R-:W-:-:S03]  /*13420*/  ISETP.GT.AND P2, PT, R2, 0xa, PT ;  /* 0x0000000a0200780c */ /* 0x000fc60003f44270 */
[----:B------:R-:W-:Y:S04]  /*13430*/  LDGSTS.E [R9+0x2b00], desc[UR26][R10.64], P4 ;  /* 0x02b000000a097fae */ /* 0x000fe8000a1a101a */
[----:B------:R1:W-:Y:S04]  /*13440*/  LDGSTS.E [R9+0x3200], desc[UR26][R12.64], P3 ;  /* 0x032000000c097fae */ /* 0x0003e800099a101a */
[----:B------:R-:W3:Y:S04]  /*13450*/  LDL R45, [R1+0x520] ;  /* 0x00052000012d7983 */ /* 0x000ee80000100800 */
[----:B------:R-:W3:Y:S01]  /*13460*/  LDL R44, [R1+0x514] ;  /* 0x00051400012c7983 */ /* 0x000ee20000100800 */
[----:B----4-:R-:W-:Y:S01]  /*13470*/  IMAD.X R17, R6, 0x1, R33, P1 ;  /* 0x0000000106117824 */ /* 0x010fe200008e0621 */
[----:B------:R-:W-:-:S02]  /*13480*/  ISETP.GT.AND P1, PT, R2, 0x6, PT ;  /* 0x000000060200780c */ /* 0x000fc40003f24270 */
[----:B------:R-:W4:Y:S02]  /*13490*/  LDL R33, [R1+0x4dc] ;  /* 0x0004dc0001217983 */ /* 0x000f240000100800 */
[----:B-1----:R-:W-:Y:S02]  /*134a0*/  SEL R13, RZ, 0x4, !P1 ;  /* 0x00000004ff0d7807 */ /* 0x002fe40004800000 */
[----:B------:R1:W-:Y:S01]  /*134b0*/  LDGSTS.E [R9+0x3300], desc[UR26][R16.64], P3 ;  /* 0x0330000010097fae */ /* 0x0003e200099a101a */
[----:B------:R-:W-:Y:S02]  /*134c0*/  IADD3 R10, P1, PT, R5, R40, RZ ;  /* 0x00000028050a7210 */ /* 0x000fe40007f3e0ff */
[----:B------:R-:W-:Y:S01]  /*134d0*/  SEL R13, R13, RZ, !P0 ;  /* 0x000000ff0d0d7207 */ /* 0x000fe20004000000 */
[----:B------:R-:W4:Y:S01]  /*134e0*/  LDL R40, [R1+0x560] ;  /* 0x0005600001287983 */ /* 0x000f220000100800 */
[----:B-1----:R-:W-:-:S03]  /*134f0*/  SEL R16, RZ, 0x4, !P2 ;  /* 0x00000004ff107807 */ /* 0x002fc60005000000 */
[----:B------:R-:W4:Y:S01]  /*13500*/  LDL R17, [R1+0x518] ;  /* 0x0005180001117983 */ /* 0x000f220000100800 */
[----:B--2---:R-:W-:-:S03]  /*13510*/  IADD3 R12, P2, PT, R5, R32, RZ ;  /* 0x00000020050c7210 */ /* 0x004fc60007f5e0ff */
[----:B------:R-:W2:Y:S01]  /*13520*/  LDL R32, [R1+0x51c] ;  /* 0x00051c0001207983 */ /* 0x000ea20000100800 */
[----:B------:R-:W-:Y:S01]  /*13530*/  IMAD.X R11, R6, 0x1, R25, P1 ;  /* 0x00000001060b7824 */ /* 0x000fe200008e0619 */
[----:B------:R-:W-:Y:S02]  /*13540*/  ISETP.NE.U32.AND P1, PT, R13, RZ, PT ;  /* 0x000000ff0d00720c */ /* 0x000fe40003f25070 */
[----:B------:R-:W2:Y:S01]  /*13550*/  LDL R25, [R1+0x55c] ;  /* 0x00055c0001197983 */ /* 0x000ea20000100800 */
[----:B------:R-:W-:-:S03]  /*13560*/  IMAD.SHL.U32 R36, R36, 0x4, RZ ;  /* 0x0000000424247824 */ /* 0x000fc600078e00ff */
[----:B------:R1:W-:Y:S01]  /*13570*/  LDGSTS.E [R9+0x3a00], desc[UR26][R10.64], P6 ;  /* 0x03a000000a097fae */ /* 0x0003e2000b1a101a */
[----:B------:R-:W-:-:S03]  /*13580*/  IMAD.X R13, R6, 0x1, R20, P2 ;  /* 0x00000001060d7824 */ /* 0x000fc600010e0614 */
[----:B------:R-:W2:Y:S01]  /*13590*/  LDL R20, [R1+0x554] ;  /* 0x0005540001147983 */ /* 0x000ea20000100800 */
[----:B------:R-:W-:-:S03]  /*135a0*/  LOP3.LUT R36, R36, 0x40, RZ, 0x3c, !PT ;  /* 0x0000004024247812 */ /* 0x000fc600078e3cff */
[----:B------:R3:W-:Y:S01]  /*135b0*/  LDGSTS.E [R9+0x3b00], desc[UR26][R12.64], P6 ;  /* 0x03b000000c097fae */ /* 0x0007e2000b1a101a */
[C---:B-1----:R-:W-:Y:S01]  /*135c0*/  IADD3 R10, P4, PT, R5.reuse, R47, RZ ;  /* 0x0000002f050a7210 */ /* 0x042fe20007f9e0ff */
[----:B---3--:R-:W-:Y:S02]  /*135d0*/  VIADD R9, R36, UR8 ;  /* 0x0000000824097c36 */ /* 0x008fe40008000000 */
[----:B------:R-:W3:Y:S01]  /*135e0*/  LDL R36, [R1+0x5a0] ;  /* 0x0005a00001247983 */ /* 0x000ee20000100800 */
[----:B------:R-:W-:Y:S01]  /*135f0*/  IADD3 R12, P3, PT, R5, R46, RZ ;  /* 0x0000002e050c7210 */ /* 0x000fe20007f7e0ff */
[----:B------:R-:W-:Y:S01]  /*13600*/  IMAD.X R11, R6, 0x1, R37, P4 ;  /* 0x00000001060b7824 */ /* 0x000fe200020e0625 */
[C---:B------:R-:W-:Y:S01]  /*13610*/  ISETP.GT.AND P4, PT, R2.reuse, 0xe, PT ;  /* 0x0000000e0200780c */ /* 0x040fe20003f84270 */
[----:B------:R-:W3:Y:S04]  /*13620*/  LDL R37, [R1+0x598] ;  /* 0x0005980001257983 */ /* 0x000ee80000100800 */
[----:B------:R1:W-:Y:S01]  /*13630*/  LDGSTS.E [R9+0x400], desc[UR26][R10.64], P5 ;  /* 0x004000000a097fae */ /* 0x0003e2000a9a101a */
[----:B------:R-:W-:-:S02]  /*13640*/  ISETP.GT.AND P6, PT, R2, 0x12, PT ;  /* 0x000000120200780c */ /* 0x000fc40003fc4270 */
[----:B------:R-:W-:Y:S02]  /*13650*/  SEL R16, R16, RZ, !P0 ;  /* 0x000000ff10107207 */ /* 0x000fe40004000000 */
[----:B-1----:R-:W-:Y:S01]  /*13660*/  SEL R10, RZ, 0x4, !P4 ;  /* 0x00000004ff0a7807 */ /* 0x002fe20006000000 */
[----:B----4-:R-:W-:Y:S01]  /*13670*/  IMAD.X R13, R6, 0x1, R33, P3 ;  /* 0x00000001060d7824 */ /* 0x010fe200018e0621 */
[----:B------:R-:W-:Y:S01]  /*13680*/  SEL R11, RZ, 0x4, !P6 ;  /* 0x00000004ff0b7807 */ /* 0x000fe20007000000 */
[----:B------:R-:W4:Y:S04]  /*13690*/  LDL R33, [R1+0x594] ;  /* 0x0005940001217983 */ /* 0x000f280000100800 */
[----:B------:R1:W-:Y:S01]  /*136a0*/  LDGSTS.E [R9+0x500], desc[UR26][R12.64], P5 ;  /* 0x005000000c097fae */ /* 0x0003e2000a9a101a */
[----:B------:R-:W-:-:S02]  /*136b0*/  ISETP.NE.U32.AND P2, PT, R16, RZ, PT ;  /* 0x000000ff1000720c */ /* 0x000fc40003f45070 */
[----:B-1----:R-:W-:-:S04]  /*136c0*/  SEL R12, R10, RZ, !P0 ;  /* 0x000000ff0a0c7207 */ /* 0x002fc80004000000 */
[----:B------:R-:W-:Y:S02]  /*136d0*/  ISETP.NE.U32.AND P4, PT, R12, RZ, PT ;  /* 0x000000ff0c00720c */ /* 0x000fe40003f85070 */
[C---:B------:R-:W-:Y:S02]  /*136e0*/  IADD3 R12, P6, PT, R5.reuse, R41, RZ ;  /* 0x00000029050c7210 */ /* 0x040fe40007fde0ff */
[----:B------:R-:W-:Y:S01]  /*136f0*/  IADD3 R16, P3, PT, R5, R17, RZ ;  /* 0x0000001105107210 */ /* 0x000fe20007f7e0ff */
[----:B------:R-:W4:Y:S01]  /*13700*/  LDL R41, [R1+0x5dc] ;  /* 0x0005dc0001297983 */ /* 0x000f220000100800 */
[----:B------:R-:W-:Y:S02]  /*13710*/  SEL R11, R11, RZ, !P0 ;  /* 0x000000ff0b0b7207 */ /* 0x000fe40004000000 */
[----:B------:R-:W-:Y:S01]  /*13720*/  IADD3 R10, P5, PT, R5, R45, RZ ;  /* 0x0000002d050a7210 */ /* 0x000fe20007fbe0ff */
[C---:B------:R-:W-:Y:S01]  /*13730*/  IMAD.X R17, R6.reuse, 0x1, R44, P3 ;  /* 0x0000000106117824 */ /* 0x040fe200018e062c */
[----:B------:R-:W-:Y:S01]  /*13740*/  ISETP.NE.U32.AND P3, PT, R11, RZ, PT ;  /* 0x000000ff0b00720c */ /* 0x000fe20003f65070 */
[----:B------:R-:W4:Y:S04]  /*13750*/  LDL R44, [R1+0x5d4] ;  /* 0x0005d400012c7983 */ /* 0x000f280000100800 */
[----:B------:R1:W-:Y:S01]  /*13760*/  LDGSTS.E [R9+0xc00], desc[UR26][R16.64], P1 ;  /* 0x00c0000010097fae */ /* 0x0003e200089a101a */
[----:B--2---:R-:W-:Y:S01]  /*13770*/  IMAD.X R11, R6, 0x1, R32, P5 ;  /* 0x00000001060b7824 */ /* 0x004fe200028e0620 */
[----:B-1----:R-:W-:-:S02]  /*13780*/  IADD3 R16, P5, PT, R5, R40, RZ ;  /* 0x0000002805107210 */ /* 0x002fc40007fbe0ff */
[----:B------:R-:W2:Y:S04]  /*13790*/  LDL R32, [R1+0x59c] ;  /* 0x00059c0001207983 */ /* 0x000ea80000100800 */
[----:B------:R3:W-:Y:S04]  /*137a0*/  LDGSTS.E [R9+0xd00], desc[UR26][R10.64], P1 ;  /* 0x00d000000a097fae */ /* 0x0007e800089a101a */
[----:B------:R-:W2:Y:S01]  /*137b0*/  LDL R40, [R1+0x618] ;  /* 0x0006180001287983 */ /* 0x000ea20000100800 */
[----:B------:R-:W-:-:S03]  /*137c0*/  IMAD.X R17, R6, 0x1, R25, P5 ;  /* 0x0000000106117824 */ /* 0x000fc600028e0619 */
[----:B------:R-:W2:Y:S01]  /*137d0*/  LDL R25, [R1+0x5e0] ;  /* 0x0005e00001197983 */ /* 0x000ea20000100800 */
[----:B------:R-:W-:-:S03]  /*137e0*/  IADD3.X R13, PT, PT, R6, R20, RZ, P6, !PT ;  /* 0x00000014060d7210 */ /* 0x000fc600037fe4ff */
[----:B------:R-:W2:Y:S04]  /*137f0*/  LDL R20, [R1+0x5d8] ;  /* 0x0005d80001147983 */ /* 0x000ea80000100800 */
[----:B------:R-:W-:Y:S04]  /*13800*/  LDGSTS.E [R9+0x1400], desc[UR26][R12.64], P2 ;  /* 0x014000000c097fae */ /* 0x000fe800091a101a */
[----:B------:R1:W-:Y:S01]  /*13810*/  LDGSTS.E [R9+0x1500], desc[UR26][R16.64], P2 ;  /* 0x0150000010097fae */ /* 0x0003e200091a101a */
[----:B---3--:R-:W-:-:S03]  /*13820*/  IADD3 R10, P6, PT, R5, R36, RZ ;  /* 0x00000024050a7210 */ /* 0x008fc60007fde0ff */
[----:B------:R-:W3:Y:S04]  /*13830*/  LDL R36, [R1+0x620] ;  /* 0x0006200001247983 */ /* 0x000ee80000100800 */
[----:B------:R-:W3:Y:S04]  /*13840*/  LDL R17, [R1+0x614] ;  /* 0x0006140001117983 */ /* 0x000ee80000100800 */
[----:B------:R-:W3:Y:S04]  /*13850*/  LDL.LU R224, [R1+0x260] ;  /* 0x0002600001e07983 */ /* 0x000ee80000300800 */
[----:B------:R-:W3:Y:S01]  /*13860*/  LDL.LU R225, [R1+0x264] ;  /* 0x0002640001e17983 */ /* 0x000ee20000300800 */
[----:B------:R-:W-:-:S04]  /*13870*/  ISETP.GT.AND P1, PT, R2, 0x16, PT ;  /* 0x000000160200780c */ /* 0x000fc80003f24270 */
[----:B-1----:R-:W-:Y:S02]  /*13880*/  SEL R16, RZ, 0x4, !P1 ;  /* 0x00000004ff107807 */ /* 0x002fe40004800000 */
[----:B------:R-:W-:Y:S01]  /*13890*/  IADD3 R12, P1, PT, R5, R37, RZ ;  /* 0x00000025050c7210 */ /* 0x000fe20007f3e0ff */
[----:B------:R-:W-:Y:S01]  /*138a0*/  IMAD.MOV.U32 R226, RZ, RZ, R0 ;  /* 0x000000ffffe27224 */ /* 0x000fe200078e0000 */
[----:B------:R-:W-:Y:S01]  /*138b0*/  ISETP.GT.AND P5, PT, R2, 0x1a, PT ;  /* 0x0000001a0200780c */ /* 0x000fe20003fa4270 */
[----:B------:R-:W3:Y:S01]  /*138c0*/  LDL.LU R0, [R1+0x7f4] ;  /* 0x0007f40001007983 */ /* 0x000ee20000300800 */
[----:B------:R-:W-:Y:S01]  /*138d0*/  IMAD.MOV.U32 R227, RZ, RZ, R3 ;  /* 0x000000ffffe37224 */ /* 0x000fe200078e0003 */
[----:B------:R-:W-:Y:S02]  /*138e0*/  SEL R16, R16, RZ, !P0 ;  /* 0x000000ff10107207 */ /* 0x000fe40004000000 */
[----:B------:R-:W3:Y:S01]  /*138f0*/  LDL.LU R3, [R1+0x7f0] ;  /* 0x0007f00001037983 */ /* 0x000ee20000300800 */
[----:B----4-:R-:W-:Y:S01]  /*13900*/  IMAD.X R13, R6, 0x1, R33, P1 ;  /* 0x00000001060d7824 */ /* 0x010fe200008e0621 */
[----:B------:R-:W-:-:S02]  /*13910*/  SEL R11, RZ, 0x4, !P5 ;  /* 0x00000004ff0b7807 */ /* 0x000fc40006800000 */
[----:B------:R-:W4:Y:S01]  /*13920*/  LDL R33, [R1+0x61c] ;  /* 0x00061c0001217983 */ /* 0x000f220000100800 */
[----:B------:R-:W-:-:S03]  /*13930*/  ISETP.GT.AND P5, PT, R2, 0x1e, PT ;  /* 0x0000001e0200780c */ /* 0x000fc60003fa4270 */
[----:B------:R-:W4:Y:S01]  /*13940*/  LDL R37, [R1+0x658] ;  /* 0x0006580001257983 */ /* 0x000f220000100800 */
[----:B------:R-:W-:Y:S02]  /*13950*/  ISETP.NE.U32.AND P1, PT, R16, RZ, PT ;  /* 0x000000ff1000720c */ /* 0x000fe40003f25070 */
[----:B------:R-:W-:Y:S01]  /*13960*/  SEL R16, RZ, 0x4, !P5 ;  /* 0x00000004ff107807 */ /* 0x000fe20006800000 */
[----:B------:R-:W-:Y:S01]  /*13970*/  LDGSTS.E [R9+0x1c00], desc[UR26][R12.64], P4 ;  /* 0x01c000000c097fae */ /* 0x000fe2000a1a101a */
[----:B------:R-:W-:-:S04]  /*13980*/  SEL R11, R11, RZ, !P0 ;  /* 0x000000ff0b0b7207 */ /* 0x000fc80004000000 */
[----:B------:R-:W-:Y:S01]  /*13990*/  ISETP.NE.U32.AND P2, PT, R11, RZ, PT ;  /* 0x000000ff0b00720c */ /* 0x000fe20003f45070 */
[----:B--2---:R-:W-:Y:S02]  /*139a0*/  IMAD.X R11, R6, 0x1, R32, P6 ;  /* 0x00000001060b7824 */ /* 0x004fe400030e0620 */
[----:B------:R-:W2:Y:S04]  /*139b0*/  LDL R32, [R1+0x660] ;  /* 0x0006600001207983 */ /* 0x000ea80000100800 */
[----:B------:R1:W-:Y:S02]  /*139c0*/  LDGSTS.E [R9+0x1d00], desc[UR26][R10.64], P4 ;  /* 0x01d000000a097fae */ /* 0x0003e4000a1a101a */
[C---:B-1----:R-:W-:Y:S02]  /*139d0*/  IADD3 R10, P6, PT, R5.reuse, R25, RZ ;  /* 0x00000019050a7210 */ /* 0x042fe40007fde0ff */
[----:B------:R-:W2:Y:S01]  /*139e0*/  LDL R25, [R1+0x65c] ;  /* 0x00065c0001197983 */ /* 0x000ea20000100800 */
[----:B------:R-:W-:-:S03]  /*139f0*/  IADD3 R12, P5, PT, R5, R20, RZ ;  /* 0x00000014050c7210 */ /* 0x000fc60007fbe0ff */
[----:B------:R-:W2:Y:S02]  /*13a00*/  LDL R20, [R1+0x654] ;  /* 0x0006540001147983 */ /* 0x000ea40000100800 */
[C---:B------:R-:W-:Y:S02]  /*13a10*/  IMAD.X R13, R6.reuse, 0x1, R44, P5 ;  /* 0x00000001060d7824 */ /* 0x040fe400028e062c */
[----:B------:R-:W-:Y:S01]  /*13a20*/  IMAD.X R11, R6, 0x1, R41, P6 ;  /* 0x00000001060b7824 */ /* 0x000fe200030e0629 */
[----:B------:R-:W-:Y:S02]  /*13a30*/  ISETP.GT.AND P6, PT, R2, 0x7, PT ;  /* 0x000000070200780c */ /* 0x000fe40003fc4270 */
[----:B------:R1:W-:Y:S01]  /*13a40*/  LDGSTS.E [R9+0x2400], desc[UR26][R12.64], P3 ;  /* 0x024000000c097fae */ /* 0x0003e200099a101a */
[----:B------:R-:W-:Y:S02]  /*13a50*/  SEL R16, R16, RZ, !P0 ;  /* 0x000000ff10107207 */ /* 0x000fe40004000000 */
[----:B------:R-:W-:Y:S01]  /*13a60*/  ISETP.GT.AND P5, PT, R2, 0x3, PT ;  /* 0x000000030200780c */ /* 0x000fe20003fa4270 */
[----:B------:R3:W-:Y:S01]  /*13a70*/  LDGSTS.E [R9+0x2500], desc[UR26][R10.64], P3 ;  /* 0x025000000a097fae */ /* 0x0007e200099a101a */
[----:B------:R-:W-:-:S02]  /*13a80*/  ISETP.NE.U32.AND P4, PT, R16, RZ, PT ;  /* 0x000000ff1000720c */ /* 0x000fc40003f85070 */
[----:B------:R-:W-:Y:S02]  /*13a90*/  SEL R16, RZ, 0x4, !P5 ;  /* 0x00000004ff107807 */ /* 0x000fe40006800000 */
[----:B-1----:R-:W-:Y:S01]  /*13aa0*/  SEL R13, RZ, 0x4, !P6 ;  /* 0x00000004ff0d7807 */ /* 0x002fe20007000000 */
[----:B---3--:R-:W-:Y:S01]  /*13ab0*/  HMMA.1688.F32.TF32 R44, R244, R14, R224 ;  /* 0x0000000ef42c723c */ /* 0x008fe200000810e0 */
[----:B------:R-:W-:Y:S02]  /*13ac0*/  IADD3 R10, P3, PT, R5, R40, RZ ;  /* 0x00000028050a7210 */ /* 0x000fe40007f7e0ff */
[----:B------:R-:W-:Y:S02]  /*13ad0*/  SEL R13, R13, RZ, !P0 ;  /* 0x000000ff0d0d7207 */ /* 0x000fe40004000000 */
[----:B------:R-:W-:Y:S01]  /*13ae0*/  IADD3 R12, P6, PT, R5, R36, RZ ;  /* 0x00000024050c7210 */ /* 0x000fe20007fde0ff */
[----:B------:R-:W-:Y:S01]  /*13af0*/  IMAD.X R11, R6, 0x1, R17, P3 ;  /* 0x00000001060b7824 */ /* 0x000fe200018e0611 */
[----:B------:R-:W-:Y:S01]  /*13b00*/  SEL R16, R16, RZ, !P0 ;  /* 0x000000ff10107207 */ /* 0x000fe20004000000 */
[----:B------:R-:W3:Y:S01]  /*13b10*/  LDL R17, [R1+0x698] ;  /* 0x0006980001117983 */ /* 0x000ee20000100800 */
[----:B------:R-:W-:-:S03]  /*13b20*/  ISETP.NE.U32.AND P3, PT, R13, RZ, PT ;  /* 0x000000ff0d00720c */ /* 0x000fc60003f65070 */
[----:B------:R-:W3:Y:S01]  /*13b30*/  LDL R36, [R1+0x6a0] ;  /* 0x0006a00001247983 */ /* 0x000ee20000100800 */
[----:B------:R-:W-:-:S03]  /*13b40*/  ISETP.NE.U32.AND P5, PT, R16, RZ, PT ;  /* 0x000000ff1000720c */ /* 0x000fc60003fa5070 */
[----:B------:R1:W-:Y:S01]  /*13b50*/  LDGSTS.E [R9+0x2c00], desc[UR26][R10.64], P1 ;  /* 0x02c000000a097fae */ /* 0x0003e200089a101a */
[----:B----4-:R-:W-:-:S03]  /*13b60*/  IMAD.X R13, R6, 0x1, R33, P6 ;  /* 0x00000001060d7824 */ /* 0x010fc600030e0621 */
[----:B------:R-:W4:Y:S04]  /*13b70*/  LDL R33, [R1+0x694] ;  /* 0x0006940001217983 */ /* 0x000f280000100800 */
[----:B------:R-:W-:Y:S01]  /*13b80*/  STL.64 [R1+0xd0], R44 ;  /* 0x0000d02c01007387 */ /* 0x000fe20000100a00 */
[----:B-1----:R-:W-:-:S03]  /*13b90*/  IADD3 R10, P6, PT, R5, R37, RZ ;  /* 0x00000025050a7210 */ /* 0x002fc60007fde0ff */
[----:B------:R1:W-:Y:S04]  /*13ba0*/  STL.64 [R1+0xd8], R46 ;  /* 0x0000d82e01007387 */ /* 0x0003e80000100a00 */
[----:B------:R-:W4:Y:S04]  /*13bb0*/  LDL R16, [R1+0x69c] ;  /* 0x00069c0001107983 */ /* 0x000f280000100800 */
[----:B------:R2:W-:Y:S01]  /*13bc0*/  LDGSTS.E [R9+0x2d00], desc[UR26][R12.64], P1 ;  /* 0x02d000000c097fae */ /* 0x0005e200089a101a */
[----:B-1----:R-:W-:Y:S01]  /*13bd0*/  HMMA.1688.F32.TF32 R44, R244, R18, R232 ;  /* 0x00000012f42c723c */ /* 0x002fe200000810e8 */
[----:B--2---:R-:W-:-:S05]  /*13be0*/  IADD3 R12, P1, PT, R5, R32, RZ ;  /* 0x00000020050c7210 */ /* 0x004fca0007f3e0ff */
[C---:B------:R-:W-:Y:S02]  /*13bf0*/  IMAD.X R13, R6.reuse, 0x1, R25, P1 ;  /* 0x00000001060d7824 */ /* 0x040fe400008e0619 */
[----:B------:R-:W-:Y:S02]  /*13c00*/  IMAD.X R11, R6, 0x1, R20, P6 ;  /* 0x00000001060b7824 */ /* 0x000fe400030e0614 */
[----:B------:R-:W2:Y:S09]  /*13c10*/  LDL R20, [R1+0x4e8] ;  /* 0x0004e80001147983 */ /* 0x000eb20000100800 */
[----:B------:R-:W-:Y:S04]  /*13c20*/  STL.64 [R1+0xc0], R44 ;  /* 0x0000c02c01007387 */ /* 0x000fe80000100a00 */
[----:B------:R1:W-:Y:S04]  /*13c30*/  STL.64 [R1+0xc8], R46 ;  /* 0x0000c82e01007387 */ /* 0x0003e80000100a00 */
[----:B------:R-:W2:Y:S01]  /*13c40*/  LDL R25, [R1+0x4f0] ;  /* 0x0004f00001197983 */ /* 0x000ea20000100800 */
[----:B------:R-:W-:-:S03]  /*13c50*/  ISETP.GT.AND P1, PT, R2, 0xf, PT ;  /* 0x0000000f0200780c */ /* 0x000fc60003f24270 */
[----:B------:R-:W2:Y:S01]  /*13c60*/  LDL R32, [R1+0x4e4] ;  /* 0x0004e40001207983 */ /* 0x000ea20000100800 */
[----:B-1----:R-:W-:Y:S01]  /*13c70*/  HMMA.1688.F32.TF32 R44, R244, R22, R228 ;  /* 0x00000016f42c723c */ /* 0x002fe200000810e4 */
[----:B------:R-:W-:Y:S01]  /*13c80*/  IMAD.MOV.U32 R224, RZ, RZ, R8 ;  /* 0x000000ffffe07224 */ /* 0x000fe200078e0008 */
[----:B------:R-:W-:Y:S01]  /*13c90*/  ISETP.GT.AND P6, PT, R2, 0xb, PT ;  /* 0x0000000b0200780c */ /* 0x000fe20003fc4270 */
[----:B------:R-:W2:Y:S01]  /*13ca0*/  LDL.LU R8, [R1+0x7ec] ;  /* 0x0007ec0001087983 */ /* 0x000ea20000300800 */
[----:B------:R-:W-:-:S03]  /*13cb0*/  IMAD.MOV.U32 R226, RZ, RZ, R24 ;  /* 0x000000ffffe27224 */ /* 0x000fc600078e0018 */
[----:B------:R1:W-:Y:S01]  /*13cc0*/  LDGSTS.E [R9+0x3400], desc[UR26][R10.64], P2 ;  /* 0x034000000a097fae */ /* 0x0003e200091a101a */
[----:B------:R-:W-:Y:S03]  /*13cd0*/  HMMA.1688.F32.TF32 R156, R204, R14, R156 ;  /* 0x0000000ecc9c723c */ /* 0x000fe6000008109c */
[----:B------:R-:W2:Y:S01]  /*13ce0*/  LDL R24, [R1+0x4ec] ;  /* 0x0004ec0001187983 */ /* 0x000ea20000100800 */
[----:B------:R-:W-:-:S03]  /*13cf0*/  SEL R14, RZ, 0x4, !P6 ;  /* 0x00000004ff0e7807 */ /* 0x000fc60007000000 */
[----:B------:R3:W-:Y:S01]  /*13d00*/  LDGSTS.E [R9+0x3500], desc[UR26][R12.64], P2 ;  /* 0x035000000c097fae */ /* 0x0007e200091a101a */
[----:B-1----:R-:W-:-:S03]  /*13d10*/  SEL R11, RZ, 0x4, !P1 ;  /* 0x00000004ff0b7807 */ /* 0x002fc60004800000 */
[----:B------:R-:W2:Y:S01]  /*13d20*/  LDL R15, [R1+0x528] ;  /* 0x00052800010f7983 */ /* 0x000ea20000100800 */
[----:B---3--:R-:W-:Y:S01]  /*13d30*/  IADD3 R10, P6, PT, R5, R36, RZ ;  /* 0x00000024050a7210 */ /* 0x008fe20007fde0ff */
[----:B------:R-:W-:Y:S01]  /*13d40*/  HMMA.1688.F32.TF32 R172, R204, R18, R60 ;  /* 0x00000012ccac723c */ /* 0x000fe2000008103c */
[----:B------:R-:W-:Y:S01]  /*13d50*/  SEL R11, R11, RZ, !P0 ;  /* 0x000000ff0b0b7207 */ /* 0x000fe20004000000 */
[----:B------:R-:W3:Y:S01]  /*13d60*/  LDL R18, [R1+0x524] ;  /* 0x0005240001127983 */ /* 0x000ee20000100800 */
[----:B------:R-:W-:Y:S02]  /*13d70*/  IADD3 R12, P1, PT, R5, R17, RZ ;  /* 0x00000011050c7210 */ /* 0x000fe40007f3e0ff */
[----:B------:R-:W-:Y:S01]  /*13d80*/  MOV R227, R21 ;  /* 0x0000001500e37202 */ /* 0x000fe20000000f00 */
[----:B------:R-:W3:Y:S02]  /*13d90*/  LDL R17, [R1+0x52c] ;  /* 0x00052c0001117983 */ /* 0x000ee40000100800 */
[C---:B----4-:R-:W-:Y:S01]  /*13da0*/  IMAD.X R13, R6.reuse, 0x1, R33, P1 ;  /* 0x00000001060d7824 */ /* 0x050fe200008e0621 */
[----:B------:R-:W-:Y:S01]  /*13db0*/  ISETP.NE.U32.AND P1, PT, R11, RZ, PT ;  /* 0x000000ff0b00720c */ /* 0x000fe20003f25070 */
[----:B------:R-:W4:Y:S04]  /*13dc0*/  LDL R21, [R1+0x530] ;  /* 0x0005300001157983 */ /* 0x000f280000100800 */
[----:B------:R2:W-:Y:S01]  /*13dd0*/  LDGSTS.E [R9+0x3c00], desc[UR26][R12.64], P4 ;  /* 0x03c000000c097fae */ /* 0x0005e2000a1a101a */
[----:B------:R-:W-:-:S03]  /*13de0*/  IMAD.X R11, R6, 0x1, R16, P6 ;  /* 0x00000001060b7824 */ /* 0x000fc600030e0610 */
[----:B------:R-:W4:Y:S04]  /*13df0*/  LDL R16, [R1+0x568] ;  /* 0x0005680001107983 */ /* 0x000f280000100800 */
[----:B------:R-:W-:Y:S04]  /*13e00*/  STL.64 [R1+0xa0], R44 ;  /* 0x0000a02c01007387 */ /* 0x000fe80000100a00 */
[----:B------:R1:W-:Y:S04]  /*13e10*/  STL.64 [R1+0xa8], R46 ;  /* 0x0000a82e01007387 */ /* 0x0003e80000100a00 */
[----:B------:R1:W-:Y:S04]  /*13e20*/  LDGSTS.E [R9+0x3d00], desc[UR26][R10.64], P4 ;  /* 0x03d000000a097fae */ /* 0x0003e8000a1a101a */
[----:B------:R-:W4:Y:S01]  /*13e30*/  LDL R19, [R1+0x564] ;  /* 0x0005640001137983 */ /* 0x000f220000100800 */
[----:B--2---:R-:W-:-:S03]  /*13e40*/  IADD3 R12, P6, PT, R5, R20, RZ ;  /* 0x00000014050c7210 */ /* 0x004fc60007fde0ff */
[----:B------:R-:W2:Y:S01]  /*13e50*/  LDL R20, [R1+0x570] ;  /* 0x0005700001147983 */ /* 0x000ea20000100800 */
[----:B-1----:R-:W-:Y:S02]  /*13e60*/  IADD3 R10, P4, PT, R5, R25, RZ ;  /* 0x00000019050a7210 */ /* 0x002fe40007f9e0ff */
[----:B------:R-:W-:Y:S02]  /*13e70*/  LOP3.LUT R25, R7, 0x60, RZ, 0x3c, !PT ;  /* 0x0000006007197812 */ /* 0x000fe400078e3cff */
[----:B------:R-:W2:Y:S01]  /*13e80*/  LDL R7, [R1+0x56c] ;  /* 0x00056c0001077983 */ /* 0x000ea20000100800 */
[----:B------:R-:W-:Y:S02]  /*13e90*/  IMAD.MOV.U32 R225, RZ, RZ, R252 ;  /* 0x000000ffffe17224 */ /* 0x000fe400078e00fc */
[----:B------:R-:W-:Y:S02]  /*13ea0*/  IMAD.X R13, R6, 0x1, R32, P6 ;  /* 0x00000001060d7824 */ /* 0x000fe400030e0620 */
[----:B------:R-:W-:-:S03]  /*13eb0*/  VIADD R9, R25, UR8 ;  /* 0x0000000819097c36 */ /* 0x000fc60008000000 */
[----:B------:R-:W-:Y:S02]  /*13ec0*/  HMMA.1688.F32.TF32 R44, R244, R26, R224 ;  /* 0x0000001af42c723c */ /* 0x000fe400000810e0 */
[----:B------:R1:W-:Y:S01]  /*13ed0*/  LDGSTS.E [R9+0x600], desc[UR26][R12.64], P5 ;  /* 0x006000000c097fae */ /* 0x0003e2000a9a101a */
[----:B------:R-:W-:Y:S01]  /*13ee0*/  SEL R14, R14, RZ, !P0 ;  /* 0x000000ff0e0e7207 */ /* 0x000fe20004000000 */
[----:B------:R-:W-:Y:S01]  /*13ef0*/  IMAD.X R11, R6, 0x1, R24, P4 ;  /* 0x00000001060b7824 */ /* 0x000fe200020e0618 */
[----:B------:R-:W-:-:S03]  /*13f00*/  ISETP.GT.AND P6, PT, R2, 0x13, PT ;  /* 0x000000130200780c */ /* 0x000fc60003fc4270 */
[----:B------:R-:W-:Y:S01]  /*13f10*/  HMMA.1688.F32.TF32 R116, R176, R42, R116 ;  /* 0x0000002ab074723c */ /* 0x000fe20000081074 */
[----:B------:R-:W-:Y:S02]  /*13f20*/  ISETP.NE.U32.AND P2, PT, R14, RZ, PT ;  /* 0x000000ff0e00720c */ /* 0x000fe40003f45070 */
[----:B-1----:R-:W-:-:S05]  /*13f30*/  IADD3 R12, P4, PT, R5, R15, RZ ;  /* 0x0000000f050c7210 */ /* 0x002fca0007f9e0ff */
[----:B------:R-:W-:Y:S01]  /*13f40*/  HMMA.1688.F32.TF32 R176, R204, R26, R56 ;  /* 0x0000001accb0723c */ /* 0x000fe20000081038 */
[----:B------:R-:W-:Y:S01]  /*13f50*/  SEL R14, RZ, 0x4, !P6 ;  /* 0x00000004ff0e7807 */ /* 0x000fe20007000000 */
[----:B------:R4:W-:Y:S01]  /*13f60*/  LDGSTS.E [R9+0x700], desc[UR26][R10.64], P5 ;  /* 0x007000000a097fae */ /* 0x0009e2000a9a101a */
[----:B---3--:R-:W-:Y:S01]  /*13f70*/  IMAD.X R13, R6, 0x1, R18, P4 ;  /* 0x00000001060d7824 */ /* 0x008fe200020e0612 */
[----:B------:R-:W-:-:S04]  /*13f80*/  ISETP.GT.AND P6, PT, R2, 0x17, PT ;  /* 0x000000170200780c */ /* 0x000fc80003fc4270 */
[----:B------:R-:W-:Y:S01]  /*13f90*/  HMMA.1688.F32.TF32 R24, R244, R30, R164 ;  /* 0x0000001ef418723c */ /* 0x000fe200000810a4 */
[----:B------:R1:W-:Y:S01]  /*13fa0*/  LDGSTS.E [R9+0xe00], desc[UR26][R12.64], P3 ;  /* 0x00e000000c097fae */ /* 0x0003e200099a101a */
[----:B----4-:R-:W-:-:S03]  /*13fb0*/  IADD3 R10, P5, PT, R5, R21, RZ ;  /* 0x00000015050a7210 */ /* 0x010fc60007fbe0ff */
[----:B------:R-:W-:Y:S01]  /*13fc0*/  STL.64 [R1+0x80], R44 ;  /* 0x0000802c01007387 */ /* 0x000fe20000100a00 */
[----:B-1----:R-:W-:Y:S01]  /*13fd0*/  SEL R13, RZ, 0x4, !P6 ;  /* 0x00000004ff0d7807 */ /* 0x002fe20007000000 */
[----:B------:R-:W-:Y:S02]  /*13fe0*/  IMAD.X R11, R6, 0x1, R17, P5 ;  /* 0x00000001060b7824 */ /* 0x000fe400028e0611 */
[----:B------:R-:W-:Y:S04]  /*13ff0*/  STL.64 [R1+0x88], R46 ;  /* 0x0000882e01007387 */ /* 0x000fe80000100a00 */
[----:B------:R-:W3:Y:S01]  /*14000*/  LDL R15, [R1+0x5a8] ;  /* 0x0005a800010f7983 */ /* 0x000ee20000100800 */
[----:B------:R-:W-:-:S03]  /*14010*/  SEL R13, R13, RZ, !P0 ;  /* 0x000000ff0d0d7207 */ /* 0x000fc60004000000 */
[----:B------:R-:W4:Y:S04]  /*14020*/  LDL R18, [R1+0x5b0] ;  /* 0x0005b00001127983 */ /* 0x000f280000100800 */
[----:B------:R1:W-:Y:S04]  /*14030*/  LDGSTS.E [R9+0xf00], desc[UR26][R10.64], P3 ;  /* 0x00f000000a097fae */ /* 0x0003e800099a101a */
[----:B------:R-:W4:Y:S04]  /*14040*/  LDL R17, [R1+0x5a4] ;  /* 0x0005a40001117983 */ /* 0x000f280000100800 */
[----:B------:R-:W-:Y:S01]  /*14050*/  STL.64 [R1+0x60], R24 ;  /* 0x0000601801007387 */ /* 0x000fe20000100a00 */
[----:B-1----:R-:W-:-:S03]  /*14060*/  IADD3 R10, P3, PT, R5, R16, RZ ;  /* 0x00000010050a7210 */ /* 0x002fc60007f7e0ff */
[----:B------:R1:W-:Y:S04]  /*14070*/  STL.64 [R1+0x68], R26 ;  /* 0x0000681a01007387 */ /* 0x0003e80000100a00 */
[----:B------:R-:W4:Y:S01]  /*14080*/  LDL R16, [R1+0x5ac] ;  /* 0x0005ac0001107983 */ /* 0x000f220000100800 */
[----:B------:R-:W-:Y:S01]  /*14090*/  IMAD.X R11, R6, 0x1, R19, P3 ;  /* 0x00000001060b7824 */ /* 0x000fe200018e0613 */
[----:B------:R-:W-:Y:S02]  /*140a0*/  ISETP.NE.U32.AND P3, PT, R13, RZ, PT ;  /* 0x000000ff0d00720c */ /* 0x000fe40003f65070 */
[----:B--2---:R-:W-:Y:S01]  /*140b0*/  IADD3 R12, P6, PT, R5, R20, RZ ;  /* 0x00000014050c7210 */ /* 0x004fe20007fde0ff */
[----:B------:R-:W2:Y:S01]  /*140c0*/  S2R R224, SR_TID.X ;  /* 0x0000000000e07919 */ /* 0x000ea20000002100 */
[----:B------:R-:W-:Y:S01]  /*140d0*/  HMMA.1688.F32.TF32 R20, R244, R34, R168 ;  /* 0x00000022f414723c */ /* 0x000fe200000810a8 */
[----:B------:R-:W-:-:S02]  /*140e0*/  SEL R14, R14, RZ, !P0 ;  /* 0x000000ff0e0e7207 */ /* 0x000fc40004000000 */
[----:B------:R-:W-:Y:S01]  /*140f0*/  ISETP.GT.AND P5, PT, R2, 0x1b, PT ;  /* 0x0000001b0200780c */ /* 0x000fe20003fa4270 */
[----:B------:R1:W-:Y:S01]  /*14100*/  LDGSTS.E [R9+0x1600], desc[UR26][R10.64], P2 ;  /* 0x016000000a097fae */ /* 0x0003e200091a101a */
[----:B------:R-:W-:-:S03]  /*14110*/  IMAD.X R13, R6, 0x1, R7, P6 ;  /* 0x00000001060d7824 */ /* 0x000fc600030e0607 */
[----:B------:R-:W4:Y:S01]  /*14120*/  LDL R7, [R1+0x5e8] ;  /* 0x0005e80001077983 */ /* 0x000f220000100800 */
[----:B------:R-:W-:-:S03]  /*14130*/  ISETP.NE.U32.AND P4, PT, R14, RZ, PT ;  /* 0x000000ff0e00720c */ /* 0x000fc60003f85070 */
[----:B------:R3:W-:Y:S07]  /*14140*/  LDGSTS.E [R9+0x1700], desc[UR26][R12.64], P2 ;  /* 0x017000000c097fae */ /* 0x0007ee00091a101a */
[----:B------:R-:W-:Y:S04]  /*14150*/  STL.64 [R1+0x20], R20 ;  /* 0x0000201401007387 */ /* 0x000fe80000100a00 */
[----:B------:R2:W-:Y:S04]  /*14160*/  STL.64 [R1+0x28], R22 ;  /* 0x0000281601007387 */ /* 0x0005e80000100a00 */
[----:B------:R-:W4:Y:S04]  /*14170*/  LDL R30, [R1+0x5f0] ;  /* 0x0005f000011e7983 */ /* 0x000f280000100800 */
[----:B-1----:R-:W4:Y:S04]  /*14180*/  LDL R27, [R1+0x5e4] ;  /* 0x0005e400011b7983 */ /* 0x002f280000100800 */
[----:B------:R-:W4:Y:S04]  /*14190*/  LDL R26, [R1+0x5ec] ;  /* 0x0005ec00011a7983 */ /* 0x000f280000100800 */
[----:B--2---:R-:W2:Y:S04]  /*141a0*/  LDL R22, [R1+0x668] ;  /* 0x0006680001167983 */ /* 0x004ea80000100800 */
[----:B------:R-:W2:Y:S01]  /*141b0*/  LDL R25, [R1+0x630] ;  /* 0x0006300001197983 */ /* 0x000ea20000100800 */
[----:B------:R-:W-:-:S02]  /*141c0*/  SEL R14, RZ, 0x4, !P5 ;  /* 0x00000004ff0e7807 */ /* 0x000fc40006800000 */
[----:B------:R-:W-:Y:S01]  /*141d0*/  ISETP.GT.AND P5, PT, R2, 0x1f, PT ;  /* 0x0000001f0200780c */ /* 0x000fe20003fa4270 */
[----:B------:R-:W2:Y:S01]  /*141e0*/  LDL R24, [R1+0x624] ;  /* 0x0006240001187983 */ /* 0x000ea20000100800 */
[----:B------:R-:W-:Y:S02]  /*141f0*/  SEL R10, R14, RZ, !P0 ;  /* 0x000000ff0e0a7207 */ /* 0x000fe40004000000 */
[----:B------:R-:W-:Y:S01]  /*14200*/  SEL R14, RZ, 0x4, !P5 ;  /* 0x00000004ff0e7807 */ /* 0x000fe20006800000 */
[----:B------:R-:W2:Y:S01]  /*14210*/  LDL R23, [R1+0x62c] ;  /* 0x00062c0001177983 */ /* 0x000ea20000100800 */
[----:B------:R-:W-:Y:S02]  /*14220*/  ISETP.NE.U32.AND P5, PT, R10, RZ, PT ;  /* 0x000000ff0a00720c */ /* 0x000fe40003fa5070 */
[----:B------:R-:W-:Y:S01]  /*14230*/  LOP3.LUT R47, R224, 0x1f, RZ, 0xc0, !PT ;  /* 0x0000001fe02f7812 */ /* 0x000fe200078ec0ff */
[----:B------:R-:W2:Y:S01]  /*14240*/  LDL R21, [R1+0x670] ;  /* 0x0006700001157983 */ /* 0x000ea20000100800 */
[----:B------:R-:W-:-:S03]  /*14250*/  SEL R14, R14, RZ, !P0 ;  /* 0x000000ff0e0e7207 */ /* 0x000fc60004000000 */
[----:B------:R-:W2:Y:S01]  /*14260*/  LDL R20, [R1+0x664] ;  /* 0x0006640001147983 */ /* 0x000ea20000100800 */
[----:B---3--:R-:W-:-:S03]  /*14270*/  IADD3 R12, P6, PT, R5, R15, RZ ;  /* 0x0000000f050c7210 */ /* 0x008fc60007fde0ff */
[----:B------:R-:W3:Y:S01]  /*14280*/  LDL R15, [R1+0x628] ;  /* 0x00062800010f7983 */ /* 0x000ee20000100800 */
[----:B----4-:R-:W-:-:S03]  /*14290*/  IADD3 R10, P2, PT, R5, R18, RZ ;  /* 0x00000012050a7210 */ /* 0x010fc60007f5e0ff */
[----:B------:R-:W4:Y:S04]  /*142a0*/  LDL R19, [R1+0x6a8] ;  /* 0x0006a80001137983 */ /* 0x000f280000100800 */
[----:B------:R-:W3:Y:S01]  /*142b0*/  LDL R18, [R1+0x6a4] ;  /* 0x0006a40001127983 */ /* 0x000ee20000100800 */
[C---:B------:R-:W-:Y:S01]  /*142c0*/  IMAD.X R13, R6.reuse, 0x1, R17, P6 ;  /* 0x00000001060d7824 */ /* 0x040fe200030e0611 */
[----:B------:R-:W-:Y:S02]  /*142d0*/  ISETP.GE.AND P6, PT, R47, R2, PT ;  /* 0x000000022f00720c */ /* 0x000fe40003fc6270 */
[----:B------:R-:W3:Y:S04]  /*142e0*/  LDL R17, [R1+0x66c] ;  /* 0x00066c0001117983 */ /* 0x000ee80000100800 */
[----:B------:R1:W-:Y:S01]  /*142f0*/  LDGSTS.E [R9+0x1e00], desc[UR26][R12.64], P1 ;  /* 0x01e000000c097fae */ /* 0x0003e200089a101a */
[----:B------:R-:W-:Y:S01]  /*14300*/  IMAD.X R11, R6, 0x1, R16, P2 ;  /* 0x00000001060b7824 */ /* 0x000fe200010e0610 */
[----:B------:R-:W-:-:S02]  /*14310*/  ISETP.NE.U32.AND P2, PT, R14, RZ, PT ;  /* 0x000000ff0e00720c */ /* 0x000fc40003f45070 */
[----:B------:R-:W3:Y:S01]  /*14320*/  LDL R16, [R1+0x6b0] ;  /* 0x0006b00001107983 */ /* 0x000ee20000100800 */
[----:B------:R-:W-:-:S03]  /*14330*/  SEL R14, RZ, 0x4, P6 ;  /* 0x00000004ff0e7807 */ /* 0x000fc60003000000 */
[----:B------:R1:W-:Y:S01]  /*14340*/  LDGSTS.E [R9+0x1f00], desc[UR26][R10.64], P1 ;  /* 0x01f000000a097fae */ /* 0x0003e200089a101a */
[----:B------:R-:W-:Y:S01]  /*14350*/  SEL R14, R14, RZ, !P0 ;  /* 0x000000ff0e0e7207 */ /* 0x000fe20004000000 */
[-C--:B------:R-:W-:Y:S08]  /*14360*/  HMMA.1688.F32.TF32 R200, R204, R38.reuse, R200 ;  /* 0x00000026ccc8723c */ /* 0x080ff000000810c8 */
[----:B------:R-:W-:Y:S08]  /*14370*/  HMMA.1688.F32.TF32 R36, R244, R38, R184 ;  /* 0x00000026f424723c */ /* 0x000ff000000810b8 */
[C---:B------:R-:W-:Y:S08]  /*14380*/  HMMA.1688.F32.TF32 R196, R204.reuse, R34, R196 ;  /* 0x00000022ccc4723c */ /* 0x040ff000000810c4 */
[-C--:B------:R-:W-:Y:S08]  /*14390*/  HMMA.1688.F32.TF32 R204, R204, R42.reuse, R188 ;  /* 0x0000002acccc723c */ /* 0x080ff000000810bc */
[----:B------:R-:W-:Y:S01]  /*143a0*/  HMMA.1688.F32.TF32 R244, R244, R42, R192 ;  /* 0x0000002af4f4723c */ /* 0x000fe200000810c0 */
[----:B-1----:R-:W-:-:S02]  /*143b0*/  IADD3 R12, P6, PT, R5, R7, RZ ;  /* 0x00000007050c7210 */ /* 0x002fc40007fde0ff */
[----:B------:R-:W4:Y:S01]  /*143c0*/  LDL R7, [R1+0x6ac] ;  /* 0x0006ac0001077983 */ /* 0x000f220000100800 */
[----:B------:R-:W-:-:S03]  /*143d0*/  IADD3 R10, P0, PT, R5, R30, RZ ;  /* 0x0000001e050a7210 */ /* 0x000fc60007f1e0ff */
[----:B------:R-:W4:Y:S01]  /*143e0*/  LDL.LU R30, [R1+0x4a0] ;  /* 0x0004a000011e7983 */ /* 0x000f220000300800 */
[C---:B------:R-:W-:Y:S02]  /*143f0*/  IMAD.X R13, R6.reuse, 0x1, R27, P6 ;  /* 0x00000001060d7824 */ /* 0x040fe400030e061b */
[----:B------:R-:W-:-:S03]  /*14400*/  IMAD.X R11, R6, 0x1, R26, P0 ;  /* 0x00000001060b7824 */ /* 0x000fc600000e061a */
[----:B------:R2:W-:Y:S04]  /*14410*/  LDGSTS.E [R9+0x2600], desc[UR26][R12.64], P4 ;  /* 0x026000000c097fae */ /* 0x0005e8000a1a101a */
[----:B------:R1:W-:Y:S01]  /*14420*/  LDGSTS.E [R9+0x2700], desc[UR26][R10.64], P4 ;  /* 0x027000000a097fae */ /* 0x0003e2000a1a101a */
[C---:B--2---:R-:W-:Y:S02]  /*14430*/  IADD3 R12, P0, PT, R5.reuse, R25, RZ ;  /* 0x00000019050c7210 */ /* 0x044fe40007f1e0ff */
[----:B-1----:R-:W-:Y:S02]  /*14440*/  IADD3 R10, P4, PT, R5, R22, RZ ;  /* 0x00000016050a7210 */ /* 0x002fe40007f9e0ff */
        /* <DEDUP_REMOVED lines=31> */
[----:B------:R-:W2:Y:S01]  /*14640*/  LDL.LU R168, [R1+0x43c] ;  /* 0x00043c0001a87983 */ /* 0x000ea20000300800 */
[----:B------:R-:W1:Y:S01]  /*14650*/  S2R R252, SR_TID.X ;  /* 0x0000000000fc7919 */ /* 0x000e620000002100 */
[----:B------:R-:W-:-:S02]  /*14660*/  ISETP.NE.U32.AND P1, PT, R14, RZ, PT ;  /* 0x000000ff0e00720c */ /* 0x000fc40003f25070 */
[----:B---3--:R-:W-:Y:S02]  /*14670*/  IADD3 R14, P6, PT, R5, R15, RZ ;  /* 0x0000000f050e7210 */ /* 0x008fe40007fde0ff */
[C---:B------:R-:W-:Y:S01]  /*14680*/  IADD3.X R13, PT, PT, R6.reuse, R23, RZ, P0, !PT ;  /* 0x00000017060d7210 */ /* 0x040fe200007fe4ff */
[C---:B------:R-:W-:Y:S01]  /*14690*/  IMAD.X R11, R6.reuse, 0x1, R20, P4 ;  /* 0x00000001060b7824 */ /* 0x040fe200020e0614 */
[----:B------:R-:W3:Y:S01]  /*146a0*/  LDL.LU R167, [R1+0x488] ;  /* 0x0004880001a77983 */ /* 0x000ee20000300800 */
[----:B------:R-:W-:-:S03]  /*146b0*/  IMAD.X R15, R6, 0x1, R24, P6 ;  /* 0x00000001060f7824 */ /* 0x000fc600030e0618 */
[----:B------:R-:W3:Y:S04]  /*146c0*/  LDL.LU R162, [R1+0x44c] ;  /* 0x00044c0001a27983 */ /* 0x000ee80000300800 */
[----:B------:R1:W-:Y:S04]  /*146d0*/  LDGSTS.E [R9+0x2e00], desc[UR26][R14.64], P3 ;  /* 0x02e000000e097fae */ /* 0x0003e800099a101a */
[----:B------:R4:W-:Y:S04]  /*146e0*/  LDGSTS.E [R9+0x2f00], desc[UR26][R12.64], P3 ;  /* 0x02f000000c097fae */ /* 0x0009e800099a101a */
[----:B------:R4:W-:Y:S01]  /*146f0*/  LDGSTS.E [R9+0x3600], desc[UR26][R10.64], P5 ;  /* 0x036000000a097fae */ /* 0x0009e2000a9a101a */
[----:B-1----:R-:W-:-:S03]  /*14700*/  IADD3 R14, P0, PT, R5, R21, RZ ;  /* 0x00000015050e7210 */ /* 0x002fc60007f1e0ff */
[----:B------:R-:W3:Y:S02]  /*14710*/  LDL.LU R43, [R1+0x494] ;  /* 0x00049400012b7983 */ /* 0x000ee40000300800 */
[----:B------:R-:W-:Y:S01]  /*14720*/  IMAD.X R15, R6, 0x1, R17, P0 ;  /* 0x00000001060f7824 */ /* 0x000fe200000e0611 */
[C---:B------:R-:W-:Y:S01]  /*14730*/  IADD3 R16, P0, PT, R5.reuse, R16, RZ ;  /* 0x0000001005107210 */ /* 0x040fe20007f1e0ff */
[----:B------:R-:W3:Y:S01]  /*14740*/  LDL.LU R34, [R1+0x484] ;  /* 0x0004840001227983 */ /* 0x000ee20000300800 */
[----:B----4-:R-:W-:-:S03]  /*14750*/  IADD3 R12, P3, PT, R5, R19, RZ ;  /* 0x00000013050c7210 */ /* 0x010fc60007f7e0ff */
[----:B------:R-:W-:Y:S02]  /*14760*/  LDGSTS.E [R9+0x3700], desc[UR26][R14.64], P5 ;  /* 0x037000000e097fae */ /* 0x000fe4000a9a101a */
[----:B------:R-:W-:Y:S01]  /*14770*/  IMAD.X R13, R6, 0x1, R18, P3 ;  /* 0x00000001060d7824 */ /* 0x000fe200018e0612 */
[----:B------:R-:W-:Y:S01]  /*14780*/  SHF.R.S32.HI R18, RZ, 0x5, R252 ;  /* 0x00000005ff127819 */ /* 0x000fe200000114fc */
[----:B------:R-:W4:Y:S03]  /*14790*/  LDL.LU R31, [R1+0x46c] ;  /* 0x00046c00011f7983 */ /* 0x000f260000300800 */
[----:B------:R-:W-:Y:S01]  /*147a0*/  SGXT R18, R18, 0x1 ;  /* 0x000000011212781a */ /* 0x000fe20000000200 */
[----:B------:R-:W-:Y:S04]  /*147b0*/  LDGSTS.E [R9+0x3e00], desc[UR26][R12.64], P2 ;  /* 0x03e000000c097fae */ /* 0x000fe800091a101a */
[----:B------:R-:W3:Y:S04]  /*147c0*/  LDL.LU R26, [R1+0x458] ;  /* 0x00045800011a7983 */ /* 0x000ee80000300800 */
[----:B------:R-:W3:Y:S01]  /*147d0*/  LDL.LU R23, [R1+0x468] ;  /* 0x0004680001177983 */ /* 0x000ee20000300800 */
[----:B------:R-:W-:Y:S01]  /*147e0*/  IMAD.X R17, R6, 0x1, R7, P0 ;  /* 0x0000000106117824 */ /* 0x000fe200000e0607 */
[----:B------:R-:W-:-:S04]  /*147f0*/  LOP3.LUT R7, R252, 0x1f, RZ, 0xc0, !PT ;  /* 0x0000001ffc077812 */ /* 0x000fc800078ec0ff */
[----:B------:R1:W-:Y:S01]  /*14800*/  LDGSTS.E [R9+0x3f00], desc[UR26][R16.64], P2 ;  /* 0x03f0000010097fae */ /* 0x0003e200091a101a */
[----:B------:R-:W-:-:S03]  /*14810*/  IMAD.SHL.U32 R7, R7, 0x4, RZ ;  /* 0x0000000407077824 */ /* 0x000fc600078e00ff */
[----:B------:R-:W0:Y:S02]  /*14820*/  LDGDEPBAR ;  /* 0x00000000000079af */ /* 0x000e240000000000 */
[----:B------:R-:W-:Y:S02]  /*14830*/  LOP3.LUT R7, R7, 0x90, R18, 0x78, !PT ;  /* 0x0000009007077812 */ /* 0x000fe400078e7812 */
[----:B------:R-:W-:-:S03]  /*14840*/  IADD3 R10, P3, PT, R0, R30, RZ ;  /* 0x0000001e000a7210 */ /* 0x000fc60007f7e0ff */
[----:B-1----:R-:W-:Y:S02]  /*14850*/  VIADD R9, R7, UR8 ;  /* 0x0000000807097c36 */ /* 0x002fe40008000000 */
[----:B--2---:R-:W-:Y:S01]  /*14860*/  IMAD.X R11, R22, 0x1, R3, P3 ;  /* 0x00000001160b7824 */ /* 0x004fe200018e0603 */
[----:B------:R-:W-:-:S04]  /*14870*/  IADD3 R12, P0, PT, R0, R41, RZ ;  /* 0x00000029000c7210 */ /* 0x000fc80007f1e0ff */
[----:B------:R1:W-:Y:S01]  /*14880*/  LDGSTS.E [R9+0x8000], desc[UR26][R10.64], P1 ;  /* 0x080000000a097fae */ /* 0x0003e200089a101a */
[----:B------:R-:W-:Y:S01]  /*14890*/  IMAD.X R13, R25, 0x1, R3, P0 ;  /* 0x00000001190d7824 */ /* 0x000fe200000e0603 */
[----:B------:R-:W-:-:S04]  /*148a0*/  IADD3 R14, P2, PT, R0, R165, RZ ;  /* 0x000000a5000e7210 */ /* 0x000fc80007f5e0ff */
[----:B------:R-:W-:Y:S01]  /*148b0*/  LDGSTS.E [R9+0x8400], desc[UR26][R12.64], P1 ;  /* 0x084000000c097fae */ /* 0x000fe200089a101a */
[----:B-1----:R-:W-:Y:S01]  /*148c0*/  IADD3 R10, P0, PT, R0, R185, RZ ;  /* 0x000000b9000a7210 */ /* 0x002fe20007f1e0ff */
[----:B------:R-:W-:-:S04]  /*148d0*/  IMAD.X R15, R32, 0x1, R3, P2 ;  /* 0x00000001200f7824 */ /* 0x000fc800010e0603 */
[----:B------:R-:W-:Y:S01]  /*148e0*/  IMAD.X R11, R160, 0x1, R3, P0 ;  /* 0x00000001a00b7824 */ /* 0x000fe200000e0603 */
[----:B------:R1:W-:Y:S04]  /*148f0*/  LDGSTS.E [R9+0x8800], desc[UR26][R14.64], P1 ;  /* 0x088000000e097fae */ /* 0x0003e800089a101a */
[----:B------:R2:W-:Y:S01]  /*14900*/  LDGSTS.E [R9+0x8c00], desc[UR26][R10.64], P1 ;  /* 0x08c000000a097fae */ /* 0x0005e200089a101a */
[----:B------:R-:W-:Y:S02]  /*14910*/  LOP3.LUT R7, R252, 0x1f, RZ, 0xc0, !PT ;  /* 0x0000001ffc077812 */ /* 0x000fe400078ec0ff */
[----:B------:R-:W-:-:S03]  /*14920*/  SHF.R.S32.HI R18, RZ, 0x5, R252 ;  /* 0x00000005ff127819 */ /* 0x000fc600000114fc */
[----:B------:R-:W-:Y:S01]  /*14930*/  IMAD.SHL.U32 R7, R7, 0x4, RZ ;  /* 0x0000000407077824 */ /* 0x000fe200078e00ff */
[----:B------:R-:W-:-:S04]  /*14940*/  SGXT R18, R18, 0x1 ;  /* 0x000000011212781a */ /* 0x000fc80000000200 */
[----:B------:R-:W-:-:S04]  /*14950*/  LOP3.LUT R7, R7, 0x90, R18, 0x78, !PT ;  /* 0x0000009007077812 */ /* 0x000fc800078e7812 */
[----:B------:R-:W-:Y:S02]  /*14960*/  LOP3.LUT R7, R7, 0x20, RZ, 0x3c, !PT ;  /* 0x0000002007077812 */ /* 0x000fe400078e3cff */
[C---:B-1----:R-:W-:Y:S02]  /*14970*/  IADD3 R14, P0, PT, R0.reuse, R236, RZ ;  /* 0x000000ec000e7210 */ /* 0x042fe40007f1e0ff */
[----:B------:R-:W-:-:S03]  /*14980*/  IADD3 R12, P2, PT, R0, R229, RZ ;  /* 0x000000e5000c7210 */ /* 0x000fc60007f5e0ff */
[--C-:B------:R-:W-:Y:S02]  /*14990*/  IMAD.X R15, R192, 0x1, R3.reuse, P0 ;  /* 0x00000001c00f7824 */ /* 0x100fe400000e0603 */
[----:B------:R-:W-:Y:S01]  /*149a0*/  IMAD.X R13, R168, 0x1, R3, P2 ;  /* 0x00000001a80d7824 */ /* 0x000fe200010e0603 */
[----:B--2---:R-:W-:-:S04]  /*149b0*/  IADD3 R10, P2, PT, R0, R243, RZ ;  /* 0x000000f3000a7210 */ /* 0x004fc80007f5e0ff */
[----:B------:R1:W-:Y:S01]  /*149c0*/  LDGSTS.E [R9+0x9000], desc[UR26][R12.64], P1 ;  /* 0x090000000c097fae */ /* 0x0003e200089a101a */
[----:B------:R-:W-:-:S03]  /*149d0*/  IMAD.X R11, R231, 0x1, R3, P2 ;  /* 0x00000001e70b7824 */ /* 0x000fc600010e0603 */
[----:B------:R2:W-:Y:S04]  /*149e0*/  LDGSTS.E [R9+0x9400], desc[UR26][R14.64], P1 ;  /* 0x094000000e097fae */ /* 0x0005e800089a101a */
[----:B------:R2:W-:Y:S01]  /*149f0*/  LDGSTS.E [R9+0x9800], desc[UR26][R10.64], P1 ;  /* 0x098000000a097fae */ /* 0x0005e200089a101a */
[C---:B-1----:R-:W-:Y:S02]  /*14a00*/  IADD3 R12, P0, PT, R0.reuse, R225, RZ ;  /* 0x000000e1000c7210 */ /* 0x042fe40007f1e0ff */
[----:B--2---:R-:W-:-:S03]  /*14a10*/  IADD3 R14, P2, PT, R0, R217, RZ ;  /* 0x000000d9000e7210 */ /* 0x004fc60007f5e0ff */
[--C-:B------:R-:W-:Y:S01]  /*14a20*/  IMAD.X R13, R238, 0x1, R3.reuse, P0 ;  /* 0x00000001ee0d7824 */ /* 0x100fe200000e0603 */
[----:B------:R-:W-:Y:S02]  /*14a30*/  IADD3 R10, P0, PT, R0, R189, RZ ;  /* 0x000000bd000a7210 */ /* 0x000fe40007f1e0ff */
[----:B------:R-:W-:Y:S02]  /*14a40*/  IADD3.X R15, PT, PT, R250, R3, RZ, P2, !PT ;  /* 0x00000003fa0f7210 */ /* 0x000fe400017fe4ff */
[----:B------:R1:W-:Y:S01]  /*14a50*/  LDGSTS.E [R9+0x9c00], desc[UR26][R12.64], P1 ;  /* 0x09c000000c097fae */ /* 0x0003e200089a101a */
[----:B------:R-:W-:-:S03]  /*14a60*/  IMAD.X R11, R222, 0x1, R3, P0 ;  /* 0x00000001de0b7824 */ /* 0x000fc600000e0603 */
[----:B------:R2:W-:Y:S04]  /*14a70*/  LDGSTS.E [R9+0xa000], desc[UR26][R14.64], P1 ;  /* 0x0a0000000e097fae */ /* 0x0005e800089a101a */
[----:B------:R4:W-:Y:S01]  /*14a80*/  LDGSTS.E [R9+0xa400], desc[UR26][R10.64], P1 ;  /* 0x0a4000000a097fae */ /* 0x0009e200089a101a */
[C---:B-1----:R-:W-:Y:S02]  /*14a90*/  IADD3 R12, P2, PT, R0.reuse, R57, RZ ;  /* 0x00000039000c7210 */ /* 0x042fe40007f5e0ff */
[----:B--2---:R-:W-:-:S03]  /*14aa0*/  IADD3 R14, P0, PT, R0, R45, RZ ;  /* 0x0000002d000e7210 */ /* 0x004fc60007f1e0ff */
[--C-:B------:R-:W-:Y:S01]  /*14ab0*/  IMAD.X R13, R210, 0x1, R3.reuse, P2 ;  /* 0x00000001d20d7824 */ /* 0x100fe200010e0603 */
[----:B----4-:R-:W-:Y:S01]  /*14ac0*/  IADD3 R10, P2, PT, R0, R70, RZ ;  /* 0x00000046000a7210 */ /* 0x010fe20007f5e0ff */
[----:B------:R-:W-:-:S03]  /*14ad0*/  IMAD.X R15, R54, 0x1, R3, P0 ;  /* 0x00000001360f7824 */ /* 0x000fc600000e0603 */
[----:B------:R-:W-:Y:S01]  /*14ae0*/  LDGSTS.E [R9+0xa800], desc[UR26][R12.64], P1 ;  /* 0x0a8000000c097fae */ /* 0x000fe200089a101a */
[----:B------:R-:W-:-:S03]  /*14af0*/  IMAD.X R11, R62, 0x1, R3, P2 ;  /* 0x000000013e0b7824 */ /* 0x000fc600010e0603 */
[----:B------:R-:W-:Y:S04]  /*14b00*/  LDGSTS.E [R9+0xac00], desc[UR26][R14.64], P1 ;  /* 0x0ac000000e097fae */ /* 0x000fe800089a101a */
[----:B------:R1:W-:Y:S02]  /*14b10*/  LDGSTS.E [R9+0xb000], desc[UR26][R10.64], P1 ;  /* 0x0b0000000a097fae */ /* 0x0003e400089a101a */
[----:B-1----:R-:W-:Y:S02]  /*14b20*/  VIADD R10, R7, UR8 ;  /* 0x00000008070a7c36 */ /* 0x002fe40008000000 */
[----:B------:R-:W2:Y:S04]  /*14b30*/  LDL.LU R7, [R1+0x2dc] ;  /* 0x0002dc0001077983 */ /* 0x000ea80000300800 */
[----:B------:R-:W4:Y:S04]  /*14b40*/  LDL.LU R85, [R1+0x2fc] ;  /* 0x0002fc0001557983 */ /* 0x000f280000300800 */
        /* <DEDUP_REMOVED lines=60> */
[----:B------:R-:W-:-:S02]  /*14f10*/  IADD3 R12, P0, PT, R0, R78, RZ ;  /* 0x0000004e000c7210 */ /* 0x000fc40007f1e0ff */
[C---:B------:R-:W-:Y:S01]  /*14f20*/  IADD3 R16, P2, PT, R0.reuse, R86, RZ ;  /* 0x0000005600107210 */ /* 0x040fe20007f5e0ff */
[----:B------:R-:W1:Y:S02]  /*14f30*/  S2R R20, SR_TID.X ;  /* 0x0000000000147919 */ /* 0x000e640000002100 */
[--C-:B------:R-:W-:Y:S01]  /*14f40*/  IMAD.X R13, R67, 0x1, R3.reuse, P0 ;  /* 0x00000001430d7824 */ /* 0x100fe200000e0603 */
[----:B------:R-:W-:Y:S01]  /*14f50*/  IADD3 R14, P3, PT, R0, R90, RZ ;  /* 0x0000005a000e7210 */ /* 0x000fe20007f7e0ff */
[--C-:B------:R-:W-:Y:S01]  /*14f60*/  IMAD.X R17, R75, 0x1, R3.reuse, P2 ;  /* 0x000000014b117824 */ /* 0x100fe200010e0603 */
[----:B------:R-:W-:Y:S01]  /*14f70*/  SHF.R.S32.HI R56, RZ, 0x5, R224 ;  /* 0x00000005ff387819 */ /* 0x000fe200000114e0 */
[----:B------:R-:W-:Y:S01]  /*14f80*/  IMAD.SHL.U32 R47, R47, 0x4, RZ ;  /* 0x000000042f2f7824 */ /* 0x000fe200078e00ff */
[----:B------:R3:W-:Y:S01]  /*14f90*/  LDGSTS.E [R9+0xb400], desc[UR26][R12.64], P1 ;  /* 0x0b4000000c097fae */ /* 0x0007e200089a101a */
[----:B------:R-:W-:-:S03]  /*14fa0*/  IMAD.X R15, R83, 0x1, R3, P3 ;  /* 0x00000001530f7824 */ /* 0x000fc600018e0603 */
[----:B------:R3:W-:Y:S04]  /*14fb0*/  LDGSTS.E [R9+0xb800], desc[UR26][R16.64], P1 ;  /* 0x0b80000010097fae */ /* 0x0007e800089a101a */
[----:B------:R1:W-:Y:S01]  /*14fc0*/  LDGSTS.E [R9+0xbc00], desc[UR26][R14.64], P1 ;  /* 0x0bc000000e097fae */ /* 0x0003e200089a101a */
[----:B---3--:R-:W-:-:S03]  /*14fd0*/  IADD3 R12, P0, PT, R0, R31, RZ ;  /* 0x0000001f000c7210 */ /* 0x008fc60007f1e0ff */
[----:B------:R-:W3:Y:S01]  /*14fe0*/  LDL.LU R163, [R1+0x2b8] ;  /* 0x0002b80001a37983 */ /* 0x000ee20000300800 */
[----:B------:R-:W-:Y:S01]  /*14ff0*/  IADD3 R16, P2, PT, R0, R43, RZ ;  /* 0x0000002b00107210 */ /* 0x000fe20007f5e0ff */
[----:B------:R-:W-:Y:S01]  /*15000*/  IMAD.X R13, R23, 0x1, R3, P0 ;  /* 0x00000001170d7824 */ /* 0x000fe200000e0603 */
[----:B-1----:R-:W-:-:S03]  /*15010*/  LOP3.LUT R21, R20, 0x1f, RZ, 0xc0, !PT ;  /* 0x0000001f14157812 */ /* 0x002fc600078ec0ff */
[--C-:B------:R-:W-:Y:S01]  /*15020*/  IMAD.X R17, R26, 0x1, R3.reuse, P2 ;  /* 0x000000011a117824 */ /* 0x100fe200010e0603 */
[----:B------:R-:W-:Y:S01]  /*15030*/  IADD3 R14, P0, PT, R0, R167, RZ ;  /* 0x000000a7000e7210 */ /* 0x000fe20007f1e0ff */
[----:B------:R1:W-:Y:S04]  /*15040*/  LDGSTS.E [R10+0x8100], desc[UR26][R12.64], P1 ;  /* 0x081000000c0a7fae */ /* 0x0003e800089a101a */
[----:B------:R-:W-:Y:S01]  /*15050*/  IMAD.X R15, R34, 0x1, R3, P0 ;  /* 0x00000001220f7824 */ /* 0x000fe200000e0603 */
[----:B------:R-:W-:Y:S04]  /*15060*/  LDGSTS.E [R10+0x8500], desc[UR26][R16.64], P1 ;  /* 0x08500000100a7fae */ /* 0x000fe800089a101a */
[----:B------:R2:W-:Y:S01]  /*15070*/  LDGSTS.E [R10+0x8900], desc[UR26][R14.64], P1 ;  /* 0x089000000e0a7fae */ /* 0x0005e200089a101a */
[----:B-1----:R-:W-:-:S03]  /*15080*/  IADD3 R12, P2, PT, R0, R187, RZ ;  /* 0x000000bb000c7210 */ /* 0x002fc60007f5e0ff */
[----:B------:R-:W3:Y:S02]  /*15090*/  LDL.LU R42, [R1+0x47c] ;  /* 0x00047c00012a7983 */ /* 0x000ee40000300800 */
[----:B------:R-:W-:-:S05]  /*150a0*/  IMAD.X R13, R162, 0x1, R3, P2 ;  /* 0x00000001a20d7824 */ /* 0x000fca00010e0603 */
[----:B------:R1:W-:Y:S01]  /*150b0*/  LDGSTS.E [R10+0x8d00], desc[UR26][R12.64], P1 ;  /* 0x08d000000c0a7fae */ /* 0x0003e200089a101a */
[----:B------:R-:W-:Y:S01]  /*150c0*/  SHF.R.S32.HI R35, RZ, 0x5, R20 ;  /* 0x00000005ff237819 */ /* 0x000fe20000011414 */
[----:B------:R-:W-:-:S03]  /*150d0*/  IMAD.SHL.U32 R11, R21, 0x4, RZ ;  /* 0x00000004150b7824 */ /* 0x000fc600078e00ff */
[----:B------:R-:W-:-:S04]  /*150e0*/  SGXT R35, R35, 0x1 ;  /* 0x000000012323781a */ /* 0x000fc80000000200 */
[----:B------:R-:W-:Y:S02]  /*150f0*/  LOP3.LUT R11, R11, 0x90, R35, 0x78, !PT ;  /* 0x000000900b0b7812 */ /* 0x000fe400078e7823 */
[----:B------:R-:W-:Y:S01]  /*15100*/  SGXT R56, R56, 0x1 ;  /* 0x000000013838781a */ /* 0x000fe20000000200 */
[----:B------:R-:W3:Y:S01]  /*15110*/  LDL.LU R35, [R1+0x2c0] ;  /* 0x0002c00001237983 */ /* 0x000ee20000300800 */
[----:B------:R-:W-:-:S05]  /*15120*/  LOP3.LUT R11, R11, 0x40, RZ, 0x3c, !PT ;  /* 0x000000400b0b7812 */ /* 0x000fca00078e3cff */
[----:B------:R-:W-:Y:S01]  /*15130*/  VIADD R9, R11, UR8 ;  /* 0x000000080b097c36 */ /* 0x000fe20008000000 */
[C---:B--2---:R-:W-:Y:S02]  /*15140*/  IADD3 R14, P2, PT, R0.reuse, R237, RZ ;  /* 0x000000ed000e7210 */ /* 0x044fe40007f5e0ff */
[----:B----4-:R-:W-:Y:S02]  /*15150*/  IADD3 R16, P0, PT, R0, R230, RZ ;  /* 0x000000e600107210 */ /* 0x010fe40007f1e0ff */
[----:B------:R-:W-:-:S03]  /*15160*/  IADD3.X R15, PT, PT, R194, R3, RZ, P2, !PT ;  /* 0x00000003c20f7210 */ /* 0x000fc600017fe4ff */
[----:B------:R-:W-:Y:S01]  /*15170*/  IMAD.X R17, R170, 0x1, R3, P0 ;  /* 0x00000001aa117824 */ /* 0x000fe200000e0603 */
[----:B-1----:R-:W-:-:S04]  /*15180*/  IADD3 R12, P0, PT, R0, R249, RZ ;  /* 0x000000f9000c7210 */ /* 0x002fc80007f1e0ff */
        /* <DEDUP_REMOVED lines=19> */
[----:B------:R-:W-:Y:S01]  /*152c0*/  IADD3 R18, P2, PT, R0, R76, RZ ;  /* 0x0000004c00127210 */ /* 0x000fe20007f5e0ff */
[--C-:B------:R-:W-:Y:S02]  /*152d0*/  IMAD.X R13, R60, 0x1, R3.reuse, P0 ;  /* 0x000000013c0d7824 */ /* 0x100fe400000e0603 */
[----:B------:R2:W-:Y:S02]  /*152e0*/  LDGSTS.E [R10+0xad00], desc[UR26][R14.64], P1 ;  /* 0x0ad000000e0a7fae */ /* 0x0005e400089a101a */
[----:B------:R-:W-:Y:S01]  /*152f0*/  IMAD.X R19, R65, 0x1, R3, P2 ;  /* 0x0000000141137824 */ /* 0x000fe200010e0603 */
[C---:B------:R-:W-:Y:S01]  /*15300*/  IADD3 RZ, P2, PT, R0.reuse, R161, RZ ;  /* 0x000000a100ff7210 */ /* 0x040fe20007f5e0ff */
[----:B------:R4:W-:Y:S01]  /*15310*/  LDGSTS.E [R10+0xb100], desc[UR26][R12.64], P1 ;  /* 0x0b1000000c0a7fae */ /* 0x0009e200089a101a */
[C---:B-1----:R-:W-:Y:S01]  /*15320*/  IADD3 R16, P3, PT, R0.reuse, R85, RZ ;  /* 0x0000005500107210 */ /* 0x042fe20007f7e0ff */
[----:B------:R-:W-:-:S02]  /*15330*/  IMAD.IADD R20, R0, 0x1, R33 ;  /* 0x0000000100147824 */ /* 0x000fc400078e0221 */
[----:B------:R-:W-:Y:S01]  /*15340*/  LDGSTS.E [R10+0xb500], desc[UR26][R18.64], P1 ;  /* 0x0b500000120a7fae */ /* 0x000fe200089a101a */
[----:B--2---:R-:W-:Y:S01]  /*15350*/  IADD3 R14, P0, PT, R0, R7, RZ ;  /* 0x00000007000e7210 */ /* 0x004fe20007f1e0ff */
[----:B------:R-:W-:-:S04]  /*15360*/  IMAD.X R17, R73, 0x1, R3, P3 ;  /* 0x0000000149117824 */ /* 0x000fc800018e0603 */
[--C-:B------:R-:W-:Y:S01]  /*15370*/  IMAD.X R15, R81, 0x1, R3.reuse, P0 ;  /* 0x00000001510f7824 */ /* 0x100fe200000e0603 */
[C---:B------:R-:W-:Y:S01]  /*15380*/  IADD3 RZ, P0, PT, R0.reuse, R33, RZ ;  /* 0x0000002100ff7210 */ /* 0x040fe20007f1e0ff */
[--C-:B----4-:R-:W-:Y:S01]  /*15390*/  IMAD.X R13, R27, 0x1, R3.reuse, P2 ;  /* 0x000000011b0d7824 */ /* 0x110fe200010e0603 */
[----:B------:R-:W-:Y:S01]  /*153a0*/  IADD3 R12, PT, PT, R0, R161, RZ ;  /* 0x000000a1000c7210 */ /* 0x000fe20007ffe0ff */
[----:B------:R-:W-:Y:S02]  /*153b0*/  LDGSTS.E [R10+0xb900], desc[UR26][R16.64], P1 ;  /* 0x0b900000100a7fae */ /* 0x000fe400089a101a */
[----:B------:R-:W-:Y:S01]  /*153c0*/  IMAD.X R21, R24, 0x1, R3, P0 ;  /* 0x0000000118157824 */ /* 0x000fe200000e0603 */
[C---:B------:R-:W-:Y:S01]  /*153d0*/  IADD3 RZ, P0, PT, R0.reuse, R169, RZ ;  /* 0x000000a900ff7210 */ /* 0x040fe20007f1e0ff */
[----:B------:R1:W-:Y:S01]  /*153e0*/  LDGSTS.E [R10+0xbd00], desc[UR26][R14.64], P1 ;  /* 0x0bd000000e0a7fae */ /* 0x0003e200089a101a */
[----:B------:R-:W-:-:S03]  /*153f0*/  IADD3 RZ, P2, PT, R0, R193, RZ ;  /* 0x000000c100ff7210 */ /* 0x000fc60007f5e0ff */
[----:B------:R-:W-:Y:S01]  /*15400*/  LDGSTS.E [R9+0x8200], desc[UR26][R20.64], P1 ;  /* 0x0820000014097fae */ /* 0x000fe200089a101a */
[----:B------:R-:W-:-:S03]  /*15410*/  IMAD.X R11, R40, 0x1, R3, P0 ;  /* 0x00000001280b7824 */ /* 0x000fc600000e0603 */
[----:B------:R2:W-:Y:S01]  /*15420*/  LDGSTS.E [R9+0x8600], desc[UR26][R12.64], P1 ;  /* 0x086000000c097fae */ /* 0x0005e200089a101a */
[C---:B-1----:R-:W-:Y:S01]  /*15430*/  IMAD.IADD R10, R0.reuse, 0x1, R169 ;  /* 0x00000001000a7824 */ /* 0x042fe200078e02a9 */
[----:B------:R-:W-:Y:S02]  /*15440*/  LOP3.LUT R47, R47, 0x90, R56, 0x78, !PT ;  /* 0x000000902f2f7812 */ /* 0x000fe400078e7838 */
[----:B------:R-:W4:Y:S04]  /*15450*/  LDL.LU R19, [R1+0x450] ;  /* 0x0004500001137983 */ /* 0x000f280000300800 */
[----:B------:R1:W-:Y:S01]  /*15460*/  LDGSTS.E [R9+0x8a00], desc[UR26][R10.64], P1 ;  /* 0x08a000000a097fae */ /* 0x0003e200089a101a */
[----:B--2---:R-:W-:-:S03]  /*15470*/  IMAD.IADD R12, R0, 0x1, R193 ;  /* 0x00000001000c7824 */ /* 0x004fc600078e02c1 */
[----:B------:R-:W2:Y:S01]  /*15480*/  LDL.LU R18, [R1+0x460] ;  /* 0x0004600001127983 */ /* 0x000ea20000300800 */
[C---:B------:R-:W-:Y:S01]  /*15490*/  IADD3 RZ, P0, PT, R0.reuse, R232, RZ ;  /* 0x000000e800ff7210 */ /* 0x040fe20007f1e0ff */
[----:B-1----:R-:W-:Y:S02]  /*154a0*/  IMAD.IADD R10, R0, 0x1, R232 ;  /* 0x00000001000a7824 */ /* 0x002fe400078e02e8 */
[----:B------:R-:W2:Y:S01]  /*154b0*/  LDL.LU R88, [R1+0x2cc] ;  /* 0x0002cc0001587983 */ /* 0x000ea20000300800 */
[--C-:B------:R-:W-:Y:S01]  /*154c0*/  IMAD.X R13, R164, 0x1, R3.reuse, P2 ;  /* 0x00000001a40d7824 */ /* 0x100fe200010e0603 */
[----:B------:R-:W-:Y:S01]  /*154d0*/  IADD3 R14, P2, PT, R0, R239, RZ ;  /* 0x000000ef000e7210 */ /* 0x000fe20007f5e0ff */
[--C-:B------:R-:W-:Y:S01]  /*154e0*/  IMAD.X R11, R184, 0x1, R3.reuse, P0 ;  /* 0x00000001b80b7824 */ /* 0x100fe200000e0603 */
[----:B------:R-:W-:Y:S01]  /*154f0*/  LOP3.LUT R47, R47, 0x60, RZ, 0x3c, !PT ;  /* 0x000000602f2f7812 */ /* 0x000fe200078e3cff */
[----:B------:R-:W2:Y:S04]  /*15500*/  LDL.LU R91, [R1+0x2ec] ;  /* 0x0002ec00015b7983 */ /* 0x000ea80000300800 */
[----:B------:R1:W-:Y:S01]  /*15510*/  LDGSTS.E [R9+0x8e00], desc[UR26][R12.64], P1 ;  /* 0x08e000000c097fae */ /* 0x0003e200089a101a */
[----:B------:R-:W-:-:S03]  /*15520*/  IMAD.X R15, R228, 0x1, R3, P2 ;  /* 0x00000001e40f7824 */ /* 0x000fc600010e0603 */
[----:B------:R1:W-:Y:S04]  /*15530*/  LDGSTS.E [R9+0x9200], desc[UR26][R10.64], P1 ;  /* 0x092000000a097fae */ /* 0x0003e800089a101a */
[----:B------:R1:W-:Y:S02]  /*15540*/  LDGSTS.E [R9+0x9600], desc[UR26][R14.64], P1 ;  /* 0x096000000e097fae */ /* 0x0003e400089a101a */
[C---:B-1----:R-:W-:Y:S02]  /*15550*/  IADD3 R12, P0, PT, R0.reuse, R251, RZ ;  /* 0x000000fb000c7210 */ /* 0x042fe40007f1e0ff */
[----:B------:R-:W2:Y:S01]  /*15560*/  LDL.LU R80, [R1+0x30c] ;  /* 0x00030c0001507983 */ /* 0x000ea20000300800 */
[C---:B------:R-:W-:Y:S02]  /*15570*/  IADD3 R10, P2, PT, R0.reuse, R221, RZ ;  /* 0x000000dd000a7210 */ /* 0x040fe40007f5e0ff */
[--C-:B------:R-:W-:Y:S01]  /*15580*/  IMAD.X R13, R235, 0x1, R3.reuse, P0 ;  /* 0x00000001eb0d7824 */ /* 0x100fe200000e0603 */
[----:B------:R-:W2:Y:S01]  /*15590*/  LDL.LU R77, [R1+0x2e8] ;  /* 0x0002e800014d7983 */ /* 0x000ea20000300800 */
[----:B------:R-:W-:Y:S01]  /*155a0*/  IADD3 R14, P0, PT, R0, R209, RZ ;  /* 0x000000d1000e7210 */ /* 0x000fe20007f1e0ff */
[----:B------:R-:W-:-:S02]  /*155b0*/  IMAD.X R11, R242, 0x1, R3, P2 ;  /* 0x00000001f20b7824 */ /* 0x000fc400010e0603 */
[----:B------:R1:W-:Y:S02]  /*155c0*/  LDGSTS.E [R9+0x9a00], desc[UR26][R12.64], P1 ;  /* 0x09a000000c097fae */ /* 0x0003e400089a101a */
[----:B------:R-:W-:Y:S02]  /*155d0*/  IMAD.X R15, R226, 0x1, R3, P0 ;  /* 0x00000001e20f7824 */ /* 0x000fe400000e0603 */
[----:B------:R1:W-:Y:S04]  /*155e0*/  LDGSTS.E [R9+0x9e00], desc[UR26][R10.64], P1 ;  /* 0x09e000000a097fae */ /* 0x0003e800089a101a */
[----:B------:R1:W-:Y:S02]  /*155f0*/  LDGSTS.E [R9+0xa200], desc[UR26][R14.64], P1 ;  /* 0x0a2000000e097fae */ /* 0x0003e400089a101a */
[----:B-1----:R-:W-:-:S02]  /*15600*/  IADD3 R12, P2, PT, R0, R53, RZ ;  /* 0x00000035000c7210 */ /* 0x002fc40007f5e0ff */
[----:B------:R-:W2:Y:S01]  /*15610*/  LDL.LU R72, [R1+0x32c] ;  /* 0x00032c0001487983 */ /* 0x000ea20000300800 */
[----:B------:R-:W-:Y:S02]  /*15620*/  IADD3 R10, P0, PT, R0, R61, RZ ;  /* 0x0000003d000a7210 */ /* 0x000fe40007f1e0ff */
[--C-:B------:R-:W-:Y:S01]  /*15630*/  IMAD.X R13, R218, 0x1, R3.reuse, P2 ;  /* 0x00000001da0d7824 */ /* 0x100fe200010e0603 */
[----:B------:R-:W-:Y:S01]  /*15640*/  IADD3 R16, P2, PT, R0, R66, RZ ;  /* 0x0000004200107210 */ /* 0x000fe20007f5e0ff */
[----:B------:R-:W2:Y:S01]  /*15650*/  LDL.LU R69, [R1+0x308] ;  /* 0x0003080001457983 */ /* 0x000ea20000300800 */
[--C-:B------:R-:W-:Y:S01]  /*15660*/  IMAD.X R11, R190, 0x1, R3.reuse, P0 ;  /* 0x00000001be0b7824 */ /* 0x100fe200000e0603 */
[----:B------:R-:W-:Y:S02]  /*15670*/  IADD3 R14, P0, PT, R0, R74, RZ ;  /* 0x0000004a000e7210 */ /* 0x000fe40007f1e0ff */
[----:B------:R-:W-:Y:S01]  /*15680*/  IMAD.X R17, R58, 0x1, R3, P2 ;  /* 0x000000013a117824 */ /* 0x000fe200010e0603 */
[----:B------:R1:W-:Y:S01]  /*15690*/  LDGSTS.E [R9+0xa600], desc[UR26][R12.64], P1 ;  /* 0x0a6000000c097fae */ /* 0x0003e200089a101a */
[----:B------:R-:W-:-:S03]  /*156a0*/  IADD3.X R15, PT, PT, R46, R3, RZ, P0, !PT ;  /* 0x000000032e0f7210 */ /* 0x000fc600007fe4ff */
[----:B------:R3:W-:Y:S04]  /*156b0*/  LDGSTS.E [R9+0xaa00], desc[UR26][R10.64], P1 ;  /* 0x0aa000000a097fae */ /* 0x0007e800089a101a */
[----:B------:R3:W-:Y:S01]  /*156c0*/  LDGSTS.E [R9+0xae00], desc[UR26][R16.64], P1 ;  /* 0x0ae0000010097fae */ /* 0x0007e200089a101a */
[----:B-1----:R-:W-:-:S03]  /*156d0*/  IADD3 R12, P2, PT, R0, R82, RZ ;  /* 0x00000052000c7210 */ /* 0x002fc60007f5e0ff */
[----:B------:R-:W-:Y:S01]  /*156e0*/  LDGSTS.E [R9+0xb200], desc[UR26][R14.64], P1 ;  /* 0x0b2000000e097fae */ /* 0x000fe200089a101a */
[C---:B---3--:R-:W-:Y:S01]  /*156f0*/  IADD3 R10, P3, PT, R0.reuse, R84, RZ ;  /* 0x00000054000a7210 */ /* 0x048fe20007f7e0ff */
[--C-:B------:R-:W-:Y:S02]  /*15700*/  IMAD.X R13, R71, 0x1, R3.reuse, P2 ;  /* 0x00000001470d7824 */ /* 0x100fe400010e0603 */
[----:B------:R-:W3:Y:S01]  /*15710*/  LDL.LU R64, [R1+0x34c] ;  /* 0x00034c0001407983 */ /* 0x000ee20000300800 */
[----:B------:R-:W-:Y:S01]  /*15720*/  IADD3 R16, P0, PT, R0, R89, RZ ;  /* 0x0000005900107210 */ /* 0x000fe20007f1e0ff */
[--C-:B------:R-:W-:Y:S02]  /*15730*/  IMAD.X R11, R79, 0x1, R3.reuse, P3 ;  /* 0x000000014f0b7824 */ /* 0x100fe400018e0603 */
[----:B------:R-:W-:Y:S02]  /*15740*/  LDGSTS.E [R9+0xb600], desc[UR26][R12.64], P1 ;  /* 0x0b6000000c097fae */ /* 0x000fe400089a101a */
[----:B------:R-:W-:-:S02]  /*15750*/  IMAD.X R17, R87, 0x1, R3, P0 ;  /* 0x0000000157117824 */ /* 0x000fc400000e0603 */
[----:B------:R-:W-:Y:S04]  /*15760*/  LDGSTS.E [R9+0xba00], desc[UR26][R10.64], P1 ;  /* 0x0ba000000a097fae */ /* 0x000fe800089a101a */
[----:B------:R1:W-:Y:S02]  /*15770*/  LDGSTS.E [R9+0xbe00], desc[UR26][R16.64], P1 ;  /* 0x0be0000010097fae */ /* 0x0003e400089a101a */
[----:B-1----:R-:W-:Y:S02]  /*15780*/  VIADD R9, R47, UR8 ;  /* 0x000000082f097c36 */ /* 0x002fe40008000000 */
[----:B------:R-:W3:Y:S04]  /*15790*/  LDL.LU R47, [R1+0x36c] ;  /* 0x00036c00012f7983 */ /* 0x000ee80000300800 */
        /* <DEDUP_REMOVED lines=11> */
[----:B------:R-:W-:-:S02]  /*15850*/  IADD3 RZ, P0, PT, R0, R35, RZ ;  /* 0x0000002300ff7210 */ /* 0x000fc40007f1e0ff */
[C---:B------:R-:W-:Y:S01]  /*15860*/  IADD3 RZ, P2, PT, R0.reuse, R163, RZ ;  /* 0x000000a300ff7210 */ /* 0x040fe20007f5e0ff */
[C---:B------:R-:W-:Y:S02]  /*15870*/  IMAD.IADD R12, R0.reuse, 0x1, R35 ;  /* 0x00000001000c7824 */ /* 0x040fe400078e0223 */
[C---:B------:R-:W-:Y:S02]  /*15880*/  IMAD.IADD R10, R0.reuse, 0x1, R163 ;  /* 0x00000001000a7824 */ /* 0x040fe400078e02a3 */
[C---:B------:R-:W-:Y:S02]  /*15890*/  IMAD.IADD R14, R0.reuse, 0x1, R171 ;  /* 0x00000001000e7824 */ /* 0x040fe400078e02ab */
[--C-:B----4-:R-:W-:Y:S01]  /*158a0*/  IMAD.X R11, R19, 0x1, R3.reuse, P2 ;  /* 0x00000001130b7824 */ /* 0x110fe200010e0603 */
[----:B------:R-:W-:Y:S01]  /*158b0*/  IADD3 RZ, P2, PT, R0, R195, RZ ;  /* 0x000000c300ff7210 */ /* 0x000fe20007f5e0ff */
[----:B--2---:R-:W-:Y:S01]  /*158c0*/  IMAD.X R13, R18, 0x1, R3, P0 ;  /* 0x00000001120d7824 */ /* 0x004fe200000e0603 */
[----:B------:R-:W-:-:S04]  /*158d0*/  IADD3 RZ, P0, PT, R0, R171, RZ ;  /* 0x000000ab00ff7210 */ /* 0x000fc80007f1e0ff */
[----:B------:R1:W-:Y:S01]  /*158e0*/  LDGSTS.E [R9+0x8300], desc[UR26][R12.64], P1 ;  /* 0x083000000c097fae */ /* 0x0003e200089a101a */
[----:B------:R-:W-:-:S03]  /*158f0*/  IMAD.X R15, R42, 0x1, R3, P0 ;  /* 0x000000012a0f7824 */ /* 0x000fc600000e0603 */
[----:B------:R2:W-:Y:S04]  /*15900*/  LDGSTS.E [R9+0x8700], desc[UR26][R10.64], P1 ;  /* 0x087000000a097fae */ /* 0x0005e800089a101a */
[----:B------:R4:W-:Y:S01]  /*15910*/  LDGSTS.E [R9+0x8b00], desc[UR26][R14.64], P1 ;  /* 0x08b000000e097fae */ /* 0x0009e200089a101a */
[----:B-1----:R-:W-:Y:S02]  /*15920*/  IMAD.IADD R12, R0, 0x1, R195 ;  /* 0x00000001000c7824 */ /* 0x002fe400078e02c3 */
[----:B------:R-:W-:Y:S01]  /*15930*/  IMAD.X R13, R166, 0x1, R3, P2 ;  /* 0x00000001a60d7824 */ /* 0x000fe200010e0603 */
[----:B--2---:R-:W-:-:S04]  /*15940*/  IADD3 R10, P0, PT, R0, R234, RZ ;  /* 0x000000ea000a7210 */ /* 0x004fc80007f1e0ff */
[----:B------:R3:W-:Y:S01]  /*15950*/  LDGSTS.E [R9+0x8f00], desc[UR26][R12.64], P1 ;  /* 0x08f000000c097fae */ /* 0x0007e200089a101a */
[----:B----4-:R-:W-:Y:S01]  /*15960*/  IADD3 R14, P2, PT, R0, R241, RZ ;  /* 0x000000f1000e7210 */ /* 0x010fe20007f5e0ff */
[----:B------:R-:W-:-:S05]  /*15970*/  IMAD.X R11, R186, 0x1, R3, P0 ;  /* 0x00000001ba0b7824 */ /* 0x000fca00000e0603 */
[----:B------:R1:W-:Y:S01]  /*15980*/  LDGSTS.E [R9+0x9300], desc[UR26][R10.64], P1 ;  /* 0x093000000a097fae */ /* 0x0003e200089a101a */
[----:B---3--:R-:W-:-:S05]  /*15990*/  IADD3 R12, P0, PT, R0, R227, RZ ;  /* 0x000000e3000c7210 */ /* 0x008fca0007f1e0ff */
[----:B------:R-:W-:Y:S01]  /*159a0*/  IMAD.X R13, R21, 0x1, R3, P0 ;  /* 0x00000001150d7824 */ /* 0x000fe200000e0603 */
[----:B------:R-:W-:Y:S02]  /*159b0*/  IADD3.X R15, PT, PT, R20, R3, RZ, P2, !PT ;  /* 0x00000003140f7210 */ /* 0x000fe400017fe4ff */
[----:B-1----:R-:W-:-:S03]  /*159c0*/  IADD3 R10, P2, PT, R0, R219, RZ ;  /* 0x000000db000a7210 */ /* 0x002fc60007f5e0ff */
[----:B------:R1:W-:Y:S02]  /*159d0*/  LDGSTS.E [R9+0x9700], desc[UR26][R14.64], P1 ;  /* 0x097000000e097fae */ /* 0x0003e400089a101a */
[----:B------:R-:W-:Y:S02]  /*159e0*/  IMAD.X R11, R248, 0x1, R3, P2 ;  /* 0x00000001f80b7824 */ /* 0x000fe400010e0603 */
[----:B------:R2:W-:Y:S04]  /*159f0*/  LDGSTS.E [R9+0x9b00], desc[UR26][R12.64], P1 ;  /* 0x09b000000c097fae */ /* 0x0005e800089a101a */
[----:B------:R3:W-:Y:S01]  /*15a00*/  LDGSTS.E [R9+0x9f00], desc[UR26][R10.64], P1 ;  /* 0x09f000000a097fae */ /* 0x0007e200089a101a */
[C---:B-1----:R-:W-:Y:S02]  /*15a10*/  IADD3 R14, P0, PT, R0.reuse, R191, RZ ;  /* 0x000000bf000e7210 */ /* 0x042fe40007f1e0ff */
[----:B--2---:R-:W-:-:S03]  /*15a20*/  IADD3 R12, P2, PT, R0, R59, RZ ;  /* 0x0000003b000c7210 */ /* 0x004fc60007f5e0ff */
[--C-:B------:R-:W-:Y:S02]  /*15a30*/  IMAD.X R15, R224, 0x1, R3.reuse, P0 ;  /* 0x00000001e00f7824 */ /* 0x100fe400000e0603 */
[----:B------:R-:W-:-:S03]  /*15a40*/  IMAD.X R13, R216, 0x1, R3, P2 ;  /* 0x00000001d80d7824 */ /* 0x000fc600010e0603 */
[----:B------:R1:W-:Y:S04]  /*15a50*/  LDGSTS.E [R9+0xa300], desc[UR26][R14.64], P1 ;  /* 0x0a3000000e097fae */ /* 0x0003e800089a101a */
[----:B------:R-:W-:Y:S04]  /*15a60*/  LDGSTS.E [R9+0xa700], desc[UR26][R12.64], P1 ;  /* 0x0a7000000c097fae */ /* 0x000fe800089a101a */
[----:B------:R-:W2:Y:S01]  /*15a70*/  LDL.LU R13, [R1+0x328] ;  /* 0x00032800010d7983 */ /* 0x000ea20000300800 */
[C---:B---3--:R-:W-:Y:S02]  /*15a80*/  IADD3 R10, P0, PT, R0.reuse, R47, RZ ;  /* 0x0000002f000a7210 */ /* 0x048fe40007f1e0ff */
[----:B------:R-:W-:-:S03]  /*15a90*/  IADD3 R16, P2, PT, R0, R64, RZ ;  /* 0x0000004000107210 */ /* 0x000fc60007f5e0ff */
[--C-:B------:R-:W-:Y:S01]  /*15aa0*/  IMAD.X R11, R188, 0x1, R3.reuse, P0 ;  /* 0x00000001bc0b7824 */ /* 0x100fe200000e0603 */
[----:B-1----:R-:W-:Y:S01]  /*15ab0*/  IADD3 R14, P0, PT, R0, R72, RZ ;  /* 0x00000048000e7210 */ /* 0x002fe20007f1e0ff */
[----:B------:R-:W-:-:S03]  /*15ac0*/  IMAD.X R17, R56, 0x1, R3, P2 ;  /* 0x0000000138117824 */ /* 0x000fc600010e0603 */
[----:B------:R-:W-:Y:S04]  /*15ad0*/  LDGSTS.E [R9+0xab00], desc[UR26][R10.64], P1 ;  /* 0x0ab000000a097fae */ /* 0x000fe800089a101a */
[----:B------:R1:W-:Y:S01]  /*15ae0*/  LDGSTS.E [R9+0xaf00], desc[UR26][R16.64], P1 ;  /* 0x0af0000010097fae */ /* 0x0003e200089a101a */
[----:B--2---:R-:W-:-:S05]  /*15af0*/  IMAD.X R15, R13, 0x1, R3, P0 ;  /* 0x000000010d0f7824 */ /* 0x004fca00000e0603 */
[----:B------:R2:W-:Y:S04]  /*15b00*/  LDGSTS.E [R9+0xb300], desc[UR26][R14.64], P1 ;  /* 0x0b3000000e097fae */ /* 0x0005e800089a101a */
[----:B------:R-:W3:Y:S01]  /*15b10*/  LDL.LU R14, [R1+0x2c8] ;  /* 0x0002c800010e7983 */ /* 0x000ee20000300800 */
[----:B-1----:R-:W-:Y:S01]  /*15b20*/  IADD3 R16, P0, PT, R0, R88, RZ ;  /* 0x0000005800107210 */ /* 0x002fe20007f1e0ff */
[----:B------:R-:W-:Y:S01]  /*15b30*/  IMAD.MOV.U32 R17, RZ, RZ, R13 ;  /* 0x000000ffff117224 */ /* 0x000fe200078e000d */
[-C--:B------:R-:W-:Y:S02]  /*15b40*/  IADD3 R88, P5, PT, R88, R8.reuse, RZ ;  /* 0x0000000858587210 */ /* 0x080fe40007fbe0ff */
[----:B------:R-:W-:Y:S01]  /*15b50*/  IADD3 R89, P6, PT, R89, R8, RZ ;  /* 0x0000000859597210 */ /* 0x000fe20007fde0ff */
[----:B--2---:R-:W-:-:S02]  /*15b60*/  IMAD.MOV.U32 R15, RZ, RZ, R17 ;  /* 0x000000ffff0f7224 */ /* 0x004fc400078e0011 */
[----:B------:R1:W-:Y:S04]  /*15b70*/  STL [R1+0x2cc], R88 ;  /* 0x0002cc5801007387 */ /* 0x0003e80000100800 */
[----:B-1----:R1:W5:Y:S04]  /*15b80*/  LDL.LU R88, [R1+0x7e8] ;  /* 0x0007e80001587983 */ /* 0x0023680000300800 */
[----:B------:R2:W-:Y:S04]  /*15b90*/  STL [R1+0x2d4], R89 ;  /* 0x0002d45901007387 */ /* 0x0005e80000100800 */
[----:B--2---:R1:W5:Y:S01]  /*15ba0*/  LDL.LU R89, [R1+0x7e4] ;  /* 0x0007e40001597983 */ /* 0x0043620000300800 */
[----:B---3--:R-:W-:Y:S01]  /*15bb0*/  IMAD.X R17, R14, 0x1, R3, P0 ;  /* 0x000000010e117824 */ /* 0x008fe200000e0603 */
[----:B------:R-:W-:-:S05]  /*15bc0*/  IADD3 R7, P0, PT, R7, R8, RZ ;  /* 0x0000000807077210 */ /* 0x000fca0007f1e0ff */
[----:B------:R2:W-:Y:S04]  /*15bd0*/  STL [R1+0x2dc], R7 ;  /* 0x0002dc0701007387 */ /* 0x0005e80000100800 */
[----:B--2---:R-:W2:Y:S01]  /*15be0*/  LDL.LU R7, [R1+0x7e0] ;  /* 0x0007e00001077983 */ /* 0x004ea20000300800 */
[C---:B------:R-:W-:Y:S02]  /*15bf0*/  IADD3 R12, P2, PT, R0.reuse, R80, RZ ;  /* 0x00000050000c7210 */ /* 0x040fe40007f5e0ff */
[----:B------:R-:W-:-:S03]  /*15c00*/  IADD3 R10, P3, PT, R0, R91, RZ ;  /* 0x0000005b000a7210 */ /* 0x000fc60007f7e0ff */
[--C-:B------:R-:W-:Y:S02]  /*15c10*/  IMAD.X R13, R69, 0x1, R3.reuse, P2 ;  /* 0x00000001450d7824 */ /* 0x100fe400010e0603 */
[----:B------:R-:W-:-:S03]  /*15c20*/  IMAD.X R11, R77, 0x1, R3, P3 ;  /* 0x000000014d0b7824 */ /* 0x000fc600018e0603 */
[----:B------:R1:W-:Y:S04]  /*15c30*/  LDGSTS.E [R9+0xb700], desc[UR26][R12.64], P1 ;  /* 0x0b7000000c097fae */ /* 0x0003e800089a101a */
[----:B------:R1:W-:Y:S01]  /*15c40*/  LDGSTS.E [R9+0xbb00], desc[UR26][R10.64], P1 ;  /* 0x0bb000000a097fae */ /* 0x0003e200089a101a */
[----:B------:R-:W-:-:S03]  /*15c50*/  IADD3 R91, P2, PT, R91, R8, RZ ;  /* 0x000000085b5b7210 */ /* 0x000fc60007f5e0ff */
[----:B------:R1:W-:Y:S01]  /*15c60*/  LDGSTS.E [R9+0xbf00], desc[UR26][R16.64], P1 ;  /* 0x0bf0000010097fae */ /* 0x0003e200089a101a */
[-C--:B------:R-:W-:Y:S02]  /*15c70*/  IADD3 R90, P1, PT, R90, R8.reuse, RZ ;  /* 0x000000085a5a7210 */ /* 0x080fe40007f3e0ff */
[-C--:B------:R-:W-:Y:S01]  /*15c80*/  IADD3 R84, P3, PT, R84, R8.reuse, RZ ;  /* 0x0000000854547210 */ /* 0x080fe20007f7e0ff */
[----:B------:R-:W-:Y:S01]  /*15c90*/  VIADD R29, R29, 0x1 ;  /* 0x000000011d1d7836 */ /* 0x000fe20000000000 */
[----:B------:R-:W-:Y:S01]  /*15ca0*/  IADD3 R85, P4, PT, R85, R8, RZ ;  /* 0x0000000855557210 */ /* 0x000fe20007f9e0ff */
[----:B------:R3:W-:Y:S01]  /*15cb0*/  STL [R1+0x2e4], R90 ;  /* 0x0002e45a01007387 */ /* 0x0007e20000100800 */
[----:B------:R-:W-:-:S03]  /*15cc0*/  VIADD R2, R2, 0xffffffe0 ;  /* 0xffffffe002027836 */ /* 0x000fc60000000000 */
[----:B------:R-:W0:Y:S04]  /*15cd0*/  LDGDEPBAR ;  /* 0x00000000000079af */ /* 0x000e280000000000 */
[----:B---3--:R1:W5:Y:S04]  /*15ce0*/  LDL.LU R90, [R1+0x7dc] ;  /* 0x0007dc00015a7983 */ /* 0x0083680000300800 */
[----:B------:R3:W-:Y:S04]  /*15cf0*/  STL [R1+0x2ec], R91 ;  /* 0x0002ec5b01007387 */ /* 0x0007e80000100800 */
[----:B---3--:R1:W5:Y:S04]  /*15d00*/  LDL.LU R91, [R1+0x7d8] ;  /* 0x0007d800015b7983 */ /* 0x0083680000300800 */
[----:B------:R3:W-:Y:S04]  /*15d10*/  STL [R1+0x2f4], R84 ;  /* 0x0002f45401007387 */ /* 0x0007e80000100800 */
[----:B---3--:R1:W5:Y:S04]  /*15d20*/  LDL.LU R84, [R1+0x7d4] ;  /* 0x0007d40001547983 */ /* 0x0083680000300800 */
[----:B------:R3:W-:Y:S04]  /*15d30*/  STL [R1+0x2fc], R85 ;  /* 0x0002fc5501007387 */ /* 0x0007e80000100800 */
[----:B---3--:R1:W5:Y:S01]  /*15d40*/  LDL.LU R85, [R1+0x7d0] ;  /* 0x0007d00001557983 */ /* 0x0083620000300800 */
[----:B--2---:R-:W-:Y:S01]  /*15d50*/  IMAD.X R14, R14, 0x1, R7, P5 ;  /* 0x000000010e0e7824 */ /* 0x004fe200028e0607 */
[----:B------:R-:W-:-:S02]  /*15d60*/  IADD3 R86, P5, PT, R86, R8, RZ ;  /* 0x0000000856567210 */ /* 0x000fc40007fbe0ff */
[----:B------:R-:W-:Y:S02]  /*15d70*/  IADD3.X R87, PT, PT, R87, R7, RZ, P6, !PT ;  /* 0x0000000757577210 */ /* 0x000fe400037fe4ff */
[-C--:B------:R-:W-:Y:S01]  /*15d80*/  IADD3 R80, P6, PT, R80, R8.reuse, RZ ;  /* 0x0000000850507210 */ /* 0x080fe20007fde0ff */
[----:B------:R2:W-:Y:S01]  /*15d90*/  STL [R1+0x304], R86 ;  /* 0x0003045601007387 */ /* 0x0005e20000100800 */
[--C-:B------:R-:W-:Y:S01]  /*15da0*/  IMAD.X R81, R81, 0x1, R7.reuse, P0 ;  /* 0x0000000151517824 */ /* 0x100fe200000e0607 */
[-C--:B------:R-:W-:Y:S01]  /*15db0*/  IADD3 R82, P0, PT, R82, R8.reuse, RZ ;  /* 0x0000000852527210 */ /* 0x080fe20007f1e0ff */
[--C-:B------:R-:W-:Y:S01]  /*15dc0*/  IMAD.X R83, R83, 0x1, R7.reuse, P1 ;  /* 0x0000000153537824 */ /* 0x100fe200008e0607 */
[----:B--2---:R1:W5:Y:S04]  /*15dd0*/  LDL.LU R86, [R1+0x7cc] ;  /* 0x0007cc0001567983 */ /* 0x0043680000300800 */
[----:B------:R-:W-:Y:S04]  /*15de0*/  STL [R1+0x2c8], R14 ;  /* 0x0002c80e01007387 */ /* 0x000fe80000100800 */
[----:B------:R2:W-:Y:S01]  /*15df0*/  STL [R1+0x2d0], R87 ;  /* 0x0002d05701007387 */ /* 0x0005e20000100800 */
[----:B------:R-:W-:Y:S01]  /*15e00*/  IADD3 R76, P1, PT, R76, R8, RZ ;  /* 0x000000084c4c7210 */ /* 0x000fe20007f3e0ff */
[----:B------:R-:W-:-:S02]  /*15e10*/  IMAD.X R77, R77, 0x1, R7, P2 ;  /* 0x000000014d4d7824 */ /* 0x000fc400010e0607 */
[----:B--2---:R1:W5:Y:S04]  /*15e20*/  LDL.LU R87, [R1+0x7c8] ;  /* 0x0007c80001577983 */ /* 0x0043680000300800 */
[----:B------:R2:W-:Y:S01]  /*15e30*/  STL [R1+0x30c], R80 ;  /* 0x00030c5001007387 */ /* 0x0005e20000100800 */
[-C--:B------:R-:W-:Y:S01]  /*15e40*/  IADD3 R78, P2, PT, R78, R8.reuse, RZ ;  /* 0x000000084e4e7210 */ /* 0x080fe20007f5e0ff */
[----:B------:R-:W-:Y:S02]  /*15e50*/  IMAD.X R79, R79, 0x1, R7, P3 ;  /* 0x000000014f4f7824 */ /* 0x000fe400018e0607 */
[----:B--2---:R1:W5:Y:S04]  /*15e60*/  LDL.LU R80, [R1+0x7c4] ;  /* 0x0007c40001507983 */ /* 0x0043680000300800 */
[----:B------:R2:W-:Y:S01]  /*15e70*/  STL [R1+0x2d8], R81 ;  /* 0x0002d85101007387 */ /* 0x0005e20000100800 */
[----:B------:R-:W-:-:S03]  /*15e80*/  IADD3 R72, P3, PT, R72, R8, RZ ;  /* 0x0000000848487210 */ /* 0x000fc60007f7e0ff */
[----:B--2---:R1:W5:Y:S04]  /*15e90*/  LDL.LU R81, [R1+0x7c0] ;  /* 0x0007c00001517983 */ /* 0x0043680000300800 */
[----:B------:R2:W-:Y:S01]  /*15ea0*/  STL [R1+0x314], R82 ;  /* 0x0003145201007387 */ /* 0x0005e20000100800 */
[----:B------:R-:W-:-:S03]  /*15eb0*/  IMAD.X R73, R73, 0x1, R7, P4 ;  /* 0x0000000149497824 */ /* 0x000fc600020e0607 */
        /* <DEDUP_REMOVED lines=35> */
[--C-:B------:R-:W-:Y:S01]  /*160f0*/  IMAD.X R15, R15, 0x1, R7.reuse, P3 ;  /* 0x000000010f0f7824 */ /* 0x100fe200018e0607 */
[----:B------:R-:W-:Y:S02]  /*16100*/  IADD3 R45, P3, PT, R45, R8, RZ ;  /* 0x000000082d2d7210 */ /* 0x000fe40007f7e0ff */
        /* <DEDUP_REMOVED lines=20> */
[----:B------:R-:W-:-:S03]  /*16250*/  IADD3.X R56, PT, PT, R56, R7, RZ, P0, !PT ;  /* 0x0000000738387210 */ /* 0x000fc600007fe4ff */
[----:B--2---:R1:W5:Y:S04]  /*16260*/  LDL.LU R45, [R1+0x770] ;  /* 0x00077000012d7983 */ /* 0x0043680000300800 */
[----:B------:R-:W-:Y:S04]  /*16270*/  STL [R1+0x328], R15 ;  /* 0x0003280f01007387 */ /* 0x000fe80000100800 */
        /* <DEDUP_REMOVED lines=90> */
[----:B------:R2:W-:Y:S01]  /*16820*/  STL [R1+0x3a8], R224 ;  /* 0x0003a8e001007387 */ /* 0x0005e20000100800 */
[-C--:B------:R-:W-:Y:S01]  /*16830*/  IADD3 R249, P1, PT, R249, R8.reuse, RZ ;  /* 0x00000008f9f97210 */ /* 0x080fe20007f3e0ff */
[--C-:B------:R-:W-:Y:S02]  /*16840*/  IMAD.X R248, R248, 0x1, R7.reuse, P2 ;  /* 0x00000001f8f87824 */ /* 0x100fe400010e0607 */
[----:B--2---:R1:W5:Y:S04]  /*16850*/  LDL.LU R224, [R1+0x6f4] ;  /* 0x0006f40001e07983 */ /* 0x0043680000300800 */
[----:B------:R2:W-:Y:S01]  /*16860*/  STL [R1+0x3e4], R225 ;  /* 0x0003e4e101007387 */ /* 0x0005e20000100800 */
[----:B------:R-:W-:Y:S01]  /*16870*/  IADD3 R243, P2, PT, R243, R8, RZ ;  /* 0x00000008f3f37210 */ /* 0x000fe20007f5e0ff */
[----:B------:R-:W-:-:S02]  /*16880*/  IMAD.X R242, R242, 0x1, R7, P3 ;  /* 0x00000001f2f27824 */ /* 0x000fc400018e0607 */
        /* <DEDUP_REMOVED lines=13> */
[----:B------:R1:W-:Y:S04]  /*16960*/  STL [R1+0x3f4], R251 ;  /* 0x0003f4fb01007387 */ /* 0x0003e80000100800 */
[----:B------:R1:W-:Y:S04]  /*16970*/  STL [R1+0x3c0], R250 ;  /* 0x0003c0fa01007387 */ /* 0x0003e80000100800 */
[----:B------:R1:W-:Y:S04]  /*16980*/  STL [R1+0x3fc], R249 ;  /* 0x0003fcf901007387 */ /* 0x0003e80000100800 */
[----:B------:R1:W-:Y:S01]  /*16990*/  STL [R1+0x3c8], R248 ;  /* 0x0003c8f801007387 */ /* 0x0003e20000100800 */
[----:B------:R-:W-:-:S03]  /*169a0*/  IADD3 R236, P6, PT, R236, R8, RZ ;  /* 0x00000008ecec7210 */ /* 0x000fc60007fde0ff */
[----:B------:R1:W-:Y:S01]  /*169b0*/  STL [R1+0x404], R243 ;  /* 0x000404f301007387 */ /* 0x0003e20000100800 */
[----:B------:R-:W-:-:S03]  /*169c0*/  IMAD.X R235, R235, 0x1, R7, P0 ;  /* 0x00000001ebeb7824 */ /* 0x000fc600000e0607 */
        /* <DEDUP_REMOVED lines=35> */
[----:B------:R1:W-:Y:S04]  /*16c00*/  STL [R1+0x418], R194 ;  /* 0x000418c201007387 */ /* 0x0003e80000100800 */
[----:B------:R-:W2:Y:S04]  /*16c10*/  LDL R10, [R1+0x29c] ;  /* 0x00029c00010a7983 */ /* 0x000ea80000100800 */
[----:B------:R1:W-:Y:S04]  /*16c20*/  STL [R1+0x2ac], R193 ;  /* 0x0002acc101007387 */ /* 0x0003e80000100800 */
[----:B------:R1:W-:Y:S04]  /*16c30*/  STL [R1+0x420], R192 ;  /* 0x000420c001007387 */ /* 0x0003e80000100800 */
[----:B------:R1:W-:Y:S04]  /*16c40*/  STL [R1+0x470], R187 ;  /* 0x000470bb01007387 */ /* 0x0003e80000100800 */
[----:B------:R1:W-:Y:S04]  /*16c50*/  STL [R1+0x428], R186 ;  /* 0x000428ba01007387 */ /* 0x0003e80000100800 */
[----:B------:R1:W-:Y:S04]  /*16c60*/  STL [R1+0x478], R185 ;  /* 0x000478b901007387 */ /* 0x0003e80000100800 */
[----:B------:R1:W-:Y:S04]  /*16c70*/  STL [R1+0x430], R184 ;  /* 0x000430b801007387 */ /* 0x0003e80000100800 */
[----:B------:R1:W-:Y:S04]  /*16c80*/  STL [R1+0x2b0], R171 ;  /* 0x0002b0ab01007387 */ /* 0x0003e80000100800 */
[----:B------:R-:W3:Y:S01]  /*16c90*/  LDL R9, [R1+0x6b4] ;  /* 0x0006b40001097983 */ /* 0x000ee20000100800 */
[----:B------:R-:W-:Y:S01]  /*16ca0*/  IADD3.X R170, PT, PT, R170, R7, RZ, P2, !PT ;  /* 0x00000007aaaa7210 */ /* 0x000fe200017fe4ff */
[--C-:B------:R-:W-:Y:S01]  /*16cb0*/  IMAD.X R168, R168, 0x1, R7.reuse, P3 ;  /* 0x00000001a8a87824 */ /* 0x100fe200018e0607 */
[-C--:B------:R-:W-:Y:S01]  /*16cc0*/  IADD3 R169, P2, PT, R169, R8.reuse, RZ ;  /* 0x00000008a9a97210 */ /* 0x080fe20007f5e0ff */
[--C-:B------:R-:W-:Y:S01]  /*16cd0*/  IMAD.X R166, R166, 0x1, R7.reuse, P4 ;  /* 0x00000001a6a67824 */ /* 0x100fe200020e0607 */
[-C--:B------:R-:W-:Y:S01]  /*16ce0*/  IADD3 R167, P3, PT, R167, R8.reuse, RZ ;  /* 0x00000008a7a77210 */ /* 0x080fe20007f7e0ff */
[----:B------:R1:W-:Y:S01]  /*16cf0*/  STL [R1+0x434], R170 ;  /* 0x000434aa01007387 */ /* 0x0003e20000100800 */
[-C--:B------:R-:W-:Y:S01]  /*16d00*/  IADD3 R165, P4, PT, R165, R8.reuse, RZ ;  /* 0x00000008a5a57210 */ /* 0x080fe20007f9e0ff */
[--C-:B------:R-:W-:Y:S01]  /*16d10*/  IMAD.X R164, R164, 0x1, R7.reuse, P5 ;  /* 0x00000001a4a47824 */ /* 0x100fe200028e0607 */
[-C--:B------:R-:W-:Y:S01]  /*16d20*/  IADD3 R163, P5, PT, R163, R8.reuse, RZ ;  /* 0x00000008a3a37210 */ /* 0x080fe20007fbe0ff */
[----:B------:R1:W-:Y:S01]  /*16d30*/  STL [R1+0x2b4], R169 ;  /* 0x0002b4a901007387 */ /* 0x0003e20000100800 */
[----:B------:R-:W-:Y:S01]  /*16d40*/  IMAD.X R162, R162, 0x1, R7, P6 ;  /* 0x00000001a2a27824 */ /* 0x000fe200030e0607 */
[----:B------:R-:W-:-:S02]  /*16d50*/  IADD3 R161, P6, PT, R161, R8, RZ ;  /* 0x00000008a1a17210 */ /* 0x000fc40007fde0ff */
        /* <DEDUP_REMOVED lines=27> */
[----:B------:R-:W-:-:S03]  /*16f10*/  IMAD.X R26, R26, 0x1, R7, P0 ;  /* 0x000000011a1a7824 */ /* 0x000fc600000e0607 */
[----:B------:R1:W-:Y:S01]  /*16f20*/  STL [R1+0x484], R34 ;  /* 0x0004842201007387 */ /* 0x0003e20000100800 */
[----:B------:R-:W-:-:S03]  /*16f30*/  IMAD.X R25, R25, 0x1, R7, P1 ;  /* 0x0000000119197824 */ /* 0x000fc600008e0607 */
[----:B------:R1:W-:Y:S01]  /*16f40*/  STL [R1+0x2c4], R33 ;  /* 0x0002c42101007387 */ /* 0x0003e20000100800 */
[----:B------:R-:W-:-:S03]  /*16f50*/  IADD3.X R18, PT, PT, R18, R7, RZ, P2, !PT ;  /* 0x0000000712127210 */ /* 0x000fc600017fe4ff */
[----:B------:R1:W-:Y:S01]  /*16f60*/  STL [R1+0x48c], R32 ;  /* 0x00048c2001007387 */ /* 0x0003e20000100800 */
[----:B------:R-:W-:-:S03]  /*16f70*/  IMAD.X R24, R24, 0x1, R7, P3 ;  /* 0x0000000118187824 */ /* 0x000fc600018e0607 */
[----:B------:R1:W-:Y:S01]  /*16f80*/  STL [R1+0x46c], R31 ;  /* 0x00046c1f01007387 */ /* 0x0003e20000100800 */
[----:B------:R-:W-:-:S03]  /*16f90*/  IMAD.X R22, R22, 0x1, R7, P5 ;  /* 0x0000000116167824 */ /* 0x000fc600028e0607 */
[----:B------:R1:W-:Y:S01]  /*16fa0*/  STL [R1+0x450], R19 ;  /* 0x0004501301007387 */ /* 0x0003e20000100800 */
[----:B------:R-:W-:-:S03]  /*16fb0*/  IMAD.X R23, R23, 0x1, R7, P4 ;  /* 0x0000000117177824 */ /* 0x000fc600020e0607 */
[----:B------:R1:W-:Y:S04]  /*16fc0*/  STL [R1+0x4a0], R30 ;  /* 0x0004a01e01007387 */ /* 0x0003e80000100800 */
[----:B------:R1:W-:Y:S04]  /*16fd0*/  STL [R1+0x2a0], R29 ;  /* 0x0002a01d01007387 */ /* 0x0003e80000100800 */
[----:B------:R1:W-:Y:S04]  /*16fe0*/  STL [R1+0x454], R27 ;  /* 0x0004541b01007387 */ /* 0x0003e80000100800 */
[----:B------:R1:W-:Y:S04]  /*16ff0*/  STL [R1+0x458], R26 ;  /* 0x0004581a01007387 */ /* 0x0003e80000100800 */
[----:B------:R1:W-:Y:S04]  /*17000*/  STL [R1+0x45c], R25 ;  /* 0x00045c1901007387 */ /* 0x0003e80000100800 */
[----:B------:R1:W-:Y:S04]  /*17010*/  STL [R1+0x460], R18 ;  /* 0x0004601201007387 */ /* 0x0003e80000100800 */
[----:B------:R1:W-:Y:S04]  /*17020*/  STL [R1+0x464], R24 ;  /* 0x0004641801007387 */ /* 0x0003e80000100800 */
[----:B------:R1:W-:Y:S04]  /*17030*/  STL [R1+0x49c], R22 ;  /* 0x00049c1601007387 */ /* 0x0003e80000100800 */
[----:B------:R1:W-:Y:S01]  /*17040*/  STL [R1+0x468], R23 ;  /* 0x0004681701007387 */ /* 0x0003e20000100800 */
[----:B------:R-:W-:-:S02]  /*17050*/  ISETP.NE.U32.AND P0, PT, R28, R29, PT ;  /* 0x0000001d1c00720c */ /* 0x000fc40003f05070 */
[----:B--2---:R-:W-:-:S05]  /*17060*/  LEA R5, P6, R10, R5, 0x2 ;  /* 0x000000050a057211 */ /* 0x004fca00078c10ff */
[----:B---3--:R-:W-:-:S06]  /*17070*/  IMAD.X R6, R6, 0x1, R9, P6 ;  /* 0x0000000106067824 */ /* 0x008fcc00030e0609 */
[----:B-1----:R-:W-:Y:S05]  /*17080*/  @P0 BRA `(.L_x_2) ;  /* 0xffffff6000540947 */ /* 0x002fea000383ffff */
.L_x_1:
[----:B------:R-:W2:Y:S01]  /*17090*/  LDL.LU R14, [R1+0x6b8] ;  /* 0x0006b800010e7983 */ /* 0x000ea20000300800 */
[----:B------:R-:W-:-:S04]  /*170a0*/  DEPBAR.LE SB0, 0x0 ;  /* 0x000080000000791a */ /* 0x000fc80000000000 */
[----:B------:R-:W2:Y:S01]  /*170b0*/  LDL R13, [R1+0x294] ;  /* 0x00029400010d7983 */ /* 0x000ea20000100800 */
[----:B-----5:R-:W3:Y:S01]  /*170c0*/  S2R R9, SR_TID.X ;  /* 0x0000000000097919 */ /* 0x020ee20000002100 */
[----:B------:R-:W-:Y:S01]  /*170d0*/  IMAD.MOV.U32 R8, RZ, RZ, R224 ;  /* 0x000000ffff087224 */ /* 0x000fe200078e00e0 */
[----:B------:R-:W4:Y:S01]  /*170e0*/  LDCU.64 UR6, c[0x0][0x390] ;  /* 0x00007200ff0677ac */ /* 0x000f220008000a00 */
[----:B------:R-:W4:Y:S01]  /*170f0*/  LDL.LU R12, [R1+0x6bc] ;  /* 0x0006bc00010c7983 */ /* 0x000f220000300800 */
[----:B------:R-:W-:Y:S01]  /*17100*/  IMAD.MOV.U32 R6, RZ, RZ, R48 ;  /* 0x000000ffff067224 */ /* 0x000fe200078e0030 */
[----:B------:R-:W1:Y:S02]  /*17110*/  LDCU.64 UR28, c[0x0][0x398] ;  /* 0x00007300ff1c77ac */ /* 0x000e640008000a00 */
[----:B------:R-:W4:Y:S01]  /*17120*/  LDL R11, [R1+0x290] ;  /* 0x00029000010b7983 */ /* 0x000f220000100800 */
[----:B------:R-:W-:Y:S01]  /*17130*/  IMAD.MOV.U32 R7, RZ, RZ, R50 ;  /* 0x000000ffff077224 */ /* 0x000fe200078e0032 */
[----:B------:R-:W1:Y:S02]  /*17140*/  LDCU UR5, c[0x0][0x3b8] ;  /* 0x00007700ff0577ac */ /* 0x000e640008000800 */
[----:B------:R-:W4:Y:S01]  /*17150*/  LDL.LU R10, [R1+0x6c8] ;  /* 0x0006c800010a7983 */ /* 0x000f220000300800 */
[----:B------:R-:W-:Y:S01]  /*17160*/  IMAD.MOV.U32 R26, RZ, RZ, R121 ;  /* 0x000000ffff1a7224 */ /* 0x000fe200078e0079 */
[----:B------:R-:W1:Y:S02]  /*17170*/  LDCU.64 UR8, c[0x0][0x390] ;  /* 0x00007200ff0877ac */ /* 0x000e640008000a00 */
[----:B------:R-:W4:Y:S01]  /*17180*/  LDL.LU R4, [R1+0x280] ;  /* 0x0002800001047983 */ /* 0x000f220000300800 */
[----:B------:R-:W-:Y:S01]  /*17190*/  IMAD.MOV.U32 R27, RZ, RZ, R123 ;  /* 0x000000ffff1b7224 */ /* 0x000fe200078e007b */
[----:B------:R-:W1:Y:S02]  /*171a0*/  LDCU.64 UR24, c[0x0][0x398] ;  /* 0x00007300ff1877ac */ /* 0x000e640008000a00 */
[----:B------:R-:W4:Y:S01]  /*171b0*/  LDL.LU R5, [R1+0x288] ;  /* 0x0002880001057983 */ /* 0x000f220000300800 */
[----:B------:R-:W-:Y:S01]  /*171c0*/  IMAD.MOV.U32 R166, RZ, RZ, R129 ;  /* 0x000000ffffa67224 */ /* 0x000fe200078e0081 */
[----:B------:R-:W1:Y:S01]  /*171d0*/  LDCU.64 UR16, c[0x0][0x398] ;  /* 0x00007300ff1077ac */ /* 0x000e620008000a00 */
[----:B------:R-:W-:-:S02]  /*171e0*/  IMAD.MOV.U32 R167, RZ, RZ, R131 ;  /* 0x000000ffffa77224 */ /* 0x000fc400078e0083 */
[----:B------:R-:W-:Y:S01]  /*171f0*/  IMAD.MOV.U32 R194, RZ, RZ, R196 ;  /* 0x000000ffffc27224 */ /* 0x000fe200078e00c4 */
[----:B------:R-:W1:Y:S01]  /*17200*/  LDCU.64 UR22, c[0x0][0x398] ;  /* 0x00007300ff1677ac */ /* 0x000e620008000a00 */
[----:B------:R-:W-:Y:S02]  /*17210*/  IMAD.MOV.U32 R195, RZ, RZ, R198 ;  /* 0x000000ffffc37224 */ /* 0x000fe400078e00c6 */
[----:B------:R-:W-:Y:S01]  /*17220*/  IMAD.MOV.U32 R192, RZ, RZ, R112 ;  /* 0x000000ffffc07224 */ /* 0x000fe200078e0070 */
[----:B------:R-:W1:Y:S01]  /*17230*/  LDCU.64 UR14, c[0x0][0x398] ;  /* 0x00007300ff0e77ac */ /* 0x000e620008000a00 */
[----:B---3--:R-:W-:Y:S01]  /*17240*/  LOP3.LUT R9, R9, 0x1f, RZ, 0xc0, !PT ;  /* 0x0000001f09097812 */ /* 0x008fe200078ec0ff */
[----:B------:R-:W-:Y:S01]  /*17250*/  IMAD.MOV.U32 R193, RZ, RZ, R114 ;  /* 0x000000ffffc17224 */ /* 0x000fe200078e0072 */
[----:B------:R-:W3:Y:S01]  /*17260*/  LDCU.64 UR20, c[0x0][0x398] ;  /* 0x00007300ff1477ac */ /* 0x000ee20008000a00 */
[----:B------:R-:W-:Y:S02]  /*17270*/  IMAD.MOV.U32 R236, RZ, RZ, R116 ;  /* 0x000000ffffec7224 */ /* 0x000fe400078e0074 */
[----:B------:R-:W-:Y:S01]  /*17280*/  IMAD.MOV.U32 R237, RZ, RZ, R118 ;  /* 0x000000ffffed7224 */ /* 0x000fe200078e0076 */
[----:B------:R-:W1:Y:S01]  /*17290*/  LDCU.64 UR18, c[0x0][0x398] ;  /* 0x00007300ff1277ac */ /* 0x000e620008000a00 */
[----:B------:R-:W-:-:S02]  /*172a0*/  IMAD.MOV.U32 R238, RZ, RZ, R144 ;  /* 0x000000ffffee7224 */ /* 0x000fc400078e0090 */
[----:B------:R-:W-:Y:S01]  /*172b0*/  IMAD.MOV.U32 R239, RZ, RZ, R146 ;  /* 0x000000ffffef7224 */ /* 0x000fe200078e0092 */
[----:B------:R-:W1:Y:S01]  /*172c0*/  LDCU.64 UR12, c[0x0][0x398] ;  /* 0x00007300ff0c77ac */ /* 0x000e620008000a00 */
[----:B------:R-:W1:Y:S01]  /*172d0*/  LDCU.64 UR10, c[0x0][0x398] ;  /* 0x00007300ff0a77ac */ /* 0x000e620008000a00 */
[----:B------:R-:W1:Y:S01]  /*172e0*/  LDCU UR62, c[0x0][0x3b8] ;  /* 0x00007700ff3e77ac */ /* 0x000e620008000800 */
        /* <DEDUP_REMOVED lines=47> */
[----:B--2---:R-:W-:Y:S01]  /*175e0*/  ISETP.GE.AND P0, PT, R13, R14, PT ;  /* 0x0000000e0d00720c */ /* 0x004fe20003f06270 */
[----:B------:R-:W-:Y:S01]  /*175f0*/  BAR.SYNC.DEFER_BLOCKING 0x0 ;  /* 0x0000000000007b1d */ /* 0x000fe20000010000 */
[----:B----4-:R-:W-:Y:S01]  /*17600*/  ISETP.GE.AND P1, PT, R11, R12, PT ;  /* 0x0000000c0b00720c */ /* 0x010fe20003f26270 */
[----:B------:R-:W-:-:S04]  /*17610*/  IMAD.MOV.U32 R11, RZ, RZ, R46 ;  /* 0x000000ffff0b7224 */ /* 0x000fc800078e002e */
[----:B------:R-:W2:Y:S01]  /*17620*/  S2R R12, SR_TID.X ;  /* 0x00000000000c7919 */ /* 0x000ea20000002100 */
[----:B-1----:R-:W-:Y:S02]  /*17630*/  VIADD R0, R10, UR4 ;  /* 0x000000040a007c36 */ /* 0x002fe40008000000 */
[----:B------:R-:W-:Y:S02]  /*17640*/  IMAD.MOV.U32 R10, RZ, RZ, R44 ;  /* 0x000000ffff0a7224 */ /* 0x000fe400078e002c */
[----:B------:R-:W-:Y:S02]  /*17650*/  IMAD R0, R9, 0x10, R0 ;  /* 0x0000001009007824 */ /* 0x000fe400078e0200 */
[----:B------:R-:W-:-:S05]  /*17660*/  IMAD.MOV.U32 R9, RZ, RZ, R226 ;  /* 0x000000ffff097224 */ /* 0x000fca00078e00e2 */
[----:B------:R-:W-:Y:S04]  /*17670*/  STSM.16.M88.4 [R0], R8 ;  /* 0x0000000800007844 */ /* 0x000fe80000000200 */
[----:B------:R1:W-:Y:S01]  /*17680*/  STSM.16.M88.4 [R0+0x200], R4 ;  /* 0x0002000400007844 */ /* 0x0003e20000000200 */
[----:B--2---:R-:W-:-:S04]  /*17690*/  LOP3.LUT R12, R12, 0x3f, RZ, 0xc0, !PT ;  /* 0x0000003f0c0c7812 */ /* 0x004fc800078ec0ff */
[----:B------:R-:W-:Y:S01]  /*176a0*/  LEA R252, R12, UR4, 0x4 ;  /* 0x000000040cfc7c11 */ /* 0x000fe2000f8e20ff */
[----:B------:R-:W-:Y:S01]  /*176b0*/  BAR.SYNC.DEFER_BLOCKING 0x0 ;  /* 0x0000000000007b1d */ /* 0x000fe20000010000 */
[----:B-1----:R-:W-:Y:S01]  /*176c0*/  IMAD.MOV.U32 R4, RZ, RZ, R92 ;  /* 0x000000ffff047224 */ /* 0x002fe200078e005c */
[----:B------:R-:W-:Y:S01]  /*176d0*/  MOV R6, R156 ;  /* 0x0000009c00067202 */ /* 0x000fe20000000f00 */
[----:B------:R-:W-:Y:S02]  /*176e0*/  IMAD.MOV.U32 R5, RZ, RZ, R94 ;  /* 0x000000ffff057224 */ /* 0x000fe400078e005e */
[----:B------:R-:W-:Y:S01]  /*176f0*/  IMAD.MOV.U32 R7, RZ, RZ, R158 ;  /* 0x000000ffff077224 */ /* 0x000fe200078e009e */
[----:B------:R-:W1:Y:S01]  /*17700*/  LDCU UR4, c[0x0][0x3b4] ;  /* 0x00007680ff0477ac */ /* 0x000e620008000800 */
[----:B------:R-:W2:Y:S04]  /*17710*/  LDS.128 R12, [R252] ;  /* 0x00000000fc0c7984 */ /* 0x000ea80000000c00 */
[----:B------:R-:W4:Y:S01]  /*17720*/  LDS.128 R8, [R252+0x400] ;  /* 0x00040000fc087984 */ /* 0x000f220000000c00 */
[----:B------:R-:W-:Y:S06]  /*17730*/  BAR.SYNC.DEFER_BLOCKING 0x0 ;  /* 0x0000000000007b1d */ /* 0x000fec0000010000 */
[----:B------:R1:W-:Y:S04]  /*17740*/  STSM.16.M88.4 [R0], R4 ;  /* 0x0000000400007844 */ /* 0x0003e80000000200 */
[----:B--2---:R-:W-:Y:S04]  /*17750*/  STL.64 [R1+0x50], R12 ;  /* 0x0000500c01007387 */ /* 0x004fe80000100a00 */
[----:B------:R-:W-:Y:S04]  /*17760*/  STL.64 [R1+0x58], R14 ;  /* 0x0000580e01007387 */ /* 0x000fe80000100a00 */
[----:B----4-:R-:W-:Y:S04]  /*17770*/  STL.64 [R1+0x40], R8 ;  /* 0x0000400801007387 */ /* 0x010fe80000100a00 */
[----:B------:R-:W-:Y:S04]  /*17780*/  STL.64 [R1+0x48], R10 ;  /* 0x0000480a01007387 */ /* 0x000fe80000100a00 */
[----:B-1----:R-:W2:Y:S04]  /*17790*/  LDL.LU R4, [R1+0x1d0] ;  /* 0x0001d00001047983 */ /* 0x002ea80000300800 */
[----:B------:R-:W2:Y:S04]  /*177a0*/  LDL.LU R5, [R1+0x1d8] ;  /* 0x0001d80001057983 */ /* 0x000ea80000300800 */
[----:B------:R-:W2:Y:S04]  /*177b0*/  LDL.LU R6, [R1+0xd0] ;  /* 0x0000d00001067983 */ /* 0x000ea80000300800 */
[----:B------:R-:W2:Y:S04]  /*177c0*/  LDL.LU R7, [R1+0xd8] ;  /* 0x0000d80001077983 */ /* 0x000ea80000300800 */
[----:B--2---:R-:W-:Y:S01]  /*177d0*/  STSM.16.M88.4 [R0+0x200], R4 ;  /* 0x0002000400007844 */ /* 0x004fe20000000200 */
[----:B------:R-:W-:Y:S06]  /*177e0*/  BAR.SYNC.DEFER_BLOCKING 0x0 ;  /* 0x0000000000007b1d */ /* 0x000fec0000010000 */
[----:B------:R-:W1:Y:S04]  /*177f0*/  LDS.128 R12, [R252] ;  /* 0x00000000fc0c7984 */ /* 0x000e680000000c00 */
[----:B------:R-:W2:Y:S04]  /*17800*/  LDS.128 R4, [R252+0x400] ;  /* 0x00040000fc047984 */ /* 0x000ea80000000c00 */
[----:B-1----:R-:W-:Y:S04]  /*17810*/  STL.64 [R1+0x30], R12 ;  /* 0x0000300c01007387 */ /* 0x002fe80000100a00 */
[----:B------:R-:W-:Y:S04]  /*17820*/  STL.64 [R1+0x38], R14 ;  /* 0x0000380e01007387 */ /* 0x000fe80000100a00 */
[----:B--2---:R1:W-:Y:S04]  /*17830*/  STL.64 [R1+0x10], R4 ;  /* 0x0000100401007387 */ /* 0x0043e80000100a00 */
[----:B------:R2:W-:Y:S04]  /*17840*/  STL.64 [R1+0x18], R6 ;  /* 0x0000180601007387 */ /* 0x0005e80000100a00 */
[----:B-1----:R-:W4:Y:S04]  /*17850*/  LDL.LU R4, [R1+0x284] ;  /* 0x0002840001047983 */ /* 0x002f280000300800 */
[----:B------:R-:W4:Y:S01]  /*17860*/  LDL.LU R5, [R1+0x28c] ;  /* 0x00028c0001057983 */ /* 0x000f220000300800 */
[----:B------:R-:W-:-:S02]  /*17870*/  IMAD.MOV.U32 R8, RZ, RZ, R225 ;  /* 0x000000ffff087224 */ /* 0x000fc400078e00e1 */
[----:B------:R-:W-:Y:S02]  /*17880*/  IMAD.MOV.U32 R9, RZ, RZ, R227 ;  /* 0x000000ffff097224 */ /* 0x000fe400078e00e3 */
[----:B------:R-:W-:Y:S02]  /*17890*/  IMAD.MOV.U32 R10, RZ, RZ, R45 ;  /* 0x000000ffff0a7224 */ /* 0x000fe400078e002d */
[----:B------:R-:W-:Y:S01]  /*178a0*/  IMAD.MOV.U32 R11, RZ, RZ, R47 ;  /* 0x000000ffff0b7224 */ /* 0x000fe200078e002f */
[----:B------:R-:W-:Y:S01]  /*178b0*/  BAR.SYNC.DEFER_BLOCKING 0x0 ;  /* 0x0000000000007b1d */ /* 0x000fe20000010000 */
[----:B--2---:R-:W-:Y:S02]  /*178c0*/  IMAD.MOV.U32 R6, RZ, RZ, R49 ;  /* 0x000000ffff067224 */ /* 0x004fe400078e0031 */
[----:B------:R-:W-:-:S03]  /*178d0*/  IMAD.MOV.U32 R7, RZ, RZ, R51 ;  /* 0x000000ffff077224 */ /* 0x000fc600078e0033 */
[----:B------:R-:W-:Y:S04]  /*178e0*/  STSM.16.M88.4 [R0], R8 ;  /* 0x0000000800007844 */ /* 0x000fe80000000200 */
[----:B----4-:R-:W-:Y:S01]  /*178f0*/  STSM.16.M88.4 [R0+0x200], R4 ;  /* 0x0002000400007844 */ /* 0x010fe20000000200 */
[----:B------:R-:W-:Y:S06]  /*17900*/  BAR.SYNC.DEFER_BLOCKING 0x0 ;  /* 0x0000000000007b1d */ /* 0x000fec0000010000 */
[----:B------:R-:W1:Y:S04]  /*17910*/  LDS.128 R8, [R252] ;  /* 0x00000000fc087984 */ /* 0x000e680000000c00 */
[----:B------:R-:W-:Y:S04]  /*17920*/  LDS.128 R248, [R252+0x400] ;  /* 0x00040000fcf87984 */ /* 0x000fe80000000c00 */
[----:B-1----:R1:W-:Y:S04]  /*17930*/  STL.64 [R1], R8 ;  /* 0x0000000801007387 */ /* 0x0023e80000100a00 */
[----:B------:R2:W-:Y:S04]  /*17940*/  STL.64 [R1+0x8], R10 ;  /* 0x0000080a01007387 */ /* 0x0005e80000100a00 */
[----:B-1----:R-:W4:Y:S04]  /*17950*/  LDL.LU R8, [R1+0x1d4] ;  /* 0x0001d40001087983 */ /* 0x002f280000300800 */
[----:B------:R-:W4:Y:S04]  /*17960*/  LDL.LU R9, [R1+0x1dc] ;  /* 0x0001dc0001097983 */ /* 0x000f280000300800 */
[----:B--2---:R-:W4:Y:S04]  /*17970*/  LDL.LU R10, [R1+0xd4] ;  /* 0x0000d400010a7983 */ /* 0x004f280000300800 */
[----:B------:R-:W4:Y:S04]  /*17980*/  LDL.LU R11, [R1+0xdc] ;  /* 0x0000dc00010b7983 */ /* 0x000f280000300800 */
[----:B------:R-:W2:Y:S04]  /*17990*/  LDL.LU R12, [R1+0x270] ;  /* 0x00027000010c7983 */ /* 0x000ea80000300800 */
[----:B------:R-:W2:Y:S04]  /*179a0*/  LDL.LU R13, [R1+0x278] ;  /* 0x00027800010d7983 */ /* 0x000ea80000300800 */
[----:B------:R-:W2:Y:S04]  /*179b0*/  LDL.LU R20, [R1+0x140] ;  /* 0x0001400001147983 */ /* 0x000ea80000300800 */
[----:B------:R-:W2:Y:S04]  /*179c0*/  LDL.LU R21, [R1+0x148] ;  /* 0x0001480001157983 */ /* 0x000ea80000300800 */
[----:B------:R-:W3:Y:S04]  /*179d0*/  LDL.LU R22, [R1+0xc0] ;  /* 0x0000c00001167983 */ /* 0x000ee80000300800 */
[----:B------:R-:W3:Y:S04]  /*179e0*/  LDL.LU R23, [R1+0xc8] ;  /* 0x0000c80001177983 */ /* 0x000ee80000300800 */
[----:B------:R-:W3:Y:S04]  /*179f0*/  LDL.LU R24, [R1+0x274] ;  /* 0x0002740001187983 */ /* 0x000ee80000300800 */
[----:B------:R-:W3:Y:S01]  /*17a00*/  LDL.LU R25, [R1+0x27c] ;  /* 0x00027c0001197983 */ /* 0x000ee20000300800 */
[----:B------:R-:W-:-:S02]  /*17a10*/  IMAD.MOV.U32 R4, RZ, RZ, R93 ;  /* 0x000000ffff047224 */ /* 0x000fc400078e005d */
[----:B------:R-:W-:Y:S01]  /*17a20*/  IMAD.MOV.U32 R5, RZ, RZ, R95 ;  /* 0x000000ffff057224 */ /* 0x000fe200078e005f */
[----:B------:R-:W3:Y:S01]  /*17a30*/  LDL.LU R28, [R1+0x144] ;  /* 0x00014400011c7983 */ /* 0x000ee20000300800 */
[----:B------:R-:W-:Y:S02]  /*17a40*/  IMAD.MOV.U32 R6, RZ, RZ, R157 ;  /* 0x000000ffff067224 */ /* 0x000fe400078e009d */
[----:B------:R-:W-:Y:S01]  /*17a50*/  IMAD.MOV.U32 R7, RZ, RZ, R159 ;  /* 0x000000ffff077224 */ /* 0x000fe200078e009f */
[----:B------:R-:W-:Y:S06]  /*17a60*/  BAR.SYNC.DEFER_BLOCKING 0x0 ;  /* 0x0000000000007b1d */ /* 0x000fec0000010000 */
[----:B------:R-:W3:Y:S04]  /*17a70*/  LDL.LU R29, [R1+0x14c] ;  /* 0x00014c00011d7983 */ /* 0x000ee80000300800 */
[----:B------:R-:W3:Y:S04]  /*17a80*/  LDL.LU R30, [R1+0xc4] ;  /* 0x0000c400011e7983 */ /* 0x000ee80000300800 */
[----:B------:R-:W3:Y:S01]  /*17a90*/  LDL.LU R31, [R1+0xcc] ;  /* 0x0000cc00011f7983 */ /* 0x000ee20000300800 */
[----:B------:R-:W-:-:S02]  /*17aa0*/  IMAD.MOV.U32 R14, RZ, RZ, R120 ;  /* 0x000000ffff0e7224 */ /* 0x000fc400078e0078 */
[----:B------:R-:W-:Y:S01]  /*17ab0*/  IMAD.MOV.U32 R15, RZ, RZ, R122 ;  /* 0x000000ffff0f7224 */ /* 0x000fe200078e007a */
[----:B------:R-:W3:Y:S04]  /*17ac0*/  LDL.LU R48, [R1+0x220] ;  /* 0x0002200001307983 */ /* 0x000ee80000300800 */
[----:B------:R1:W-:Y:S04]  /*17ad0*/  STSM.16.M88.4 [R0], R4 ;  /* 0x0000000400007844 */ /* 0x0003e80000000200 */
[----:B------:R-:W3:Y:S04]  /*17ae0*/  LDL.LU R49, [R1+0x228] ;  /* 0x0002280001317983 */ /* 0x000ee80000300800 */
[----:B------:R-:W3:Y:S04]  /*17af0*/  LDL.LU R92, [R1+0x130] ;  /* 0x00013000015c7983 */ /* 0x000ee80000300800 */
[----:B------:R-:W3:Y:S01]  /*17b00*/  LDL.LU R93, [R1+0x138] ;  /* 0x00013800015d7983 */ /* 0x000ee20000300800 */
[----:B-1----:R-:W-:Y:S01]  /*17b10*/  IMAD.MOV.U32 R4, RZ, RZ, R220 ;  /* 0x000000ffff047224 */ /* 0x002fe200078e00dc */
[----:B------:R-:W-:Y:S01]  /*17b20*/  MOV R7, R66 ;  /* 0x0000004200077202 */ /* 0x000fe20000000f00 */
[----:B------:R-:W-:Y:S01]  /*17b30*/  IMAD.MOV.U32 R5, RZ, RZ, R222 ;  /* 0x000000ffff057224 */ /* 0x000fe200078e00de */
[----:B------:R-:W3:Y:S01]  /*17b40*/  LDL.LU R94, [R1+0xa0] ;  /* 0x0000a000015e7983 */ /* 0x000ee20000300800 */
[----:B------:R-:W-:-:S03]  /*17b50*/  IMAD.MOV.U32 R6, RZ, RZ, R64 ;  /* 0x000000ffff067224 */ /* 0x000fc600078e0040 */
[----:B------:R-:W3:Y:S01]  /*17b60*/  LDL.LU R95, [R1+0xa8] ;  /* 0x0000a800015f7983 */ /* 0x000ee20000300800 */
[----:B------:R-:W-:Y:S02]  /*17b70*/  IMAD.MOV.U32 R50, RZ, RZ, R124 ;  /* 0x000000ffff327224 */ /* 0x000fe400078e007c */
[----:B------:R-:W-:Y:S01]  /*17b80*/  IMAD.MOV.U32 R51, RZ, RZ, R126 ;  /* 0x000000ffff337224 */ /* 0x000fe200078e007e */
[----:B----4-:R1:W-:Y:S01]  /*17b90*/  STSM.16.M88.4 [R0+0x200], R8 ;  /* 0x0002000800007844 */ /* 0x0103e20000000200 */
[----:B------:R-:W-:Y:S06]  /*17ba0*/  BAR.SYNC.DEFER_BLOCKING 0x0 ;  /* 0x0000000000007b1d */ /* 0x000fec0000010000 */
[----:B------:R-:W4:Y:S04]  /*17bb0*/  LDS.128 R240, [R252] ;  /* 0x00000000fcf07984 */ /* 0x000f280000000c00 */
[----:B------:R-:W3:Y:S01]  /*17bc0*/  LDS.128 R232, [R252+0x400] ;  /* 0x00040000fce87984 */ /* 0x000ee20000000c00 */
[----:B------:R-:W-:Y:S06]  /*17bd0*/  BAR.SYNC.DEFER_BLOCKING 0x0 ;  /* 0x0000000000007b1d */ /* 0x000fec0000010000 */
[----:B------:R-:W-:Y:S04]  /*17be0*/  STSM.16.M88.4 [R0], R4 ;  /* 0x0000000400007844 */ /* 0x000fe80000000200 */
[----:B--2---:R-:W-:Y:S01]  /*17bf0*/  STSM.16.M88.4 [R0+0x200], R12 ;  /* 0x0002000c00007844 */ /* 0x004fe20000000200 */
[----:B------:R-:W-:Y:S01]  /*17c00*/  BAR.SYNC.DEFER_BLOCKING 0x0 ;  /* 0x0000000000007b1d */ /* 0x000fe20000010000 */
[----:B-1----:R-:W-:-:S02]  /*17c10*/  IMAD.MOV.U32 R8, RZ, RZ, R96 ;  /* 0x000000ffff087224 */ /* 0x002fc400078e0060 */
[----:B------:R-:W-:Y:S02]  /*17c20*/  IMAD.MOV.U32 R9, RZ, RZ, R98 ;  /* 0x000000ffff097224 */ /* 0x000fe400078e0062 */
[----:B------:R-:W-:Y:S02]  /*17c30*/  IMAD.MOV.U32 R10, RZ, RZ, R172 ;  /* 0x000000ffff0a7224 */ /* 0x000fe400078e00ac */
[----:B------:R-:W-:Y:S01]  /*17c40*/  IMAD.MOV.U32 R11, RZ, RZ, R174 ;  /* 0x000000ffff0b7224 */ /* 0x000fe200078e00ae */
[----:B------:R-:W2:Y:S04]  /*17c50*/  LDL.LU R96, [R1+0x224] ;  /* 0x0002240001607983 */ /* 0x000ea80000300800 */
[----:B------:R-:W1:Y:S04]  /*17c60*/  LDS.128 R228, [R252] ;  /* 0x00000000fce47984 */ /* 0x000e680000000c00 */
[----:B------:R-:W-:Y:S01]  /*17c70*/  LDS.128 R4, [R252+0x400] ;  /* 0x00040000fc047984 */ /* 0x000fe20000000c00 */
[----:B------:R-:W-:Y:S06]  /*17c80*/  BAR.SYNC.DEFER_BLOCKING 0x0 ;  /* 0x0000000000007b1d */ /* 0x000fec0000010000 */
[----:B------:R3:W-:Y:S04]  /*17c90*/  STSM.16.M88.4 [R0], R8 ;  /* 0x0000000800007844 */ /* 0x0007e80000000200 */
[----:B---3--:R-:W-:Y:S01]  /*17ca0*/  STSM.16.M88.4 [R0+0x200], R20 ;  /* 0x0002001400007844 */ /* 0x008fe20000000200 */
[----:B------:R-:W-:Y:S06]  /*17cb0*/  BAR.SYNC.DEFER_BLOCKING 0x0 ;  /* 0x0000000000007b1d */ /* 0x000fec0000010000 */
[----:B------:R-:W3:Y:S04]  /*17cc0*/  LDS.128 R16, [R252] ;  /* 0x00000000fc107984 */ /* 0x000ee80000000c00 */
[----:B------:R-:W-:Y:S01]  /*17cd0*/  LDS.128 R12, [R252+0x400] ;  /* 0x00040000fc0c7984 */ /* 0x000fe20000000c00 */
[----:B------:R-:W-:-:S02]  /*17ce0*/  IMAD.MOV.U32 R8, RZ, RZ, R221 ;  /* 0x000000ffff087224 */ /* 0x000fc400078e00dd */
[----:B------:R-:W-:Y:S02]  /*17cf0*/  IMAD.MOV.U32 R9, RZ, RZ, R223 ;  /* 0x000000ffff097224 */ /* 0x000fe400078e00df */
[----:B------:R-:W-:Y:S02]  /*17d00*/  IMAD.MOV.U32 R10, RZ, RZ, R65 ;  /* 0x000000ffff0a7224 */ /* 0x000fe400078e0041 */
[----:B------:R-:W-:Y:S01]  /*17d10*/  IMAD.MOV.U32 R11, RZ, RZ, R67 ;  /* 0x000000ffff0b7224 */ /* 0x000fe200078e0043 */
[----:B------:R-:W-:Y:S06]  /*17d20*/  BAR.SYNC.DEFER_BLOCKING 0x0 ;  /* 0x0000000000007b1d */ /* 0x000fec0000010000 */
[----:B------:R-:W-:Y:S04]  /*17d30*/  STSM.16.M88.4 [R0], R8 ;  /* 0x0000000800007844 */ /* 0x000fe80000000200 */
[----:B------:R1:W-:Y:S01]  /*17d40*/  STSM.16.M88.4 [R0+0x200], R24 ;  /* 0x0002001800007844 */ /* 0x0003e20000000200 */
[----:B------:R-:W-:Y:S01]  /*17d50*/  IMAD.MOV.U32 R98, RZ, RZ, R125 ;  /* 0x000000ffff627224 */ /* 0x000fe200078e007d */
[----:B------:R-:W-:Y:S01]  /*17d60*/  BAR.SYNC.DEFER_BLOCKING 0x0 ;  /* 0x0000000000007b1d */ /* 0x000fe20000010000 */
[----:B-1----:R-:W-:-:S05]  /*17d70*/  IMAD.MOV.U32 R24, RZ, RZ, R97 ;  /* 0x000000ffff187224 */ /* 0x002fca00078e0061 */
[----:B------:R-:W2:Y:S01]  /*17d80*/  LDL.LU R97, [R1+0x22c] ;  /* 0x00022c0001617983 */ /* 0x000ea20000300800 */
[----:B------:R-:W-:-:S03]  /*17d90*/  IMAD.MOV.U32 R25, RZ, RZ, R99 ;  /* 0x000000ffff197224 */ /* 0x000fc600078e0063 */
[----:B------:R-:W3:Y:S01]  /*17da0*/  LDL.LU R124, [R1+0x134] ;  /* 0x00013400017c7983 */ /* 0x000ee20000300800 */
[----:B------:R-:W-:-:S03]  /*17db0*/  IMAD.MOV.U32 R99, RZ, RZ, R127 ;  /* 0x000000ffff637224 */ /* 0x000fc600078e007f */
[----:B------:R-:W3:Y:S04]  /*17dc0*/  LDL.LU R125, [R1+0x13c] ;  /* 0x00013c00017d7983 */ /* 0x000ee80000300800 */
[----:B------:R-:W3:Y:S04]  /*17dd0*/  LDL.LU R126, [R1+0xa4] ;  /* 0x0000a400017e7983 */ /* 0x000ee80000300800 */
[----:B------:R-:W3:Y:S04]  /*17de0*/  LDL.LU R127, [R1+0xac] ;  /* 0x0000ac00017f7983 */ /* 0x000ee80000300800 */
[----:B------:R-:W4:Y:S04]  /*17df0*/  LDL.LU R156, [R1+0x210] ;  /* 0x00021000019c7983 */ /* 0x000f280000300800 */
[----:B------:R-:W4:Y:S04]  /*17e00*/  LDL.LU R157, [R1+0x218] ;  /* 0x00021800019d7983 */ /* 0x000f280000300800 */
[----:B------:R-:W1:Y:S04]  /*17e10*/  LDS.128 R20, [R252] ;  /* 0x00000000fc147984 */ /* 0x000e680000000c00 */
[----:B------:R-:W-:Y:S01]  /*17e20*/  LDS.128 R8, [R252+0x400] ;  /* 0x00040000fc087984 */ /* 0x000fe20000000c00 */
[----:B------:R-:W-:Y:S01]  /*17e30*/  MOV R26, R173 ;  /* 0x000000ad001a7202 */ /* 0x000fe20000000f00 */
[----:B------:R-:W-:Y:S01]  /*17e40*/  IMAD.MOV.U32 R27, RZ, RZ, R175 ;  /* 0x000000ffff1b7224 */ /* 0x000fe200078e00af */
[----:B------:R-:W-:Y:S06]  /*17e50*/  BAR.SYNC.DEFER_BLOCKING 0x0 ;  /* 0x0000000000007b1d */ /* 0x000fec0000010000 */
[----:B------:R-:W4:Y:S04]  /*17e60*/  LDL.LU R160, [R1+0x120] ;  /* 0x0001200001a07983 */ /* 0x000f280000300800 */
[----:B------:R-:W4:Y:S04]  /*17e70*/  LDL.LU R161, [R1+0x128] ;  /* 0x0001280001a17983 */ /* 0x000f280000300800 */
[----:B------:R-:W4:Y:S04]  /*17e80*/  LDL.LU R162, [R1+0x80] ;  /* 0x0000800001a27983 */ /* 0x000f280000300800 */
[----:B------:R-:W4:Y:S04]  /*17e90*/  LDL.LU R163, [R1+0x88] ;  /* 0x0000880001a37983 */ /* 0x000f280000300800 */
[----:B------:R1:W-:Y:S04]  /*17ea0*/  STSM.16.M88.4 [R0], R24 ;  /* 0x0000001800007844 */ /* 0x0003e80000000200 */
[----:B------:R-:W-:Y:S01]  /*17eb0*/  STSM.16.M88.4 [R0+0x200], R28 ;  /* 0x0002001c00007844 */ /* 0x000fe20000000200 */
[----:B------:R-:W-:Y:S01]  /*17ec0*/  BAR.SYNC.DEFER_BLOCKING 0x0 ;  /* 0x0000000000007b1d */ /* 0x000fe20000010000 */
[----:B------:R-:W-:-:S02]  /*17ed0*/  IMAD.MOV.U32 R44, RZ, RZ, R212 ;  /* 0x000000ffff2c7224 */ /* 0x000fc400078e00d4 */
[----:B------:R-:W-:Y:S02]  /*17ee0*/  IMAD.MOV.U32 R45, RZ, RZ, R214 ;  /* 0x000000ffff2d7224 */ /* 0x000fe400078e00d6 */
[----:B------:R-:W-:Y:S02]  /*17ef0*/  IMAD.MOV.U32 R46, RZ, RZ, R104 ;  /* 0x000000ffff2e7224 */ /* 0x000fe400078e0068 */
[----:B------:R-:W-:Y:S01]  /*17f00*/  IMAD.MOV.U32 R47, RZ, RZ, R106 ;  /* 0x000000ffff2f7224 */ /* 0x000fe200078e006a */
[----:B------:R-:W4:Y:S01]  /*17f10*/  LDL.LU R164, [R1+0x214] ;  /* 0x0002140001a47983 */ /* 0x000f220000300800 */
[----:B-1----:R-:W-:Y:S02]  /*17f20*/  IMAD.MOV.U32 R24, RZ, RZ, R216 ;  /* 0x000000ffff187224 */ /* 0x002fe400078e00d8 */
[----:B------:R-:W-:Y:S01]  /*17f30*/  IMAD.MOV.U32 R25, RZ, RZ, R218 ;  /* 0x000000ffff197224 */ /* 0x000fe200078e00da */
[----:B------:R-:W4:Y:S04]  /*17f40*/  LDL.LU R165, [R1+0x21c] ;  /* 0x00021c0001a57983 */ /* 0x000f280000300800 */
[----:B------:R-:W1:Y:S04]  /*17f50*/  LDS.128 R40, [R252] ;  /* 0x00000000fc287984 */ /* 0x000e680000000c00 */
[----:B------:R-:W1:Y:S01]  /*17f60*/  LDS.128 R32, [R252+0x400] ;  /* 0x00040000fc207984 */ /* 0x000e620000000c00 */
[----:B------:R-:W-:-:S02]  /*17f70*/  IMAD.MOV.U32 R26, RZ, RZ, R68 ;  /* 0x000000ffff1a7224 */ /* 0x000fc400078e0044 */
[----:B------:R-:W-:Y:S01]  /*17f80*/  IMAD.MOV.U32 R27, RZ, RZ, R70 ;  /* 0x000000ffff1b7224 */ /* 0x000fe200078e0046 */
[----:B------:R-:W-:Y:S06]  /*17f90*/  BAR.SYNC.DEFER_BLOCKING 0x0 ;  /* 0x0000000000007b1d */ /* 0x000fec0000010000 */
[----:B------:R-:W-:Y:S04]  /*17fa0*/  STSM.16.M88.4 [R0], R24 ;  /* 0x0000001800007844 */ /* 0x000fe80000000200 */
[----:B------:R-:W-:Y:S01]  /*17fb0*/  STSM.16.M88.4 [R0+0x200], R48 ;  /* 0x0002003000007844 */ /* 0x000fe20000000200 */
[----:B------:R-:W-:Y:S06]  /*17fc0*/  BAR.SYNC.DEFER_BLOCKING 0x0 ;  /* 0x0000000000007b1d */ /* 0x000fec0000010000 */
[----:B------:R-:W1:Y:S04]  /*17fd0*/  LDS.128 R28, [R252] ;  /* 0x00000000fc1c7984 */ /* 0x000e680000000c00 */
[----:B------:R-:W-:Y:S01]  /*17fe0*/  LDS.128 R24, [R252+0x400] ;  /* 0x00040000fc187984 */ /* 0x000fe20000000c00 */
[----:B------:R-:W-:Y:S06]  /*17ff0*/  BAR.SYNC.DEFER_BLOCKING 0x0 ;  /* 0x0000000000007b1d */ /* 0x000fec0000010000 */
[----:B------:R1:W-:Y:S04]  /*18000*/  STSM.16.M88.4 [R0], R44 ;  /* 0x0000002c00007844 */ /* 0x0003e80000000200 */
[----:B------:R1:W-:Y:S01]  /*18010*/  STSM.16.M88.4 [R0+0x200], R92 ;  /* 0x0002005c00007844 */ /* 0x0003e20000000200 */
[----:B------:R-:W-:Y:S06]  /*18020*/  BAR.SYNC.DEFER_BLOCKING 0x0 ;  /* 0x0000000000007b1d */ /* 0x000fec0000010000 */
[----:B------:R-:W2:Y:S04]  /*18030*/  LDS.128 R64, [R252] ;  /* 0x00000000fc407984 */ /* 0x000ea80000000c00 */
[----:B------:R-:W-:Y:S01]  /*18040*/  LDS.128 R48, [R252+0x400] ;  /* 0x00040000fc307984 */ /* 0x000fe20000000c00 */
[----:B-1----:R-:W-:Y:S01]  /*18050*/  IMAD.MOV.U32 R44, RZ, RZ, R217 ;  /* 0x000000ffff2c7224 */ /* 0x002fe200078e00d9 */
[----:B------:R-:W-:Y:S01]  /*18060*/  MOV R47, R71 ;  /* 0x00000047002f7202 */ /* 0x000fe20000000f00 */
[----:B------:R-:W-:-:S02]  /*18070*/  IMAD.MOV.U32 R45, RZ, RZ, R219 ;  /* 0x000000ffff2d7224 */ /* 0x000fc400078e00db */
[----:B------:R-:W-:Y:S01]  /*18080*/  IMAD.MOV.U32 R46, RZ, RZ, R69 ;  /* 0x000000ffff2e7224 */ /* 0x000fe200078e0045 */
[----:B------:R-:W-:Y:S06]  /*18090*/  BAR.SYNC.DEFER_BLOCKING 0x0 ;  /* 0x0000000000007b1d */ /* 0x000fec0000010000 */
[----:B------:R-:W-:Y:S01]  /*180a0*/  STSM.16.M88.4 [R0], R44 ;  /* 0x0000002c00007844 */ /* 0x000fe20000000200 */
[----:B------:R-:W-:-:S03]  /*180b0*/  IMAD.MOV.U32 R92, RZ, RZ, R213 ;  /* 0x000000ffff5c7224 */ /* 0x000fc600078e00d5 */
[----:B--2---:R-:W-:Y:S01]  /*180c0*/  STSM.16.M88.4 [R0+0x200], R96 ;  /* 0x0002006000007844 */ /* 0x004fe20000000200 */
[----:B------:R-:W-:Y:S01]  /*180d0*/  BAR.SYNC.DEFER_BLOCKING 0x0 ;  /* 0x0000000000007b1d */ /* 0x000fe20000010000 */
[----:B------:R-:W-:Y:S02]  /*180e0*/  IMAD.MOV.U32 R93, RZ, RZ, R215 ;  /* 0x000000ffff5d7224 */ /* 0x000fe400078e00d7 */
[----:B------:R-:W-:-:S03]  /*180f0*/  IMAD.MOV.U32 R94, RZ, RZ, R105 ;  /* 0x000000ffff5e7224 */ /* 0x000fc600078e0069 */
[----:B------:R-:W1:Y:S04]  /*18100*/  LDS.128 R68, [R252] ;  /* 0x00000000fc447984 */ /* 0x000e680000000c00 */
[----:B------:R-:W-:Y:S01]  /*18110*/  LDS.128 R44, [R252+0x400] ;  /* 0x00040000fc2c7984 */ /* 0x000fe20000000c00 */
[----:B------:R-:W-:Y:S01]  /*18120*/  IMAD.MOV.U32 R95, RZ, RZ, R107 ;  /* 0x000000ffff5f7224 */ /* 0x000fe200078e006b */
[----:B------:R-:W-:Y:S06]  /*18130*/  BAR.SYNC.DEFER_BLOCKING 0x0 ;  /* 0x0000000000007b1d */ /* 0x000fec0000010000 */
[----:B------:R2:W-:Y:S04]  /*18140*/  STSM.16.M88.4 [R0], R92 ;  /* 0x0000005c00007844 */ /* 0x0005e80000000200 */
[----:B---3--:R3:W-:Y:S01]  /*18150*/  STSM.16.M88.4 [R0+0x200], R124 ;  /* 0x0002007c00007844 */ /* 0x0087e20000000200 */
[----:B------:R-:W-:Y:S01]  /*18160*/  BAR.SYNC.DEFER_BLOCKING 0x0 ;  /* 0x0000000000007b1d */ /* 0x000fe20000010000 */
[----:B------:R-:W-:-:S02]  /*18170*/  IMAD.MOV.U32 R158, RZ, RZ, R128 ;  /* 0x000000ffff9e7224 */ /* 0x000fc400078e0080 */
[----:B------:R-:W-:-:S03]  /*18180*/  IMAD.MOV.U32 R159, RZ, RZ, R130 ;  /* 0x000000ffff9f7224 */ /* 0x000fc600078e0082 */
[----:B------:R-:W1:Y:S04]  /*18190*/  LDS.128 R120, [R252] ;  /* 0x00000000fc787984 */ /* 0x000e680000000c00 */
[----:B------:R-:W1:Y:S01]  /*181a0*/  LDS.128 R104, [R252+0x400] ;  /* 0x00040000fc687984 */ /* 0x000e620000000c00 */
[----:B--2---:R-:W-:Y:S02]  /*181b0*/  IMAD.MOV.U32 R92, RZ, RZ, R208 ;  /* 0x000000ffff5c7224 */ /* 0x004fe400078e00d0 */
[----:B------:R-:W-:Y:S02]  /*181c0*/  IMAD.MOV.U32 R93, RZ, RZ, R210 ;  /* 0x000000ffff5d7224 */ /* 0x000fe400078e00d2 */
[----:B------:R-:W-:Y:S02]  /*181d0*/  IMAD.MOV.U32 R94, RZ, RZ, R72 ;  /* 0x000000ffff5e7224 */ /* 0x000fe400078e0048 */
[----:B------:R-:W-:Y:S01]  /*181e0*/  IMAD.MOV.U32 R95, RZ, RZ, R74 ;  /* 0x000000ffff5f7224 */ /* 0x000fe200078e004a */
[----:B------:R-:W-:Y:S06]  /*181f0*/  BAR.SYNC.DEFER_BLOCKING 0x0 ;  /* 0x0000000000007b1d */ /* 0x000fec0000010000 */
[----:B------:R-:W-:Y:S04]  /*18200*/  STSM.16.M88.4 [R0], R92 ;  /* 0x0000005c00007844 */ /* 0x000fe80000000200 */
[----:B----4-:R-:W-:Y:S01]  /*18210*/  STSM.16.M88.4 [R0+0x200], R156 ;  /* 0x0002009c00007844 */ /* 0x010fe20000000200 */
[----:B------:R-:W-:Y:S01]  /*18220*/  BAR.SYNC.DEFER_BLOCKING 0x0 ;  /* 0x0000000000007b1d */ /* 0x000fe20000010000 */
[----:B---3--:R-:W-:Y:S01]  /*18230*/  IMAD.MOV.U32 R124, RZ, RZ, R100 ;  /* 0x000000ffff7c7224 */ /* 0x008fe200078e0064 */
[----:B------:R-:W-:Y:S01]  /*18240*/  MOV R126, R176 ;  /* 0x000000b0007e7202 */ /* 0x000fe20000000f00 */
[----:B------:R-:W-:-:S03]  /*18250*/  IMAD.MOV.U32 R125, RZ, RZ, R102 ;  /* 0x000000ffff7d7224 */ /* 0x000fc600078e0066 */
[----:B------:R-:W2:Y:S04]  /*18260*/  LDS.128 R96, [R252] ;  /* 0x00000000fc607984 */ /* 0x000ea80000000c00 */
[----:B------:R-:W-:Y:S01]  /*18270*/  LDS.128 R92, [R252+0x400] ;  /* 0x00040000fc5c7984 */ /* 0x000fe20000000c00 */
[----:B------:R-:W-:Y:S01]  /*18280*/  IMAD.MOV.U32 R127, RZ, RZ, R178 ;  /* 0x000000ffff7f7224 */ /* 0x000fe200078e00b2 */
[----:B------:R-:W-:Y:S06]  /*18290*/  BAR.SYNC.DEFER_BLOCKING 0x0 ;  /* 0x0000000000007b1d */ /* 0x000fec0000010000 */
[----:B------:R-:W-:Y:S04]  /*182a0*/  STSM.16.M88.4 [R0], R124 ;  /* 0x0000007c00007844 */ /* 0x000fe80000000200 */
[----:B------:R3:W-:Y:S01]  /*182b0*/  STSM.16.M88.4 [R0+0x200], R160 ;  /* 0x000200a000007844 */ /* 0x0007e20000000200 */
[----:B------:R-:W-:Y:S01]  /*182c0*/  IMAD.MOV.U32 R130, RZ, RZ, R177 ;  /* 0x000000ffff827224 */ /* 0x000fe200078e00b1 */
[----:B------:R-:W-:Y:S06]  /*182d0*/  BAR.SYNC.DEFER_BLOCKING 0x0 ;  /* 0x0000000000007b1d */ /* 0x000fec0000010000 */
[----:B---3--:R-:W3:Y:S04]  /*182e0*/  LDL.LU R160, [R1+0x124] ;  /* 0x0001240001a07983 */ /* 0x008ee80000300800 */
[----:B------:R-:W3:Y:S04]  /*182f0*/  LDL.LU R161, [R1+0x12c] ;  /* 0x00012c0001a17983 */ /* 0x000ee80000300800 */
[----:B------:R-:W3:Y:S04]  /*18300*/  LDL.LU R162, [R1+0x84] ;  /* 0x0000840001a27983 */ /* 0x000ee80000300800 */
[----:B------:R-:W3:Y:S04]  /*18310*/  LDL.LU R163, [R1+0x8c] ;  /* 0x00008c0001a37983 */ /* 0x000ee80000300800 */
[----:B------:R-:W4:Y:S04]  /*18320*/  LDL.LU R176, [R1+0x200] ;  /* 0x0002000001b07983 */ /* 0x000f280000300800 */
[----:B------:R-:W4:Y:S04]  /*18330*/  LDL.LU R177, [R1+0x208] ;  /* 0x0002080001b17983 */ /* 0x000f280000300800 */
[----:B------:R-:W2:Y:S04]  /*18340*/  LDL.LU R184, [R1+0x110] ;  /* 0x0001100001b87983 */ /* 0x000ea80000300800 */
[----:B------:R-:W2:Y:S04]  /*18350*/  LDL.LU R185, [R1+0x118] ;  /* 0x0001180001b97983 */ /* 0x000ea80000300800 */
[----:B------:R-:W2:Y:S04]  /*18360*/  LDL.LU R186, [R1+0x60] ;  /* 0x0000600001ba7983 */ /* 0x000ea80000300800 */
[----:B------:R-:W2:Y:S01]  /*18370*/  LDL.LU R187, [R1+0x68] ;  /* 0x0000680001bb7983 */ /* 0x000ea20000300800 */
[----:B------:R-:W-:-:S02]  /*18380*/  IMAD.MOV.U32 R126, RZ, RZ, R73 ;  /* 0x000000ffff7e7224 */ /* 0x000fc400078e0049 */
[----:B------:R-:W-:Y:S01]  /*18390*/  IMAD.MOV.U32 R127, RZ, RZ, R75 ;  /* 0x000000ffff7f7224 */ /* 0x000fe200078e004b */
[----:B------:R-:W1:Y:S04]  /*183a0*/  LDS.128 R156, [R252] ;  /* 0x00000000fc9c7984 */ /* 0x000e680000000c00 */
[----:B------:R-:W-:Y:S01]  /*183b0*/  LDS.128 R72, [R252+0x400] ;  /* 0x00040000fc487984 */ /* 0x000fe20000000c00 */
[----:B------:R-:W-:Y:S02]  /*183c0*/  IMAD.MOV.U32 R124, RZ, RZ, R209 ;  /* 0x000000ffff7c7224 */ /* 0x000fe400078e00d1 */
[----:B------:R-:W-:Y:S01]  /*183d0*/  IMAD.MOV.U32 R125, RZ, RZ, R211 ;  /* 0x000000ffff7d7224 */ /* 0x000fe200078e00d3 */
[----:B------:R-:W-:Y:S06]  /*183e0*/  BAR.SYNC.DEFER_BLOCKING 0x0 ;  /* 0x0000000000007b1d */ /* 0x000fec0000010000 */
[----:B------:R-:W-:Y:S04]  /*183f0*/  STSM.16.M88.4 [R0], R124 ;  /* 0x0000007c00007844 */ /* 0x000fe80000000200 */
[----:B------:R-:W-:Y:S01]  /*18400*/  STSM.16.M88.4 [R0+0x200], R164 ;  /* 0x000200a400007844 */ /* 0x000fe20000000200 */
[----:B------:R-:W-:Y:S01]  /*18410*/  BAR.SYNC.DEFER_BLOCKING 0x0 ;  /* 0x0000000000007b1d */ /* 0x000fe20000010000 */
[----:B------:R-:W-:-:S02]  /*18420*/  IMAD.MOV.U32 R128, RZ, RZ, R101 ;  /* 0x000000ffff807224 */ /* 0x000fc400078e0065 */
[----:B------:R-:W-:-:S03]  /*18430*/  IMAD.MOV.U32 R129, RZ, RZ, R103 ;  /* 0x000000ffff817224 */ /* 0x000fc600078e0067 */
[----:B------:R-:W1:Y:S04]  /*18440*/  LDS.128 R124, [R252] ;  /* 0x00000000fc7c7984 */ /* 0x000e680000000c00 */
[----:B------:R-:W-:Y:S01]  /*18450*/  LDS.128 R100, [R252+0x400] ;  /* 0x00040000fc647984 */ /* 0x000fe20000000c00 */
[----:B------:R-:W-:Y:S01]  /*18460*/  IMAD.MOV.U32 R131, RZ, RZ, R179 ;  /* 0x000000ffff837224 */ /* 0x000fe200078e00b3 */
[----:B------:R-:W-:Y:S06]  /*18470*/  BAR.SYNC.DEFER_BLOCKING 0x0 ;  /* 0x0000000000007b1d */ /* 0x000fec0000010000 */
[----:B------:R1:W-:Y:S01]  /*18480*/  STSM.16.M88.4 [R0], R128 ;  /* 0x0000008000007844 */ /* 0x0003e20000000200 */
[----:B------:R-:W-:-:S02]  /*18490*/  IMAD.MOV.U32 R178, RZ, RZ, R132 ;  /* 0x000000ffffb27224 */ /* 0x000fc400078e0084 */
[----:B------:R-:W-:Y:S02]  /*184a0*/  IMAD.MOV.U32 R179, RZ, RZ, R134 ;  /* 0x000000ffffb37224 */ /* 0x000fe400078e0086 */
[----:B-1----:R-:W-:Y:S01]  /*184b0*/  IMAD.MOV.U32 R128, RZ, RZ, R188 ;  /* 0x000000ffff807224 */ /* 0x002fe200078e00bc */
[----:B------:R-:W-:Y:S01]  /*184c0*/  MOV R131, R78 ;  /* 0x0000004e00837202 */ /* 0x000fe20000000f00 */
[----:B------:R-:W-:Y:S02]  /*184d0*/  IMAD.MOV.U32 R129, RZ, RZ, R190 ;  /* 0x000000ffff817224 */ /* 0x000fe400078e00be */
[----:B------:R-:W-:Y:S02]  /*184e0*/  IMAD.MOV.U32 R130, RZ, RZ, R76 ;  /* 0x000000ffff827224 */ /* 0x000fe400078e004c */
[----:B------:R-:W-:Y:S02]  /*184f0*/  IMAD.MOV.U32 R172, RZ, RZ, R108 ;  /* 0x000000ffffac7224 */ /* 0x000fe400078e006c */
[----:B------:R-:W-:-:S02]  /*18500*/  IMAD.MOV.U32 R173, RZ, RZ, R110 ;  /* 0x000000ffffad7224 */ /* 0x000fc400078e006e */
[----:B------:R-:W-:Y:S02]  /*18510*/  IMAD.MOV.U32 R174, RZ, RZ, R180 ;  /* 0x000000ffffae7224 */ /* 0x000fe400078e00b4 */
[----:B------:R-:W-:Y:S01]  /*18520*/  IMAD.MOV.U32 R175, RZ, RZ, R182 ;  /* 0x000000ffffaf7224 */ /* 0x000fe200078e00b6 */
[----:B---3--:R-:W-:Y:S01]  /*18530*/  STSM.16.M88.4 [R0+0x200], R160 ;  /* 0x000200a000007844 */ /* 0x008fe20000000200 */
[----:B------:R-:W-:Y:S06]  /*18540*/  BAR.SYNC.DEFER_BLOCKING 0x0 ;  /* 0x0000000000007b1d */ /* 0x000fec0000010000 */
[----:B------:R-:W1:Y:S04]  /*18550*/  LDS.128 R168, [R252] ;  /* 0x00000000fca87984 */ /* 0x000e680000000c00 */
[----:B------:R-:W3:Y:S01]  /*18560*/  LDS.128 R164, [R252+0x400] ;  /* 0x00040000fca47984 */ /* 0x000ee20000000c00 */
[----:B------:R-:W-:Y:S06]  /*18570*/  BAR.SYNC.DEFER_BLOCKING 0x0 ;  /* 0x0000000000007b1d */ /* 0x000fec0000010000 */
[----:B------:R-:W-:Y:S04]  /*18580*/  STSM.16.M88.4 [R0], R128 ;  /* 0x0000008000007844 */ /* 0x000fe80000000200 */
[----:B----4-:R-:W-:Y:S01]  /*18590*/  STSM.16.M88.4 [R0+0x200], R176 ;  /* 0x000200b000007844 */ /* 0x010fe20000000200 */
[----:B------:R-:W-:Y:S06]  /*185a0*/  BAR.SYNC.DEFER_BLOCKING 0x0 ;  /* 0x0000000000007b1d */ /* 0x000fec0000010000 */
[----:B------:R-:W4:Y:S04]  /*185b0*/  LDS.128 R160, [R252] ;  /* 0x00000000fca07984 */ /* 0x000f280000000c00 */
[----:B------:R-:W-:Y:S01]  /*185c0*/  LDS.128 R128, [R252+0x400] ;  /* 0x00040000fc807984 */ /* 0x000fe20000000c00 */
[----:B------:R-:W-:Y:S06]  /*185d0*/  BAR.SYNC.DEFER_BLOCKING 0x0 ;  /* 0x0000000000007b1d */ /* 0x000fec0000010000 */
[----:B------:R1:W-:Y:S04]  /*185e0*/  STSM.16.M88.4 [R0], R172 ;  /* 0x000000ac00007844 */ /* 0x0003e80000000200 */
[----:B--2---:R-:W-:Y:S01]  /*185f0*/  STSM.16.M88.4 [R0+0x200], R184 ;  /* 0x000200b800007844 */ /* 0x004fe20000000200 */
[----:B------:R-:W-:Y:S01]  /*18600*/  BAR.SYNC.DEFER_BLOCKING 0x0 ;  /* 0x0000000000007b1d */ /* 0x000fe20000010000 */
[----:B-1----:R-:W-:-:S02]  /*18610*/  IMAD.MOV.U32 R174, RZ, RZ, R77 ;  /* 0x000000ffffae7224 */ /* 0x002fc400078e004d */
[----:B------:R-:W-:-:S03]  /*18620*/  IMAD.MOV.U32 R175, RZ, RZ, R79 ;  /* 0x000000ffffaf7224 */ /* 0x000fc600078e004f */
[----:B------:R-:W1:Y:S04]  /*18630*/  LDS.128 R176, [R252] ;  /* 0x00000000fcb07984 */ /* 0x000e680000000c00 */
[----:B------:R-:W-:Y:S01]  /*18640*/  LDS.128 R76, [R252+0x400] ;  /* 0x00040000fc4c7984 */ /* 0x000fe20000000c00 */
[----:B------:R-:W-:Y:S02]  /*18650*/  IMAD.MOV.U32 R172, RZ, RZ, R189 ;  /* 0x000000ffffac7224 */ /* 0x000fe400078e00bd */
[----:B------:R-:W-:Y:S01]  /*18660*/  IMAD.MOV.U32 R173, RZ, RZ, R191 ;  /* 0x000000ffffad7224 */ /* 0x000fe200078e00bf */
[----:B------:R-:W-:Y:S06]  /*18670*/  BAR.SYNC.DEFER_BLOCKING 0x0 ;  /* 0x0000000000007b1d */ /* 0x000fec0000010000 */
[----:B------:R2:W-:Y:S04]  /*18680*/  STSM.16.M88.4 [R0], R172 ;  /* 0x000000ac00007844 */ /* 0x0005e80000000200 */
[----:B--2---:R-:W2:Y:S04]  /*18690*/  LDL.LU R172, [R1+0x204] ;  /* 0x0002040001ac7983 */ /* 0x004ea80000300800 */
[----:B------:R-:W2:Y:S01]  /*186a0*/  LDL.LU R173, [R1+0x20c] ;  /* 0x00020c0001ad7983 */ /* 0x000ea20000300800 */
[----:B------:R-:W-:Y:S01]  /*186b0*/  MOV R186, R181 ;  /* 0x000000b500ba7202 */ /* 0x000fe20000000f00 */
[----:B------:R-:W-:-:S02]  /*186c0*/  IMAD.MOV.U32 R187, RZ, RZ, R183 ;  /* 0x000000ffffbb7224 */ /* 0x000fc400078e00b7 */
[----:B------:R-:W3:Y:S04]  /*186d0*/  LDL.LU R180, [R1+0x114] ;  /* 0x0001140001b47983 */ /* 0x000ee80000300800 */
[----:B------:R-:W3:Y:S04]  /*186e0*/  LDL.LU R181, [R1+0x11c] ;  /* 0x00011c0001b57983 */ /* 0x000ee80000300800 */
[----:B------:R-:W3:Y:S04]  /*186f0*/  LDL.LU R182, [R1+0x64] ;  /* 0x0000640001b67983 */ /* 0x000ee80000300800 */
[----:B------:R-:W3:Y:S04]  /*18700*/  LDL.LU R183, [R1+0x6c] ;  /* 0x00006c0001b77983 */ /* 0x000ee80000300800 */
[----:B------:R-:W4:Y:S04]  /*18710*/  LDL.LU R212, [R1+0x1f0] ;  /* 0x0001f00001d47983 */ /* 0x000f280000300800 */
[----:B------:R-:W4:Y:S01]  /*18720*/  LDL.LU R213, [R1+0x1f8] ;  /* 0x0001f80001d57983 */ /* 0x000f220000300800 */
[----:B------:R-:W-:-:S02]  /*18730*/  IMAD.MOV.U32 R174, RZ, RZ, R133 ;  /* 0x000000ffffae7224 */ /* 0x000fc400078e0085 */
[----:B------:R-:W-:Y:S01]  /*18740*/  IMAD.MOV.U32 R175, RZ, RZ, R135 ;  /* 0x000000ffffaf7224 */ /* 0x000fe200078e0087 */
[----:B------:R-:W4:Y:S01]  /*18750*/  LDL.LU R208, [R1+0x100] ;  /* 0x0001000001d07983 */ /* 0x000f220000300800 */
[----:B------:R-:W-:Y:S02]  /*18760*/  IMAD.MOV.U32 R184, RZ, RZ, R109 ;  /* 0x000000ffffb87224 */ /* 0x000fe400078e006d */
[----:B------:R-:W-:Y:S01]  /*18770*/  IMAD.MOV.U32 R185, RZ, RZ, R111 ;  /* 0x000000ffffb97224 */ /* 0x000fe200078e006f */
[----:B------:R-:W4:Y:S04]  /*18780*/  LDL.LU R209, [R1+0x108] ;  /* 0x0001080001d17983 */ /* 0x000f280000300800 */
[----:B------:R-:W4:Y:S04]  /*18790*/  LDL.LU R210, [R1+0x20] ;  /* 0x0000200001d27983 */ /* 0x000f280000300800 */
[----:B------:R-:W4:Y:S01]  /*187a0*/  LDL.LU R211, [R1+0x28] ;  /* 0x0000280001d37983 */ /* 0x000f220000300800 */
[----:B------:R-:W-:-:S02]  /*187b0*/  IMAD.MOV.U32 R214, RZ, RZ, R136 ;  /* 0x000000ffffd67224 */ /* 0x000fc400078e0088 */
[----:B------:R-:W-:Y:S02]  /*187c0*/  IMAD.MOV.U32 R215, RZ, RZ, R138 ;  /* 0x000000ffffd77224 */ /* 0x000fe400078e008a */
[----:B------:R-:W-:Y:S01]  /*187d0*/  IMAD.MOV.U32 R138, RZ, RZ, R197 ;  /* 0x000000ffff8a7224 */ /* 0x000fe200078e00c5 */
[----:B--2---:R2:W-:Y:S01]  /*187e0*/  STSM.16.M88.4 [R0+0x200], R172 ;  /* 0x000200ac00007844 */ /* 0x0045e20000000200 */
[----:B------:R-:W-:Y:S06]  /*187f0*/  BAR.SYNC.DEFER_BLOCKING 0x0 ;  /* 0x0000000000007b1d */ /* 0x000fec0000010000 */
[----:B------:R-:W1:Y:S04]  /*18800*/  LDS.128 R132, [R252] ;  /* 0x00000000fc847984 */ /* 0x000e680000000c00 */
[----:B------:R-:W-:Y:S01]  /*18810*/  LDS.128 R108, [R252+0x400] ;  /* 0x00040000fc6c7984 */ /* 0x000fe20000000c00 */
[----:B------:R-:W-:Y:S06]  /*18820*/  BAR.SYNC.DEFER_BLOCKING 0x0 ;  /* 0x0000000000007b1d */ /* 0x000fec0000010000 */
[----:B------:R-:W-:Y:S04]  /*18830*/  STSM.16.M88.4 [R0], R184 ;  /* 0x000000b800007844 */ /* 0x000fe80000000200 */
[----:B---3--:R-:W-:Y:S01]  /*18840*/  STSM.16.M88.4 [R0+0x200], R180 ;  /* 0x000200b400007844 */ /* 0x008fe20000000200 */
[----:B------:R-:W-:Y:S01]  /*18850*/  BAR.SYNC.DEFER_BLOCKING 0x0 ;  /* 0x0000000000007b1d */ /* 0x000fe20000010000 */
[----:B--2---:R-:W-:-:S02]  /*18860*/  IMAD.MOV.U32 R172, RZ, RZ, R52 ;  /* 0x000000ffffac7224 */ /* 0x004fc400078e0034 */
[----:B------:R-:W-:-:S03]  /*18870*/  IMAD.MOV.U32 R173, RZ, RZ, R54 ;  /* 0x000000ffffad7224 */ /* 0x000fc600078e0036 */
[----:B------:R-:W2:Y:S04]  /*18880*/  LDS.128 R188, [R252] ;  /* 0x00000000fcbc7984 */ /* 0x000ea80000000c00 */
[----:B------:R-:W3:Y:S01]  /*18890*/  LDS.128 R184, [R252+0x400] ;  /* 0x00040000fcb87984 */ /* 0x000ee20000000c00 */
[----:B------:R-:W-:Y:S02]  /*188a0*/  IMAD.MOV.U32 R174, RZ, RZ, R80 ;  /* 0x000000ffffae7224 */ /* 0x000fe400078e0050 */
[----:B------:R-:W-:Y:S01]  /*188b0*/  IMAD.MOV.U32 R175, RZ, RZ, R82 ;  /* 0x000000ffffaf7224 */ /* 0x000fe200078e0052 */
[----:B------:R-:W-:Y:S06]  /*188c0*/  BAR.SYNC.DEFER_BLOCKING 0x0 ;  /* 0x0000000000007b1d */ /* 0x000fec0000010000 */
[----:B------:R-:W-:Y:S04]  /*188d0*/  STSM.16.M88.4 [R0], R172 ;  /* 0x000000ac00007844 */ /* 0x000fe80000000200 */
[----:B----4-:R4:W-:Y:S01]  /*188e0*/  STSM.16.M88.4 [R0+0x200], R212 ;  /* 0x000200d400007844 */ /* 0x0109e20000000200 */
[----:B------:R-:W-:Y:S06]  /*188f0*/  BAR.SYNC.DEFER_BLOCKING 0x0 ;  /* 0x0000000000007b1d */ /* 0x000fec0000010000 */
[----:B----4-:R-:W4:Y:S04]  /*18900*/  LDL.LU R212, [R1+0x1f4] ;  /* 0x0001f40001d47983 */ /* 0x010f280000300800 */
[----:B------:R-:W4:Y:S01]  /*18910*/  LDL.LU R213, [R1+0x1fc] ;  /* 0x0001fc0001d57983 */ /* 0x000f220000300800 */
[----:B------:R-:W-:-:S03]  /*18920*/  IMAD.MOV.U32 R215, RZ, RZ, R139 ;  /* 0x000000ffffd77224 */ /* 0x000fc600078e008b */
[----:B------:R-:W2:Y:S01]  /*18930*/  LDL.LU R196, [R1+0x104] ;  /* 0x0001040001c47983 */ /* 0x000ea20000300800 */
[----:B------:R-:W-:-:S03]  /*18940*/  IMAD.MOV.U32 R139, RZ, RZ, R199 ;  /* 0x000000ffff8b7224 */ /* 0x000fc600078e00c7 */
[----:B------:R-:W2:Y:S04]  /*18950*/  LDL.LU R197, [R1+0x10c] ;  /* 0x00010c0001c57983 */ /* 0x000ea80000300800 */
[----:B------:R-:W2:Y:S04]  /*18960*/  LDL.LU R198, [R1+0x24] ;  /* 0x0000240001c67983 */ /* 0x000ea80000300800 */
[----:B------:R-:W2:Y:S04]  /*18970*/  LDL.LU R199, [R1+0x2c] ;  /* 0x00002c0001c77983 */ /* 0x000ea80000300800 */
[----:B------:R-:W3:Y:S04]  /*18980*/  LDL.LU R224, [R1+0x1e0] ;  /* 0x0001e00001e07983 */ /* 0x000ee80000300800 */
[----:B------:R-:W3:Y:S04]  /*18990*/  LDL.LU R225, [R1+0x1e8] ;  /* 0x0001e80001e17983 */ /* 0x000ee80000300800 */
[----:B------:R-:W1:Y:S04]  /*189a0*/  LDS.128 R180, [R252] ;  /* 0x00000000fcb47984 */ /* 0x000e680000000c00 */
[----:B------:R-:W-:Y:S01]  /*189b0*/  LDS.128 R172, [R252+0x400] ;  /* 0x00040000fcac7984 */ /* 0x000fe20000000c00 */
[----:B------:R-:W-:Y:S01]  /*189c0*/  BAR.SYNC.DEFER_BLOCKING 0x0 ;  /* 0x0000000000007b1d */ /* 0x000fe20000010000 */
[----:B------:R-:W-:-:S02]  /*189d0*/  IMAD.MOV.U32 R52, RZ, RZ, R53 ;  /* 0x000000ffff347224 */ /* 0x000fc400078e0035 */
[----:B------:R-:W-:Y:S02]  /*189e0*/  IMAD.MOV.U32 R54, RZ, RZ, R81 ;  /* 0x000000ffff367224 */ /* 0x000fe400078e0051 */
[----:B------:R-:W-:Y:S02]  /*189f0*/  IMAD.MOV.U32 R214, RZ, RZ, R137 ;  /* 0x000000ffffd67224 */ /* 0x000fe400078e0089 */
[----:B------:R-:W-:Y:S01]  /*18a00*/  IMAD.MOV.U32 R136, RZ, RZ, R113 ;  /* 0x000000ffff887224 */ /* 0x000fe200078e0071 */
[----:B------:R-:W3:Y:S04]  /*18a10*/  LDL.LU R220, [R1+0xf0] ;  /* 0x0000f00001dc7983 */ /* 0x000ee80000300800 */
[----:B------:R-:W-:Y:S04]  /*18a20*/  STSM.16.M88.4 [R0], R192 ;  /* 0x000000c000007844 */ /* 0x000fe80000000200 */
[----:B------:R-:W-:Y:S01]  /*18a30*/  STSM.16.M88.4 [R0+0x200], R208 ;  /* 0x000200d000007844 */ /* 0x000fe20000000200 */
[----:B------:R-:W-:Y:S01]  /*18a40*/  BAR.SYNC.DEFER_BLOCKING 0x0 ;  /* 0x0000000000007b1d */ /* 0x000fe20000010000 */
[----:B------:R-:W-:Y:S01]  /*18a50*/  IMAD.MOV.U32 R53, RZ, RZ, R55 ;  /* 0x000000ffff357224 */ /* 0x000fe200078e0037 */
[----:B------:R-:W-:Y:S01]  /*18a60*/  MOV R55, R83 ;  /* 0x0000005300377202 */ /* 0x000fe20000000f00 */
[----:B------:R-:W-:-:S03]  /*18a70*/  IMAD.MOV.U32 R137, RZ, RZ, R115 ;  /* 0x000000ffff897224 */ /* 0x000fc600078e0073 */
[----:B------:R-:W3:Y:S04]  /*18a80*/  LDL.LU R221, [R1+0xf8] ;  /* 0x0000f80001dd7983 */ /* 0x000ee80000300800 */
[----:B------:R-:W1:Y:S04]  /*18a90*/  LDS.128 R192, [R252] ;  /* 0x00000000fcc07984 */ /* 0x000e680000000c00 */
[----:B------:R-:W-:Y:S01]  /*18aa0*/  LDS.128 R80, [R252+0x400] ;  /* 0x00040000fc507984 */ /* 0x000fe20000000c00 */
[----:B------:R-:W-:Y:S06]  /*18ab0*/  BAR.SYNC.DEFER_BLOCKING 0x0 ;  /* 0x0000000000007b1d */ /* 0x000fec0000010000 */
[----:B------:R-:W-:Y:S01]  /*18ac0*/  STSM.16.M88.4 [R0], R52 ;  /* 0x0000003400007844 */ /* 0x000fe20000000200 */
[----:B------:R-:W-:-:S02]  /*18ad0*/  IMAD.MOV.U32 R226, RZ, RZ, R140 ;  /* 0x000000ffffe27224 */ /* 0x000fc400078e008c */
[----:B------:R-:W-:Y:S01]  /*18ae0*/  IMAD.MOV.U32 R227, RZ, RZ, R142 ;  /* 0x000000ffffe37224 */ /* 0x000fe200078e008e */
[----:B----4-:R-:W-:Y:S01]  /*18af0*/  STSM.16.M88.4 [R0+0x200], R212 ;  /* 0x000200d400007844 */ /* 0x010fe20000000200 */
[----:B------:R-:W-:Y:S06]  /*18b00*/  BAR.SYNC.DEFER_BLOCKING 0x0 ;  /* 0x0000000000007b1d */ /* 0x000fec0000010000 */
[----:B------:R-:W4:Y:S04]  /*18b10*/  LDS.128 R112, [R252] ;  /* 0x00000000fc707984 */ /* 0x000f280000000c00 */
[----:B------:R-:W-:Y:S01]  /*18b20*/  LDS.128 R52, [R252+0x400] ;  /* 0x00040000fc347984 */ /* 0x000fe20000000c00 */
[----:B------:R-:W-:Y:S06]  /*18b30*/  BAR.SYNC.DEFER_BLOCKING 0x0 ;  /* 0x0000000000007b1d */ /* 0x000fec0000010000 */
[----:B------:R1:W-:Y:S04]  /*18b40*/  STSM.16.M88.4 [R0], R136 ;  /* 0x0000008800007844 */ /* 0x0003e80000000200 */
[----:B--2---:R-:W-:Y:S01]  /*18b50*/  STSM.16.M88.4 [R0+0x200], R196 ;  /* 0x000200c400007844 */ /* 0x004fe20000000200 */
[----:B------:R-:W-:Y:S06]  /*18b60*/  BAR.SYNC.DEFER_BLOCKING 0x0 ;  /* 0x0000000000007b1d */ /* 0x000fec0000010000 */
[----:B------:R-:W2:Y:S04]  /*18b70*/  LDS.128 R212, [R252] ;  /* 0x00000000fcd47984 */ /* 0x000ea80000000c00 */
[----:B------:R-:W2:Y:S01]  /*18b80*/  LDS.128 R208, [R252+0x400] ;  /* 0x00040000fcd07984 */ /* 0x000ea20000000c00 */
[----:B-1----:R-:W-:-:S02]  /*18b90*/  IMAD.MOV.U32 R136, RZ, RZ, R56 ;  /* 0x000000ffff887224 */ /* 0x002fc400078e0038 */
[----:B------:R-:W-:Y:S02]  /*18ba0*/  IMAD.MOV.U32 R137, RZ, RZ, R58 ;  /* 0x000000ffff897224 */ /* 0x000fe400078e003a */
[----:B------:R-:W-:Y:S02]  /*18bb0*/  IMAD.MOV.U32 R138, RZ, RZ, R84 ;  /* 0x000000ffff8a7224 */ /* 0x000fe400078e0054 */
[----:B------:R-:W-:Y:S01]  /*18bc0*/  IMAD.MOV.U32 R139, RZ, RZ, R86 ;  /* 0x000000ffff8b7224 */ /* 0x000fe200078e0056 */
[----:B------:R-:W-:Y:S06]  /*18bd0*/  BAR.SYNC.DEFER_BLOCKING 0x0 ;  /* 0x0000000000007b1d */ /* 0x000fec0000010000 */
[----:B------:R-:W-:Y:S04]  /*18be0*/  STSM.16.M88.4 [R0], R136 ;  /* 0x0000008800007844 */ /* 0x000fe80000000200 */
[----:B---3--:R1:W-:Y:S01]  /*18bf0*/  STSM.16.M88.4 [R0+0x200], R224 ;  /* 0x000200e000007844 */ /* 0x0083e20000000200 */
[----:B------:R-:W-:Y:S06]  /*18c00*/  BAR.SYNC.DEFER_BLOCKING 0x0 ;  /* 0x0000000000007b1d */ /* 0x000fec0000010000 */
[----:B-1----:R-:W3:Y:S04]  /*18c10*/  LDL.LU R224, [R1+0x1e4] ;  /* 0x0001e40001e07983 */ /* 0x002ee80000300800 */
[----:B------:R-:W3:Y:S04]  /*18c20*/  LDL.LU R225, [R1+0x1ec] ;  /* 0x0001ec0001e17983 */ /* 0x000ee80000300800 */
[----:B------:R-:W1:Y:S04]  /*18c30*/  LDS.128 R196, [R252] ;  /* 0x00000000fcc47984 */ /* 0x000e680000000c00 */
[----:B------:R-:W-:Y:S01]  /*18c40*/  LDS.128 R136, [R252+0x400] ;  /* 0x00040000fc887984 */ /* 0x000fe20000000c00 */
[----:B------:R-:W-:Y:S01]  /*18c50*/  IMAD.MOV.U32 R216, RZ, RZ, R148 ;  /* 0x000000ffffd87224 */ /* 0x000fe200078e0094 */
[----:B------:R-:W-:Y:S01]  /*18c60*/  MOV R218, R200 ;  /* 0x000000c800da7202 */ /* 0x000fe20000000f00 */
[----:B------:R-:W-:-:S02]  /*18c70*/  IMAD.MOV.U32 R217, RZ, RZ, R150 ;  /* 0x000000ffffd97224 */ /* 0x000fc400078e0096 */
[----:B------:R-:W-:Y:S01]  /*18c80*/  IMAD.MOV.U32 R219, RZ, RZ, R202 ;  /* 0x000000ffffdb7224 */ /* 0x000fe200078e00ca */
[----:B------:R-:W-:Y:S01]  /*18c90*/  BAR.SYNC.DEFER_BLOCKING 0x0 ;  /* 0x0000000000007b1d */ /* 0x000fe20000010000 */
[----:B------:R-:W-:Y:S02]  /*18ca0*/  IMAD.MOV.U32 R222, RZ, RZ, R36 ;  /* 0x000000ffffde7224 */ /* 0x000fe400078e0024 */
[----:B------:R-:W-:-:S03]  /*18cb0*/  IMAD.MOV.U32 R223, RZ, RZ, R38 ;  /* 0x000000ffffdf7224 */ /* 0x000fc600078e0026 */
[----:B------:R-:W-:Y:S04]  /*18cc0*/  STSM.16.M88.4 [R0], R216 ;  /* 0x000000d800007844 */ /* 0x000fe80000000200 */
[----:B------:R-:W-:Y:S01]  /*18cd0*/  STSM.16.M88.4 [R0+0x200], R220 ;  /* 0x000200dc00007844 */ /* 0x000fe20000000200 */
[----:B------:R-:W-:Y:S01]  /*18ce0*/  BAR.SYNC.DEFER_BLOCKING 0x0 ;  /* 0x0000000000007b1d */ /* 0x000fe20000010000 */
[----:B------:R-:W-:Y:S02]  /*18cf0*/  IMAD.MOV.U32 R56, RZ, RZ, R57 ;  /* 0x000000ffff387224 */ /* 0x000fe400078e0039 */
[----:B------:R-:W-:Y:S02]  /*18d00*/  IMAD.MOV.U32 R57, RZ, RZ, R59 ;  /* 0x000000ffff397224 */ /* 0x000fe400078e003b */
[----:B------:R-:W-:-:S02]  /*18d10*/  IMAD.MOV.U32 R58, RZ, RZ, R85 ;  /* 0x000000ffff3a7224 */ /* 0x000fc400078e0055 */
[----:B------:R-:W-:Y:S01]  /*18d20*/  IMAD.MOV.U32 R59, RZ, RZ, R87 ;  /* 0x000000ffff3b7224 */ /* 0x000fe200078e0057 */
[----:B------:R-:W1:Y:S04]  /*18d30*/  LDS.128 R216, [R252] ;  /* 0x00000000fcd87984 */ /* 0x000e680000000c00 */
[----:B------:R-:W-:Y:S01]  /*18d40*/  LDS.128 R84, [R252+0x400] ;  /* 0x00040000fc547984 */ /* 0x000fe20000000c00 */
[----:B------:R-:W-:Y:S01]  /*18d50*/  BAR.SYNC.DEFER_BLOCKING 0x0 ;  /* 0x0000000000007b1d */ /* 0x000fe20000010000 */
[----:B------:R-:W-:Y:S02]  /*18d60*/  IMAD.MOV.U32 R226, RZ, RZ, R141 ;  /* 0x000000ffffe27224 */ /* 0x000fe400078e008d */
[----:B------:R-:W-:-:S03]  /*18d70*/  IMAD.MOV.U32 R227, RZ, RZ, R143 ;  /* 0x000000ffffe37224 */ /* 0x000fc600078e008f */
[----:B------:R-:W-:Y:S01]  /*18d80*/  STSM.16.M88.4 [R0], R56 ;  /* 0x0000003800007844 */ /* 0x000fe20000000200 */
[----:B------:R-:W-:Y:S02]  /*18d90*/  IMAD.MOV.U32 R148, RZ, RZ, R149 ;  /* 0x000000ffff947224 */ /* 0x000fe400078e0095 */
[----:B------:R-:W-:Y:S02]  /*18da0*/  IMAD.MOV.U32 R149, RZ, RZ, R151 ;  /* 0x000000ffff957224 */ /* 0x000fe400078e0097 */
[----:B------:R-:W-:Y:S02]  /*18db0*/  IMAD.MOV.U32 R150, RZ, RZ, R201 ;  /* 0x000000ffff967224 */ /* 0x000fe400078e00c9 */
[----:B------:R-:W-:Y:S01]  /*18dc0*/  IMAD.MOV.U32 R151, RZ, RZ, R203 ;  /* 0x000000ffff977224 */ /* 0x000fe200078e00cb */
[----:B---3--:R-:W-:Y:S01]  /*18dd0*/  STSM.16.M88.4 [R0+0x200], R224 ;  /* 0x000200e000007844 */ /* 0x008fe20000000200 */
[----:B------:R-:W-:Y:S06]  /*18de0*/  BAR.SYNC.DEFER_BLOCKING 0x0 ;  /* 0x0000000000007b1d */ /* 0x000fec0000010000 */
[----:B------:R-:W3:Y:S04]  /*18df0*/  LDS.128 R140, [R252] ;  /* 0x00000000fc8c7984 */ /* 0x000ee80000000c00 */
[----:B------:R-:W-:Y:S01]  /*18e00*/  LDS.128 R56, [R252+0x400] ;  /* 0x00040000fc387984 */ /* 0x000fe20000000c00 */
[----:B------:R-:W-:Y:S06]  /*18e10*/  BAR.SYNC.DEFER_BLOCKING 0x0 ;  /* 0x0000000000007b1d */ /* 0x000fec0000010000 */
[----:B------:R1:W-:Y:S04]  /*18e20*/  STSM.16.M88.4 [R0], R148 ;  /* 0x0000009400007844 */ /* 0x0003e80000000200 */
[----:B-1----:R-:W2:Y:S04]  /*18e30*/  LDL.LU R148, [R1+0xf4] ;  /* 0x0000f40001947983 */ /* 0x002ea80000300800 */
[----:B------:R-:W2:Y:S01]  /*18e40*/  LDL.LU R149, [R1+0xfc] ;  /* 0x0000fc0001957983 */ /* 0x000ea20000300800 */
[----:B------:R-:W-:Y:S01]  /*18e50*/  IMAD.MOV.U32 R150, RZ, RZ, R37 ;  /* 0x000000ffff967224 */ /* 0x000fe200078e0025 */
[----:B------:R-:W-:Y:S01]  /*18e60*/  MOV R151, R39 ;  /* 0x0000002700977202 */ /* 0x000fe20000000f00 */
[----:B------:R-:W-:-:S02]  /*18e70*/  IMAD.MOV.U32 R36, RZ, RZ, R60 ;  /* 0x000000ffff247224 */ /* 0x000fc400078e003c */
[----:B------:R-:W-:Y:S02]  /*18e80*/  IMAD.MOV.U32 R37, RZ, RZ, R62 ;  /* 0x000000ffff257224 */ /* 0x000fe400078e003e */
[----:B------:R-:W-:Y:S02]  /*18e90*/  IMAD.MOV.U32 R38, RZ, RZ, R88 ;  /* 0x000000ffff267224 */ /* 0x000fe400078e0058 */
[----:B------:R-:W-:Y:S02]  /*18ea0*/  IMAD.MOV.U32 R39, RZ, RZ, R90 ;  /* 0x000000ffff277224 */ /* 0x000fe400078e005a */
[----:B------:R-:W-:Y:S02]  /*18eb0*/  IMAD.MOV.U32 R224, RZ, RZ, R152 ;  /* 0x000000ffffe07224 */ /* 0x000fe400078e0098 */
[----:B------:R-:W-:Y:S02]  /*18ec0*/  IMAD.MOV.U32 R225, RZ, RZ, R154 ;  /* 0x000000ffffe17224 */ /* 0x000fe400078e009a */
[----:B------:R-:W-:-:S02]  /*18ed0*/  IMAD.MOV.U32 R226, RZ, RZ, R204 ;  /* 0x000000ffffe27224 */ /* 0x000fc400078e00cc */
[----:B------:R-:W-:Y:S01]  /*18ee0*/  IMAD.MOV.U32 R227, RZ, RZ, R206 ;  /* 0x000000ffffe37224 */ /* 0x000fe200078e00ce */
[----:B--2---:R-:W-:Y:S01]  /*18ef0*/  STSM.16.M88.4 [R0+0x200], R148 ;  /* 0x0002009400007844 */ /* 0x004fe20000000200 */
[----:B------:R-:W-:Y:S06]  /*18f00*/  BAR.SYNC.DEFER_BLOCKING 0x0 ;  /* 0x0000000000007b1d */ /* 0x000fec0000010000 */
[----:B------:R-:W1:Y:S04]  /*18f10*/  LDS.128 R220, [R252] ;  /* 0x00000000fcdc7984 */ /* 0x000e680000000c00 */
[----:B------:R-:W2:Y:S01]  /*18f20*/  LDS.128 R200, [R252+0x400] ;  /* 0x00040000fcc87984 */ /* 0x000ea20000000c00 */
        /* <DEDUP_REMOVED lines=8> */
[----:B---3--:R-:W3:Y:S04]  /*18fb0*/  LDL.LU R224, [R1+0xe0] ;  /* 0x0000e00001e07983 */ /* 0x008ee80000300800 */
[----:B------:R-:W3:Y:S01]  /*18fc0*/  LDL.LU R225, [R1+0xe8] ;  /* 0x0000e80001e17983 */ /* 0x000ee20000300800 */
[----:B------:R-:W-:-:S02]  /*18fd0*/  IMAD.MOV.U32 R226, RZ, RZ, R244 ;  /* 0x000000ffffe27224 */ /* 0x000fc400078e00f4 */
[----:B------:R-:W-:Y:S01]  /*18fe0*/  IMAD.MOV.U32 R227, RZ, RZ, R246 ;  /* 0x000000ffffe37224 */ /* 0x000fe200078e00f6 */
[----:B------:R-:W-:Y:S01]  /*18ff0*/  MOV R60, R61 ;  /* 0x0000003d003c7202 */ /* 0x000fe20000000f00 */
[----:B------:R-:W-:Y:S01]  /*19000*/  IMAD.MOV.U32 R61, RZ, RZ, R63 ;  /* 0x000000ffff3d7224 */ /* 0x000fe200078e003f */
[----:B------:R-:W2:Y:S01]  /*19010*/  LDL.LU R244, [R1+0x294] ;  /* 0x0002940001f47983 */ /* 0x000ea20000300800 */
[----:B------:R-:W-:Y:S02]  /*19020*/  IMAD.MOV.U32 R62, RZ, RZ, R89 ;  /* 0x000000ffff3e7224 */ /* 0x000fe400078e0059 */
[----:B------:R-:W-:Y:S01]  /*19030*/  IMAD.MOV.U32 R63, RZ, RZ, R91 ;  /* 0x000000ffff3f7224 */ /* 0x000fe200078e005b */
[----:B------:R-:W2:Y:S01]  /*19040*/  LDL.LU R246, [R1+0x290] ;  /* 0x0002900001f67983 */ /* 0x000ea20000300800 */
[----:B------:R-:W-:Y:S02]  /*19050*/  IMAD.MOV.U32 R116, RZ, RZ, R153 ;  /* 0x000000ffff747224 */ /* 0x000fe400078e0099 */
[----:B------:R-:W-:Y:S01]  /*19060*/  IMAD.MOV.U32 R118, RZ, RZ, R205 ;  /* 0x000000ffff767224 */ /* 0x000fe200078e00cd */
[----:B------:R-:W1:Y:S01]  /*19070*/  LDC R153, c[0x0][0x3b4] ;  /* 0x0000ed00ff997b82 */ /* 0x000e620000000800 */
[----:B---3--:R-:W-:Y:S07]  /*19080*/  STSM.16.M88.4 [R0+0x200], R224 ;  /* 0x000200e000007844 */ /* 0x008fee0000000200 */
[----:B------:R-:W-:Y:S06]  /*19090*/  BAR.SYNC.DEFER_BLOCKING 0x0 ;  /* 0x0000000000007b1d */ /* 0x000fec0000010000 */
[----:B------:R-:W3:Y:S04]  /*190a0*/  LDS.128 R88, [R252] ;  /* 0x00000000fc587984 */ /* 0x000ee80000000c00 */
[----:B------:R-:W-:Y:S01]  /*190b0*/  LDS.128 R224, [R252+0x400] ;  /* 0x00040000fce07984 */ /* 0x000fe20000000c00 */
[----:B------:R-:W-:Y:S06]  /*190c0*/  BAR.SYNC.DEFER_BLOCKING 0x0 ;  /* 0x0000000000007b1d */ /* 0x000fec0000010000 */
[----:B------:R1:W-:Y:S02]  /*190d0*/  STSM.16.M88.4 [R0], R60 ;  /* 0x0000003c00007844 */ /* 0x0003e40000000200 */
[----:B-1----:R-:W-:-:S02]  /*190e0*/  IMAD.MOV.U32 R60, RZ, RZ, R117 ;  /* 0x000000ffff3c7224 */ /* 0x002fc400078e0075 */
[----:B------:R-:W-:Y:S02]  /*190f0*/  IMAD.MOV.U32 R61, RZ, RZ, R119 ;  /* 0x000000ffff3d7224 */ /* 0x000fe400078e0077 */
[----:B------:R-:W-:Y:S02]  /*19100*/  IMAD.MOV.U32 R62, RZ, RZ, R145 ;  /* 0x000000ffff3e7224 */ /* 0x000fe400078e0091 */
[----:B------:R-:W-:-:S05]  /*19110*/  IMAD.MOV.U32 R63, RZ, RZ, R147 ;  /* 0x000000ffff3f7224 */ /* 0x000fca00078e0093 */
[----:B------:R-:W-:Y:S01]  /*19120*/  STSM.16.M88.4 [R0+0x200], R60 ;  /* 0x0002003c00007844 */ /* 0x000fe20000000200 */
[----:B------:R-:W-:Y:S01]  /*19130*/  BAR.SYNC.DEFER_BLOCKING 0x0 ;  /* 0x0000000000007b1d */ /* 0x000fe20000010000 */
[----:B------:R-:W-:Y:S02]  /*19140*/  IMAD.MOV.U32 R117, RZ, RZ, R155 ;  /* 0x000000ffff757224 */ /* 0x000fe400078e009b */
[----:B------:R-:W-:-:S03]  /*19150*/  IMAD.MOV.U32 R119, RZ, RZ, R207 ;  /* 0x000000ffff777224 */ /* 0x000fc600078e00cf */
[----:B------:R-:W1:Y:S04]  /*19160*/  LDS.128 R60, [R252] ;  /* 0x00000000fc3c7984 */ /* 0x000e680000000c00 */
[----:B------:R-:W-:Y:S01]  /*19170*/  LDS.128 R144, [R252+0x400] ;  /* 0x00040000fc907984 */ /* 0x000fe20000000c00 */
[----:B------:R-:W-:Y:S06]  /*19180*/  BAR.SYNC.DEFER_BLOCKING 0x0 ;  /* 0x0000000000007b1d */ /* 0x000fec0000010000 */
[----:B------:R2:W-:Y:S04]  /*19190*/  STSM.16.M88.4 [R0], R116 ;  /* 0x0000007400007844 */ /* 0x0005e80000000200 */
[----:B--2---:R-:W2:Y:S04]  /*191a0*/  LDL.LU R116, [R1+0xe4] ;  /* 0x0000e40001747983 */ /* 0x004ea80000300800 */
[----:B------:R-:W2:Y:S04]  /*191b0*/  LDL.LU R117, [R1+0xec] ;  /* 0x0000ec0001757983 */ /* 0x000ea80000300800 */
[----:B------:R-:W3:Y:S04]  /*191c0*/  LDL.LU R207, [R1] ;  /* 0x0000000001cf7983 */ /* 0x000ee80000300800 */
[----:B------:R-:W3:Y:S04]  /*191d0*/  LDL.LU R205, [R1+0x54] ;  /* 0x0000540001cd7983 */ /* 0x000ee80000300800 */
[----:B------:R-:W3:Y:S04]  /*191e0*/  LDL.LU R155, [R1+0x34] ;  /* 0x00003400019b7983 */ /* 0x000ee80000300800 */
[----:B------:R-:W3:Y:S04]  /*191f0*/  LDL.LU R206, [R1+0x4] ;  /* 0x0000040001ce7983 */ /* 0x000ee80000300800 */
[----:B------:R-:W3:Y:S04]  /*19200*/  LDL.LU R204, [R1+0x58] ;  /* 0x0000580001cc7983 */ /* 0x000ee80000300800 */
[----:B------:R-:W3:Y:S01]  /*19210*/  LDL.LU R154, [R1+0x38] ;  /* 0x00003800019a7983 */ /* 0x000ee20000300800 */
[----:B------:R-:W-:-:S03]  /*19220*/  IMAD.MOV.U32 R118, RZ, RZ, R245 ;  /* 0x000000ffff767224 */ /* 0x000fc600078e00f5 */
[----:B------:R-:W3:Y:S01]  /*19230*/  LDL.LU R236, [R1+0x8] ;  /* 0x0000080001ec7983 */ /* 0x000ee20000300800 */
[----:B------:R-:W-:-:S03]  /*19240*/  IMAD.MOV.U32 R119, RZ, RZ, R247 ;  /* 0x000000ffff777224 */ /* 0x000fc600078e00f7 */
[----:B------:R-:W3:Y:S04]  /*19250*/  LDL.LU R237, [R1+0x5c] ;  /* 0x00005c0001ed7983 */ /* 0x000ee80000300800 */
[----:B------:R-:W3:Y:S04]  /*19260*/  LDL.LU R239, [R1+0x3c] ;  /* 0x00003c0001ef7983 */ /* 0x000ee80000300800 */
[----:B------:R-:W3:Y:S04]  /*19270*/  LDL.LU R238, [R1+0x298] ;  /* 0x0002980001ee7983 */ /* 0x000ee80000300800 */
[----:B------:R-:W3:Y:S04]  /*19280*/  LDL.LU R245, [R1+0x30] ;  /* 0x0000300001f57983 */ /* 0x000ee80000300800 */
[----:B------:R-:W3:Y:S01]  /*19290*/  LDL.LU R247, [R1+0x50] ;  /* 0x0000500001f77983 */ /* 0x000ee20000300800 */
[C---:B------:R-:W-:Y:S01]  /*192a0*/  ISETP.LT.AND P0, PT, R246.reuse, UR29, !P0 ;  /* 0x0000001df6007c0c */ /* 0x040fe2000c701270 */
[----:B------:R-:W-:Y:S01]  /*192b0*/  IMAD R152, R246, UR5, RZ ;  /* 0x00000005f6987c24 */ /* 0x000fe2000f8e02ff */
[----:B------:R-:W1:Y:S01]  /*192c0*/  LDCU UR5, c[0x0][0x39c] ;  /* 0x00007380ff0577ac */ /* 0x000e620008000800 */
[----:B------:R-:W1:Y:S01]  /*192d0*/  LDCU UR29, c[0x0][0x398] ;  /* 0x00007300ff1d77ac */ /* 0x000e620008000800 */
[----:B--2---:R2:W-:Y:S02]  /*192e0*/  STSM.16.M88.4 [R0+0x200], R116 ;  /* 0x0002007400007844 */ /* 0x0045e40000000200 */
[----:B--2---:R-:W-:Y:S01]  /*192f0*/  IMAD R0, R244, UR4, RZ ;  /* 0x00000004f4007c24 */ /* 0x004fe2000f8e02ff */
[----:B------:R-:W2:Y:S01]  /*19300*/  LDCU UR4, c[0x0][0x3b8] ;  /* 0x00007700ff0477ac */ /* 0x000ea20008000800 */
[----:B------:R-:W-:Y:S03]  /*19310*/  BAR.SYNC.DEFER_BLOCKING 0x0 ;  /* 0x0000000000007b1d */ /* 0x000fe60000010000 */
[----:B------:R-:W-:-:S04]  /*19320*/  LEA R2, P2, R0, UR6, 0x2 ;  /* 0x0000000600027c11 */ /* 0x000fc8000f8410ff */
[----:B------:R-:W-:Y:S01]  /*19330*/  LEA.HI.X.SX32 R3, R0, UR7, 0x2, P2 ;  /* 0x0000000700037c11 */ /* 0x000fe200090f16ff */
[----:B------:R-:W-:Y:S01]  /*19340*/  IMAD R0, R153, 0x40, R0 ;  /* 0x0000004099007824 */ /* 0x000fe200078e0200 */
[----:B------:R-:W1:Y:S01]  /*19350*/  LDCU.64 UR6, c[0x0][0x398] ;  /* 0x00007300ff0677ac */ /* 0x000e620008000a00 */
[----:B------:R-:W-:-:S05]  /*19360*/  IMAD.WIDE R116, R152, 0x4, R2 ;  /* 0x0000000498747825 */ /* 0x000fca00078e0202 */
[----:B---3--:R3:W-:Y:S01]  /*19370*/  @P0 STG.E desc[UR26][R116.64], R247 ;  /* 0x000000f774000986 */ /* 0x0087e2000c10191a */
[----:B------:R-:W-:Y:S01]  /*19380*/  ISETP.LT.AND P1, PT, R238, UR24, !P1 ;  /* 0x00000018ee007c0c */ /* 0x000fe2000cf21270 */
[----:B------:R-:W1:Y:S01]  /*19390*/  LDCU UR24, c[0x0][0x398] ;  /* 0x00007300ff1877ac */ /* 0x000e620008000800 */
[----:B---3--:R-:W-:-:S04]  /*193a0*/  LEA R116, P0, R0, UR8, 0x2 ;  /* 0x0000000800747c11 */ /* 0x008fc8000f8010ff */
[----:B------:R-:W-:Y:S01]  /*193b0*/  LEA.HI.X.SX32 R117, R0, UR9, 0x2, P0 ;  /* 0x0000000900757c11 */ /* 0x000fe200080f16ff */
[----:B------:R-:W3:Y:S01]  /*193c0*/  LDCU.64 UR8, c[0x0][0x398] ;  /* 0x00007300ff0877ac */ /* 0x000ee20008000a00 */
[----:B------:R-:W-:Y:S01]  /*193d0*/  IADD3 R0, PT, PT, R246, 0x1, RZ ;  /* 0x00000001f6007810 */ /* 0x000fe20007ffe0ff */
[----:B------:R-:W-:-:S03]  /*193e0*/  IMAD.WIDE R118, R152, 0x4, R116 ;  /* 0x0000000498767825 */ /* 0x000fc600078e0274 */
[----:B-1----:R-:W-:Y:S01]  /*193f0*/  ISETP.GE.AND P0, PT, R0, UR5, PT ;  /* 0x0000000500007c0c */ /* 0x002fe2000bf06270 */
[----:B------:R-:W1:Y:S01]  /*19400*/  LDCU UR5, c[0x0][0x39c] ;  /* 0x00007380ff0577ac */ /* 0x000e620008000800 */
[----:B------:R4:W-:Y:S01]  /*19410*/  @P1 STG.E desc[UR26][R118.64], R245 ;  /* 0x000000f576001986 */ /* 0x0009e2000c10191a */
[----:B--2---:R-:W-:Y:S01]  /*19420*/  VIADD R0, R152, UR4 ;  /* 0x0000000498007c36 */ /* 0x004fe20008000000 */
[----:B------:R-:W2:Y:S01]  /*19430*/  LDCU UR4, c[0x0][0x3b8] ;  /* 0x00007700ff0477ac */ /* 0x000ea20008000800 */
[----:B---3--:R-:W-:Y:S01]  /*19440*/  ISETP.LT.AND P1, PT, R244, UR8, !P0 ;  /* 0x00000008f4007c0c */ /* 0x008fe2000c721270 */
[----:B------:R-:W-:Y:S01]  /*19450*/  VIADD R152, R246, 0x3 ;  /* 0x00000003f6987836 */ /* 0x000fe20000000000 */
[----:B------:R-:W-:Y:S01]  /*19460*/  ISETP.LT.AND P0, PT, R238, UR16, !P0 ;  /* 0x00000010ee007c0c */ /* 0x000fe2000c701270 */
[C---:B----4-:R-:W-:Y:S01]  /*19470*/  IMAD.WIDE R118, R0.reuse, 0x4, R2 ;  /* 0x0000000400767825 */ /* 0x050fe200078e0202 */
[----:B------:R-:W3:Y:S01]  /*19480*/  LDCU UR8, c[0x0][0x39c] ;  /* 0x00007380ff0877ac */ /* 0x000ee20008000800 */
[----:B------:R-:W4:Y:S08]  /*19490*/  LDCU UR16, c[0x0][0x39c] ;  /* 0x00007380ff1077ac */ /* 0x000f300008000800 */
[----:B------:R1:W-:Y:S02]  /*194a0*/  @P1 STG.E desc[UR26][R118.64], R207 ;  /* 0x000000cf76001986 */ /* 0x0003e4000c10191a */
[----:B-1----:R-:W-:-:S05]  /*194b0*/  IMAD.WIDE R118, R0, 0x4, R116 ;  /* 0x0000000400767825 */ /* 0x002fca00078e0274 */
[----:B------:R1:W-:Y:S02]  /*194c0*/  @P0 STG.E desc[UR26][R118.64], R240 ;  /* 0x000000f076000986 */ /* 0x0003e4000c10191a */
[----:B-1----:R-:W-:-:S05]  /*194d0*/  VIADD R118, R246, 0x2 ;  /* 0x00000002f6767836 */ /* 0x002fca0000000000 */
[----:B------:R-:W-:Y:S01]  /*194e0*/  ISETP.GE.AND P0, PT, R118, UR5, PT ;  /* 0x0000000576007c0c */ /* 0x000fe2000bf06270 */
[----:B------:R-:W1:Y:S03]  /*194f0*/  LDCU UR5, c[0x0][0x39c] ;  /* 0x00007380ff0577ac */ /* 0x000e660008000800 */
[----:B------:R-:W-:Y:S01]  /*19500*/  ISETP.LT.AND P1, PT, R244, UR6, !P0 ;  /* 0x00000006f4007c0c */ /* 0x000fe2000c721270 */
[----:B--2---:R-:W-:Y:S01]  /*19510*/  VIADD R0, R0, UR4 ;  /* 0x0000000400007c36 */ /* 0x004fe20008000000 */
[----:B------:R-:W-:Y:S01]  /*19520*/  ISETP.LT.AND P0, PT, R238, UR22, !P0 ;  /* 0x00000016ee007c0c */ /* 0x000fe2000c701270 */
[----:B------:R-:W2:Y:S02]  /*19530*/  LDCU UR4, c[0x0][0x3b8] ;  /* 0x00007700ff0477ac */ /* 0x000ea40008000800 */
[C---:B------:R-:W-:Y:S01]  /*19540*/  IMAD.WIDE R118, R0.reuse, 0x4, R2 ;  /* 0x0000000400767825 */ /* 0x040fe200078e0202 */
[----:B------:R-:W1:Y:S01]  /*19550*/  LDCU UR6, c[0x0][0x3b8] ;  /* 0x00007700ff0677ac */ /* 0x000e620008000800 */
[----:B------:R-:W1:Y:S06]  /*19560*/  LDCU UR22, c[0x0][0x398] ;  /* 0x00007300ff1677ac */ /* 0x000e6c0008000800 */
[----:B------:R1:W-:Y:S02]  /*19570*/  @P1 STG.E desc[UR26][R118.64], R205 ;  /* 0x000000cd76001986 */ /* 0x0003e4000c10191a */
[----:B-1----:R-:W-:-:S05]  /*19580*/  IMAD.WIDE R118, R0, 0x4, R116 ;  /* 0x0000000400767825 */ /* 0x002fca00078e0274 */
[----:B------:R1:W-:Y:S01]  /*19590*/  @P0 STG.E desc[UR26][R118.64], R155 ;  /* 0x0000009b76000986 */ /* 0x0003e2000c10191a */
[----:B------:R-:W-:-:S04]  /*195a0*/  ISETP.GE.AND P0, PT, R152, UR5, PT ;  /* 0x0000000598007c0c */ /* 0x000fc8000bf06270 */
[----:B------:R-:W-:Y:S01]  /*195b0*/  ISETP.LT.AND P1, PT, R244, UR14, !P0 ;  /* 0x0000000ef4007c0c */ /* 0x000fe2000c721270 */
[----:B--2---:R-:W-:Y:S01]  /*195c0*/  VIADD R0, R0, UR4 ;  /* 0x0000000400007c36 */ /* 0x004fe20008000000 */
[----:B------:R-:W-:Y:S01]  /*195d0*/  ISETP.LT.AND P0, PT, R238, UR20, !P0 ;  /* 0x00000014ee007c0c */ /* 0x000fe2000c701270 */
[----:B------:R-:W2:Y:S02]  /*195e0*/  LDCU.64 UR4, c[0x0][0x398] ;  /* 0x00007300ff0477ac */ /* 0x000ea40008000a00 */
[----:B-1----:R-:W-:Y:S01]  /*195f0*/  IMAD.WIDE R118, R0, 0x4, R2 ;  /* 0x0000000400767825 */ /* 0x002fe200078e0202 */
[----:B------:R-:W1:Y:S03]  /*19600*/  LDCU UR20, c[0x0][0x398] ;  /* 0x00007300ff1477ac */ /* 0x000e660008000800 */
[----:B------:R-:W-:Y:S01]  /*19610*/  VIADD R152, R246, 0x4 ;  /* 0x00000004f6987836 */ /* 0x000fe20000000000 */
[----:B------:R-:W1:Y:S03]  /*19620*/  LDCU UR14, c[0x0][0x39c] ;  /* 0x00007380ff0e77ac */ /* 0x000e660008000800 */
[----:B------:R2:W-:Y:S02]  /*19630*/  @P1 STG.E desc[UR26][R118.64], R206 ;  /* 0x000000ce76001986 */ /* 0x0005e4000c10191a */
[----:B--2---:R-:W-:-:S05]  /*19640*/  IMAD.WIDE R118, R0, 0x4, R116 ;  /* 0x0000000400767825 */ /* 0x004fca00078e0274 */
[----:B------:R2:W-:Y:S01]  /*19650*/  @P0 STG.E desc[UR26][R118.64], R241 ;  /* 0x000000f176000986 */ /* 0x0005e2000c10191a */
[----:B---3--:R-:W-:Y:S01]  /*19660*/  ISETP.GE.AND P0, PT, R152, UR8, PT ;  /* 0x0000000898007c0c */ /* 0x008fe2000bf06270 */
[----:B------:R-:W-:Y:S01]  /*19670*/  VIADD R0, R0, UR6 ;  /* 0x0000000600007c36 */ /* 0x000fe20008000000 */
[----:B------:R-:W3:Y:S02]  /*19680*/  LDCU UR6, c[0x0][0x39c] ;  /* 0x00007380ff0677ac */ /* 0x000ee40008000800 */
[----:B------:R-:W-:Y:S02]  /*19690*/  ISETP.LT.AND P1, PT, R244, UR18, !P0 ;  /* 0x00000012f4007c0c */ /* 0x000fe4000c721270 */
[----:B------:R-:W-:Y:S01]  /*196a0*/  ISETP.LT.AND P0, PT, R238, UR4, !P0 ;  /* 0x00000004ee007c0c */ /* 0x000fe2000c701270 */
[----:B------:R-:W1:Y:S01]  /*196b0*/  LDCU UR4, c[0x0][0x3b8] ;  /* 0x00007700ff0477ac */ /* 0x000e620008000800 */
[----:B--2---:R-:W-:Y:S01]  /*196c0*/  IMAD.WIDE R118, R0, 0x4, R2 ;  /* 0x0000000400767825 */ /* 0x004fe200078e0202 */
[----:B------:R-:W2:Y:S03]  /*196d0*/  LDCU UR8, c[0x0][0x398] ;  /* 0x00007300ff0877ac */ /* 0x000ea60008000800 */
[----:B------:R-:W-:Y:S01]  /*196e0*/  VIADD R152, R246, 0x5 ;  /* 0x00000005f6987836 */ /* 0x000fe20000000000 */
[----:B------:R-:W1:Y:S04]  /*196f0*/  LDCU UR18, c[0x0][0x39c] ;  /* 0x00007380ff1277ac */ /* 0x000e680008000800 */
[----:B------:R3:W-:Y:S02]  /*19700*/  @P1 STG.E desc[UR26][R118.64], R204 ;  /* 0x000000cc76001986 */ /* 0x0007e4000c10191a */
[----:B---3--:R-:W-:-:S05]  /*19710*/  IMAD.WIDE R118, R0, 0x4, R116 ;  /* 0x0000000400767825 */ /* 0x008fca00078e0274 */
[----:B------:R3:W-:Y:S01]  /*19720*/  @P0 STG.E desc[UR26][R118.64], R154 ;  /* 0x0000009a76000986 */ /* 0x0007e2000c10191a */
[----:B------:R-:W-:Y:S01]  /*19730*/  ISETP.GE.AND P0, PT, R152, UR6, PT ;  /* 0x0000000698007c0c */ /* 0x000fe2000bf06270 */
[----:B------:R-:W2:Y:S03]  /*19740*/  LDCU UR6, c[0x0][0x39c] ;  /* 0x00007380ff0677ac */ /* 0x000ea60008000800 */
[----:B------:R-:W-:Y:S01]  /*19750*/  ISETP.LT.AND P1, PT, R244, UR12, !P0 ;  /* 0x0000000cf4007c0c */ /* 0x000fe2000c721270 */
[----:B-1----:R-:W-:Y:S01]  /*19760*/  VIADD R153, R0, UR4 ;  /* 0x0000000400997c36 */ /* 0x002fe20008000000 */
[----:B------:R-:W-:Y:S01]  /*19770*/  ISETP.LT.AND P0, PT, R238, UR10, !P0 ;  /* 0x0000000aee007c0c */ /* 0x000fe2000c701270 */
[----:B------:R-:W1:Y:S02]  /*19780*/  LDCU UR4, c[0x0][0x3b8] ;  /* 0x00007700ff0477ac */ /* 0x000e640008000800 */
[C---:B---3--:R-:W-:Y:S01]  /*19790*/  IMAD.WIDE R118, R153.reuse, 0x4, R2 ;  /* 0x0000000499767825 */ /* 0x048fe200078e0202 */
[----:B------:R-:W3:Y:S03]  /*197a0*/  LDCU UR12, c[0x0][0x398] ;  /* 0x00007300ff0c77ac */ /* 0x000ee60008000800 */
[----:B------:R-:W-:Y:S01]  /*197b0*/  VIADD R0, R246, 0x6 ;  /* 0x00000006f6007836 */ /* 0x000fe20000000000 */
[----:B------:R-:W1:Y:S03]  /*197c0*/  LDCU UR10, c[0x0][0x398] ;  /* 0x00007300ff0a77ac */ /* 0x000e660008000800 */
[----:B------:R2:W-:Y:S02]  /*197d0*/  @P1 STG.E desc[UR26][R118.64], R236 ;  /* 0x000000ec76001986 */ /* 0x0005e4000c10191a */
[----:B--2---:R-:W-:-:S05]  /*197e0*/  IMAD.WIDE R118, R153, 0x4, R116 ;  /* 0x0000000499767825 */ /* 0x004fca00078e0274 */
[----:B------:R2:W-:Y:S01]  /*197f0*/  @P0 STG.E desc[UR26][R118.64], R242 ;  /* 0x000000f276000986 */ /* 0x0005e2000c10191a */
[----:B------:R-:W-:Y:S01]  /*19800*/  ISETP.GE.AND P0, PT, R0, UR6, PT ;  /* 0x0000000600007c0c */ /* 0x000fe2000bf06270 */
[----:B-1----:R-:W-:Y:S01]  /*19810*/  VIADD R153, R153, UR4 ;  /* 0x0000000499997c36 */ /* 0x002fe20008000000 */
[----:B------:R-:W1:Y:S02]  /*19820*/  LDCU UR6, c[0x0][0x398] ;  /* 0x00007300ff0677ac */ /* 0x000e640008000800 */
[----:B------:R-:W-:Y:S02]  /*19830*/  ISETP.LT.AND P1, PT, R244, UR28, !P0 ;  /* 0x0000001cf4007c0c */ /* 0x000fe4000c721270 */
[----:B------:R-:W-:Y:S01]  /*19840*/  ISETP.LT.AND P0, PT, R238, UR8, !P0 ;  /* 0x00000008ee007c0c */ /* 0x000fe2000c701270 */
[----:B------:R-:W-:Y:S01]  /*19850*/  VIADD R0, R246, 0x7 ;  /* 0x00000007f6007836 */ /* 0x000fe20000000000 */
[----:B------:R-:W1:Y:S01]  /*19860*/  LDCU UR28, c[0x0][0x398] ;  /* 0x00007300ff1c77ac */ /* 0x000e620008000800 */
[C---:B--2---:R-:W-:Y:S01]  /*19870*/  IMAD.WIDE R118, R153.reuse, 0x4, R2 ;  /* 0x0000000499767825 */ /* 0x044fe200078e0202 */
[----:B------:R-:W2:Y:S03]  /*19880*/  LDCU UR4, c[0x0][0x39c] ;  /* 0x00007380ff0477ac */ /* 0x000ea60008000800 */
[C---:B------:R-:W-:Y:S01]  /*19890*/  VIADD R205, R153.reuse, UR62 ;  /* 0x0000003e99cd7c36 */ /* 0x040fe20008000000 */
[----:B------:R-:W1:Y:S03]  /*198a0*/  LDCU UR8, c[0x0][0x398] ;  /* 0x00007300ff0877ac */ /* 0x000e660008000800 */
[----:B------:R3:W-:Y:S01]  /*198b0*/  @P1 STG.E desc[UR26][R118.64], R237 ;  /* 0x000000ed76001986 */ /* 0x0007e2000c10191a */
[----:B------:R-:W1:Y:S01]  /*198c0*/  LDCU UR62, c[0x0][0x398] ;  /* 0x00007300ff3e77ac */ /* 0x000e620008000800 */
[----:B---3--:R-:W-:-:S05]  /*198d0*/  IMAD.WIDE R118, R153, 0x4, R116 ;  /* 0x0000000499767825 */ /* 0x008fca00078e0274 */
[----:B------:R3:W-:Y:S04]  /*198e0*/  @P0 STG.E desc[UR26][R118.64], R239 ;  /* 0x000000ef76000986 */ /* 0x0007e8000c10191a */
[----:B---3--:R-:W3:Y:S01]  /*198f0*/  LDL.LU R239, [R1+0xc] ;  /* 0x00000c0001ef7983 */ /* 0x008ee20000300800 */
[----:B------:R-:W-:Y:S01]  /*19900*/  ISETP.GE.AND P0, PT, R0, UR18, PT ;  /* 0x0000001200007c0c */ /* 0x000fe2000bf06270 */
[C-C-:B------:R-:W-:Y:S01]  /*19910*/  IMAD.WIDE R118, R205.reuse, 0x4, R2.reuse ;  /* 0x00000004cd767825 */ /* 0x140fe200078e0202 */
[----:B------:R-:W-:Y:S01]  /*19920*/  IADD3 R155, PT, PT, R205, UR40, RZ ;  /* 0x00000028cd9b7c10 */ /* 0x000fe2000fffe0ff */
[----:B------:R-:W2:Y:S01]  /*19930*/  LDL.LU R154, [R1+0x40] ;  /* 0x00004000019a7983 */ /* 0x000ea20000300800 */
[----:B------:R-:W-:Y:S01]  /*19940*/  ISETP.LT.AND P1, PT, R244, UR20, !P0 ;  /* 0x00000014f4007c0c */ /* 0x000fe2000c721270 */
[----:B------:R-:W-:Y:S01]  /*19950*/  VIADD R0, R246, 0x8 ;  /* 0x00000008f6007836 */ /* 0x000fe20000000000 */
[----:B------:R-:W-:Y:S01]  /*19960*/  ISETP.LT.AND P2, PT, R238, UR63, !P0 ;  /* 0x0000003fee007c0c */ /* 0x000fe2000c741270 */
[C---:B------:R-:W-:Y:S01]  /*19970*/  IMAD.WIDE R206, R155.reuse, 0x4, R2 ;  /* 0x000000049bce7825 */ /* 0x040fe200078e0202 */
[----:B------:R-:W1:Y:S03]  /*19980*/  LDCU UR20, c[0x0][0x39c] ;  /* 0x00007380ff1477ac */ /* 0x000e660008000800 */
[----:B------:R-:W-:Y:S01]  /*19990*/  VIADD R153, R155, UR60 ;  /* 0x0000003c9b997c36 */ /* 0x000fe20008000000 */
[----:B------:R-:W1:Y:S01]  /*199a0*/  LDCU UR40, c[0x0][0x39c] ;  /* 0x00007380ff2877ac */ /* 0x000e620008000800 */
[----:B------:R-:W1:Y:S04]  /*199b0*/  LDCU UR18, c[0x0][0x3b8] ;  /* 0x00007700ff1277ac */ /* 0x000e680008000800 */
[----:B---3--:R3:W-:Y:S01]  /*199c0*/  @P1 STG.E desc[UR26][R118.64], R239 ;  /* 0x000000ef76001986 */ /* 0x0087e2000c10191a */
[----:B------:R-:W1:Y:S01]  /*199d0*/  LDCU UR60, c[0x0][0x39c] ;  /* 0x00007380ff3c77ac */ /* 0x000e620008000800 */
[----:B------:R-:W1:Y:S02]  /*199e0*/  LDCU UR63, c[0x0][0x3b8] ;  /* 0x00007700ff3f77ac */ /* 0x000e640008000800 */
[----:B---3--:R-:W3:Y:S04]  /*199f0*/  LDL.LU R239, [R1+0x10] ;  /* 0x0000100001ef7983 */ /* 0x008ee80000300800 */
[----:B------:R-:W4:Y:S04]  /*19a00*/  LDL.LU R204, [R1+0x14] ;  /* 0x0000140001cc7983 */ /* 0x000f280000300800 */
[----:B------:R-:W4:Y:S04]  /*19a10*/  LDL.LU R242, [R1+0x48] ;  /* 0x0000480001f27983 */ /* 0x000f280000300800 */
[----:B------:R-:W4:Y:S04]  /*19a20*/  LDL.LU R247, [R1+0x18] ;  /* 0x0000180001f77983 */ /* 0x000f280000300800 */
[----:B------:R-:W4:Y:S04]  /*19a30*/  LDL.LU R236, [R1+0x4c] ;  /* 0x00004c0001ec7983 */ /* 0x000f280000300800 */
[----:B------:R-:W4:Y:S04]  /*19a40*/  LDL.LU R245, [R1+0x1c] ;  /* 0x00001c0001f57983 */ /* 0x000f280000300800 */
[----:B------:R-:W4:Y:S01]  /*19a50*/  LDL.LU R240, [R1+0x44] ;  /* 0x0000440001f07983 */ /* 0x000f220000300800 */
[----:B------:R-:W-:Y:S01]  /*19a60*/  ISETP.GE.AND P1, PT, R0, UR30, PT ;  /* 0x0000001e00007c0c */ /* 0x000fe2000bf26270 */
[----:B------:R-:W-:Y:S01]  /*19a70*/  VIADD R0, R246, 0x9 ;  /* 0x00000009f6007836 */ /* 0x000fe20000000000 */
[----:B------:R-:W3:Y:S02]  /*19a80*/  LDCU UR30, c[0x0][0x398] ;  /* 0x00007300ff1e77ac */ /* 0x000ee40008000800 */
[----:B------:R-:W-:Y:S01]  /*19a90*/  ISETP.LT.AND P0, PT, R244, UR43, !P1 ;  /* 0x0000002bf4007c0c */ /* 0x000fe2000cf01270 */
[----:B------:R-:W-:Y:S01]  /*19aa0*/  IMAD.WIDE R118, R205, 0x4, R116 ;  /* 0x00000004cd767825 */ /* 0x000fe200078e0274 */
[----:B------:R-:W-:Y:S01]  /*19ab0*/  ISETP.GE.AND P3, PT, R0, UR58, PT ;  /* 0x0000003a00007c0c */ /* 0x000fe2000bf66270 */
[----:B------:R-:W3:Y:S02]  /*19ac0*/  LDCU UR43, c[0x0][0x398] ;  /* 0x00007300ff2b77ac */ /* 0x000ee40008000800 */
[----:B------:R-:W-:Y:S01]  /*19ad0*/  VIADD R0, R246, 0xa ;  /* 0x0000000af6007836 */ /* 0x000fe20000000000 */
[----:B------:R-:W-:Y:S01]  /*19ae0*/  ISETP.LT.AND P1, PT, R238, UR41, !P1 ;  /* 0x00000029ee007c0c */ /* 0x000fe2000cf21270 */
[----:B------:R1:W-:Y:S01]  /*19af0*/  @P2 STG.E desc[UR26][R118.64], R243 ;  /* 0x000000f376002986 */ /* 0x0003e2000c10191a */
[----:B------:R-:W-:Y:S01]  /*19b00*/  ISETP.LT.AND P4, PT, R244, UR64, !P3 ;  /* 0x00000040f4007c0c */ /* 0x000fe2000df81270 */
[C---:B------:R-:W-:Y:S01]  /*19b10*/  VIADD R237, R153.reuse, UR59 ;  /* 0x0000003b99ed7c36 */ /* 0x040fe20008000000 */
[----:B------:R-:W-:Y:S01]  /*19b20*/  ISETP.GE.AND P2, PT, R0, UR14, PT ;  /* 0x0000000e00007c0c */ /* 0x000fe2000bf46270 */
[----:B------:R-:W-:Y:S01]  /*19b30*/  VIADD R0, R246, 0xb ;  /* 0x0000000bf6007836 */ /* 0x000fe20000000000 */
[----:B------:R-:W-:Y:S01]  /*19b40*/  ISETP.LT.AND P3, PT, R238, UR12, !P3 ;  /* 0x0000000cee007c0c */ /* 0x000fe2000df61270 */
[----:B--2---:R2:W-:Y:S01]  /*19b50*/  @P0 STG.E desc[UR26][R206.64], R154 ;  /* 0x0000009ace000986 */ /* 0x0045e2000c10191a */
[----:B-1----:R-:W-:Y:S01]  /*19b60*/  ISETP.LT.AND P5, PT, R244, UR6, !P2 ;  /* 0x00000006f4007c0c */ /* 0x002fe2000d7a1270 */
[----:B------:R-:W1:Y:S01]  /*19b70*/  LDCU UR58, c[0x0][0x398] ;  /* 0x00007300ff3a77ac */ /* 0x000e620008000800 */
[----:B------:R-:W-:Y:S01]  /*19b80*/  ISETP.GE.AND P0, PT, R0, UR55, PT ;  /* 0x0000003700007c0c */ /* 0x000fe2000bf06270 */
[----:B------:R-:W-:Y:S01]  /*19b90*/  VIADD R0, R246, 0xc ;  /* 0x0000000cf6007836 */ /* 0x000fe20000000000 */
[----:B------:R-:W-:Y:S01]  /*19ba0*/  ISETP.LT.AND P2, PT, R238, UR46, !P2 ;  /* 0x0000002eee007c0c */ /* 0x000fe2000d741270 */
[----:B------:R-:W-:Y:S01]  /*19bb0*/  IMAD.WIDE R118, R153, 0x4, R2 ;  /* 0x0000000499767825 */ /* 0x000fe200078e0202 */
[----:B------:R-:W1:Y:S03]  /*19bc0*/  LDCU UR59, c[0x0][0x39c] ;  /* 0x00007380ff3b77ac */ /* 0x000e660008000800 */
[----:B------:R-:W-:Y:S01]  /*19bd0*/  VIADD R205, R237, UR38 ;  /* 0x00000026edcd7c36 */ /* 0x000fe20008000000 */
[----:B------:R-:W1:Y:S01]  /*19be0*/  LDCU UR64, c[0x0][0x398] ;  /* 0x00007300ff4077ac */ /* 0x000e620008000800 */
[--C-:B--2---:R-:W-:Y:S01]  /*19bf0*/  IMAD.WIDE R154, R155, 0x4, R116.reuse ;  /* 0x000000049b9a7825 */ /* 0x104fe200078e0274 */
[----:B------:R-:W-:Y:S01]  /*19c00*/  ISETP.LT.AND P6, PT, R244, UR61, !P0 ;  /* 0x0000003df4007c0c */ /* 0x000fe2000c7c1270 */
[----:B------:R-:W2:Y:S02]  /*19c10*/  LDCU UR41, c[0x0][0x3b8] ;  /* 0x00007700ff2977ac */ /* 0x000ea40008000800 */
[----:B------:R-:W-:Y:S01]  /*19c20*/  IMAD.WIDE R152, R153, 0x4, R116 ;  /* 0x0000000499987825 */ /* 0x000fe200078e0274 */
[----:B------:R-:W-:Y:S01]  /*19c30*/  ISETP.LT.AND P0, PT, R238, UR56, !P0 ;  /* 0x00000038ee007c0c */ /* 0x000fe2000c701270 */
[----:B------:R-:W1:Y:S02]  /*19c40*/  LDCU UR38, c[0x0][0x39c] ;  /* 0x00007380ff2677ac */ /* 0x000e640008000800 */
[----:B------:R-:W-:Y:S01]  /*19c50*/  VIADD R207, R205, UR42 ;  /* 0x0000002acdcf7c36 */ /* 0x000fe20008000000 */
        /* <DEDUP_REMOVED lines=8> */
[----:B---3--:R3:W-:Y:S01]  /*19ce0*/  @P1 STG.E desc[UR26][R154.64], R239 ;  /* 0x000000ef9a001986 */ /* 0x0087e2000c10191a */
[----:B------:R-:W-:Y:S01]  /*19cf0*/  ISETP.GE.AND P1, PT, R0, UR37, PT ;  /* 0x0000002500007c0c */ /* 0x000fe2000bf26270 */
[----:B------:R-:W-:Y:S01]  /*19d00*/  VIADD R0, R246, 0xd ;  /* 0x0000000df6007836 */ /* 0x000fe20000000000 */
[----:B------:R-:W1:Y:S01]  /*19d10*/  LDCU UR37, c[0x0][0x398] ;  /* 0x00007300ff2577ac */ /* 0x000e620008000800 */
[----:B------:R2:W-:Y:S04]  /*19d20*/  @P4 STG.E desc[UR26][R118.64], R248 ;  /* 0x000000f876004986 */ /* 0x0005e8000c10191a */
[----:B------:R1:W-:Y:S01]  /*19d30*/  @P3 STG.E desc[UR26][R152.64], R232 ;  /* 0x000000e898003986 */ /* 0x0003e2000c10191a */
[----:B------:R-:W-:Y:S01]  /*19d40*/  ISETP.GE.AND P3, PT, R0, UR51, PT ;  /* 0x0000003300007c0c */ /* 0x000fe2000bf66270 */
[----:B------:R-:W-:-:S02]  /*19d50*/  VIADD R0, R246, 0xe ;  /* 0x0000000ef6007836 */ /* 0x000fc40000000000 */
[C---:B---3--:R-:W-:Y:S01]  /*19d60*/  IMAD.WIDE R154, R237.reuse, 0x4, R2 ;  /* 0x00000004ed9a7825 */ /* 0x048fe200078e0202 */
[----:B------:R-:W-:Y:S01]  /*19d70*/  ISETP.LT.AND P4, PT, R244, UR29, !P1 ;  /* 0x0000001df4007c0c */ /* 0x000fe2000cf81270 */
[----:B------:R-:W3:Y:S02]  /*19d80*/  LDCU UR29, c[0x0][0x398] ;  /* 0x00007300ff1d77ac */ /* 0x000ee40008000800 */
[----:B--2---:R-:W-:Y:S01]  /*19d90*/  IMAD.WIDE R118, R237, 0x4, R116 ;  /* 0x00000004ed767825 */ /* 0x004fe200078e0274 */
[----:B------:R-:W-:Y:S01]  /*19da0*/  ISETP.LT.AND P1, PT, R238, UR31, !P1 ;  /* 0x0000001fee007c0c */ /* 0x000fe2000cf21270 */
[----:B------:R-:W2:Y:S02]  /*19db0*/  LDCU UR51, c[0x0][0x398] ;  /* 0x00007300ff3377ac */ /* 0x000ea40008000800 */
[----:B-1----:R-:W-:Y:S01]  /*19dc0*/  IMAD.WIDE R152, R205, 0x4, R2 ;  /* 0x00000004cd987825 */ /* 0x002fe200078e0202 */
[----:B------:R-:W1:Y:S01]  /*19dd0*/  LDCU UR31, c[0x0][0x3b8] ;  /* 0x00007700ff1f77ac */ /* 0x000e620008000800 */
[----:B----4-:R4:W-:Y:S01]  /*19de0*/  @P5 STG.E desc[UR26][R154.64], R240 ;  /* 0x000000f09a005986 */ /* 0x0109e2000c10191a */
[----:B------:R-:W-:Y:S01]  /*19df0*/  ISETP.LT.AND P5, PT, R244, UR57, !P3 ;  /* 0x00000039f4007c0c */ /* 0x000fe2000dfa1270 */
[----:B------:R-:W-:-:S02]  /*19e00*/  VIADD R239, R207, UR53 ;  /* 0x00000035cfef7c36 */ /* 0x000fc40008000000 */
[----:B------:R1:W-:Y:S01]  /*19e10*/  @P2 STG.E desc[UR26][R118.64], R204 ;  /* 0x000000cc76002986 */ /* 0x0003e2000c10191a */
[----:B------:R-:W-:Y:S01]  /*19e20*/  ISETP.GE.AND P2, PT, R0, UR75, PT ;  /* 0x0000004b00007c0c */ /* 0x000fe2000bf46270 */
[----:B------:R-:W-:Y:S01]  /*19e30*/  VIADD R0, R246, 0xf ;  /* 0x0000000ff6007836 */ /* 0x000fe20000000000 */
[----:B------:R-:W-:Y:S01]  /*19e40*/  ISETP.LT.AND P3, PT, R238, UR10, !P3 ;  /* 0x0000000aee007c0c */ /* 0x000fe2000df61270 */
[----:B------:R-:W-:Y:S01]  /*19e50*/  @P6 STG.E desc[UR26][R152.64], R249 ;  /* 0x000000f998006986 */ /* 0x000fe2000c10191a */
[----:B------:R-:W-:Y:S01]  /*19e60*/  ISETP.LT.AND P6, PT, R244, UR24, !P2 ;  /* 0x00000018f4007c0c */ /* 0x000fe2000d7c1270 */
[----:B----4-:R-:W-:Y:S01]  /*19e70*/  IMAD.WIDE R240, R207, 0x4, R2 ;  /* 0x00000004cff07825 */ /* 0x010fe200078e0202 */
[----:B------:R-:W4:Y:S03]  /*19e80*/  LDCU UR53, c[0x0][0x39c] ;  /* 0x00007380ff3577ac */ /* 0x000f260008000800 */
[--C-:B-1----:R-:W-:Y:S01]  /*19e90*/  IMAD.WIDE R204, R205, 0x4, R116.reuse ;  /* 0x00000004cdcc7825 */ /* 0x102fe200078e0274 */
[----:B------:R-:W1:Y:S03]  /*19ea0*/  LDCU UR57, c[0x0][0x398] ;  /* 0x00007300ff3977ac */ /* 0x000e660008000800 */
[----:B------:R-:W-:Y:S01]  /*19eb0*/  IMAD.WIDE R206, R207, 0x4, R116 ;  /* 0x00000004cfce7825 */ /* 0x000fe200078e0274 */
[----:B------:R2:W-:Y:S01]  /*19ec0*/  @P0 STG.E desc[UR26][R204.64], R233 ;  /* 0x000000e9cc000986 */ /* 0x0005e2000c10191a */
[----:B------:R-:W-:Y:S01]  /*19ed0*/  ISETP.GE.AND P0, PT, R0, UR16, PT ;  /* 0x0000001000007c0c */ /* 0x000fe2000bf06270 */
[----:B------:R-:W1:Y:S01]  /*19ee0*/  LDCU UR75, c[0x0][0x398] ;  /* 0x00007300ff4b77ac */ /* 0x000e620008000800 */
[C---:B------:R-:W-:Y:S01]  /*19ef0*/  VIADD R237, R239.reuse, UR52 ;  /* 0x00000034efed7c36 */ /* 0x040fe20008000000 */
[----:B------:R-:W-:Y:S01]  /*19f00*/  IADD3 R0, PT, PT, R246, 0x10, RZ ;  /* 0x00000010f6007810 */ /* 0x000fe20007ffe0ff */
[----:B------:R-:W-:Y:S01]  /*19f10*/  @P4 STG.E desc[UR26][R240.64], R242 ;  /* 0x000000f2f0004986 */ /* 0x000fe2000c10191a */
[----:B------:R-:W-:Y:S01]  /*19f20*/  ISETP.LT.AND P2, PT, R238, UR36, !P2 ;  /* 0x00000024ee007c0c */ /* 0x000fe2000d741270 */
[----:B------:R-:W1:Y:S02]  /*19f30*/  LDCU UR24, c[0x0][0x398] ;  /* 0x00007300ff1877ac */ /* 0x000e640008000800 */
[----:B------:R3:W-:Y:S01]  /*19f40*/  @P1 STG.E desc[UR26][R206.64], R247 ;  /* 0x000000f7ce001986 */ /* 0x0007e2000c10191a */
[----:B------:R-:W-:Y:S01]  /*19f50*/  ISETP.GE.AND P1, PT, R0, UR72, PT ;  /* 0x0000004800007c0c */ /* 0x000fe2000bf26270 */
[----:B------:R-:W1:Y:S01]  /*19f60*/  LDCU UR10, c[0x0][0x3b8] ;  /* 0x00007700ff0a77ac */ /* 0x000e620008000800 */
[----:B--2---:R-:W-:-:S04]  /*19f70*/  IMAD.WIDE R204, R239, 0x4, R2 ;  /* 0x00000004efcc7825 */ /* 0x004fc800078e0202 */
[----:B------:R-:W-:Y:S01]  /*19f80*/  IMAD.WIDE R232, R239, 0x4, R116 ;  /* 0x00000004efe87825 */ /* 0x000fe200078e0274 */
[----:B------:R-:W-:Y:S01]  /*19f90*/  ISETP.LT.AND P4, PT, R244, UR28, !P0 ;  /* 0x0000001cf4007c0c */ /* 0x000fe2000c781270 */
[----:B------:R-:W-:Y:S01]  /*19fa0*/  @P5 STG.E desc[UR26][R204.64], R250 ;  /* 0x000000facc005986 */ /* 0x000fe2000c10191a */
[----:B------:R-:W2:Y:S01]  /*19fb0*/  LDCU UR52, c[0x0][0x39c] ;  /* 0x00007380ff3477ac */ /* 0x000ea20008000800 */
[----:B------:R-:W-:Y:S02]  /*19fc0*/  VIADD R0, R246, 0x11 ;  /* 0x00000011f6007836 */ /* 0x000fe40000000000 */
[C-C-:B---3--:R-:W-:Y:S01]  /*19fd0*/  IMAD.WIDE R206, R237.reuse, 0x4, R2.reuse ;  /* 0x00000004edce7825 */ /* 0x148fe200078e0202 */
[----:B------:R-:W-:Y:S01]  /*19fe0*/  ISETP.LT.AND P0, PT, R238, UR35, !P0 ;  /* 0x00000023ee007c0c */ /* 0x000fe2000c701270 */
[----:B------:R3:W-:Y:S01]  /*19ff0*/  @P3 STG.E desc[UR26][R232.64], R234 ;  /* 0x000000eae8003986 */ /* 0x0007e2000c10191a */
[----:B------:R-:W-:Y:S01]  /*1a000*/  ISETP.GE.AND P3, PT, R0, UR32, PT ;  /* 0x0000002000007c0c */ /* 0x000fe2000bf66270 */
[----:B------:R-:W-:Y:S01]  /*1a010*/  VIADD R155, R237, UR48 ;  /* 0x00000030ed9b7c36 */ /* 0x000fe20008000000 */
[----:B------:R-:W-:Y:S01]  /*1a020*/  ISETP.LT.AND P5, PT, R244, UR34, !P1 ;  /* 0x00000022f4007c0c */ /* 0x000fe2000cfa1270 */
[----:B------:R1:W-:Y:S01]  /*1a030*/  @P6 STG.E desc[UR26][R206.64], R236 ;  /* 0x000000ecce006986 */ /* 0x0003e2000c10191a */
[----:B------:R-:W-:Y:S01]  /*1a040*/  VIADD R0, R246, 0x12 ;  /* 0x00000012f6007836 */ /* 0x000fe20000000000 */
[----:B------:R-:W-:Y:S01]  /*1a050*/  ISETP.LT.AND P1, PT, R238, UR33, !P1 ;  /* 0x00000021ee007c0c */ /* 0x000fe2000cf21270 */
[C---:B------:R-:W-:Y:S01]  /*1a060*/  VIADD R119, R155.reuse, UR74 ;  /* 0x0000004a9b777c36 */ /* 0x040fe20008000000 */
[----:B------:R-:W2:Y:S01]  /*1a070*/  LDCU UR48, c[0x0][0x39c] ;  /* 0x00007380ff3077ac */ /* 0x000ea20008000800 */
[----:B---3--:R-:W-:Y:S01]  /*1a080*/  IMAD.WIDE R232, R155, 0x4, R2 ;  /* 0x000000049be87825 */ /* 0x008fe200078e0202 */
[----:B------:R-:W3:Y:S03]  /*1a090*/  LDCU UR16, c[0x0][0x398] ;  /* 0x00007300ff1077ac */ /* 0x000ee60008000800 */
[--C-:B-1----:R-:W-:Y:S01]  /*1a0a0*/  IMAD.WIDE R236, R237, 0x4, R116.reuse ;  /* 0x00000004edec7825 */ /* 0x102fe200078e0274 */
[----:B------:R-:W-:Y:S01]  /*1a0b0*/  ISETP.LT.AND P6, PT, R244, UR54, !P3 ;  /* 0x00000036f4007c0c */ /* 0x000fe2000dfc1270 */
[----:B------:R-:W1:Y:S02]  /*1a0c0*/  LDCU UR74, c[0x0][0x39c] ;  /* 0x00007380ff4a77ac */ /* 0x000e640008000800 */
[----:B------:R-:W-:Y:S01]  /*1a0d0*/  IMAD.WIDE R154, R155, 0x4, R116 ;  /* 0x000000049b9a7825 */ /* 0x000fe200078e0274 */
[----:B------:R-:W-:Y:S01]  /*1a0e0*/  @P2 STG.E desc[UR26][R236.64], R245 ;  /* 0x000000f5ec002986 */ /* 0x000fe2000c10191a */
[----:B------:R-:W-:Y:S01]  /*1a0f0*/  ISETP.GE.AND P2, PT, R0, UR69, PT ;  /* 0x0000004500007c0c */ /* 0x000fe2000bf46270 */
[----:B------:R-:W1:Y:S01]  /*1a100*/  LDCU UR28, c[0x0][0x398] ;  /* 0x00007300ff1c77ac */ /* 0x000e620008000800 */
[----:B------:R-:W-:Y:S01]  /*1a110*/  VIADD R0, R246, 0x13 ;  /* 0x00000013f6007836 */ /* 0x000fe20000000000 */
[----:B------:R-:W-:Y:S01]  /*1a120*/  ISETP.LT.AND P3, PT, R238, UR47, !P3 ;  /* 0x0000002fee007c0c */ /* 0x000fe2000df61270 */
[----:B------:R-:W-:Y:S01]  /*1a130*/  @P4 STG.E desc[UR26][R232.64], R251 ;  /* 0x000000fbe8004986 */ /* 0x000fe2000c10191a */
[C---:B------:R-:W-:Y:S01]  /*1a140*/  VIADD R153, R119.reuse, UR73 ;  /* 0x0000004977997c36 */ /* 0x040fe20008000000 */
[----:B------:R-:W1:Y:S01]  /*1a150*/  LDCU UR36, c[0x0][0x3b8] ;  /* 0x00007700ff2477ac */ /* 0x000e620008000800 */
[C---:B------:R-:W-:Y:S01]  /*1a160*/  IMAD.WIDE R206, R119.reuse, 0x4, R2 ;  /* 0x0000000477ce7825 */ /* 0x040fe200078e0202 */
[----:B------:R2:W-:Y:S01]  /*1a170*/  @P0 STG.E desc[UR26][R154.64], R235 ;  /* 0x000000eb9a000986 */ /* 0x0005e2000c10191a */
[----:B------:R-:W-:Y:S01]  /*1a180*/  ISETP.GE.AND P0, PT, R0, UR4, PT ;  /* 0x0000000400007c0c */ /* 0x000fe2000bf06270 */
[----:B------:R-:W1:Y:S01]  /*1a190*/  LDCU UR73, c[0x0][0x39c] ;  /* 0x00007380ff4977ac */ /* 0x000e620008000800 */
[----:B------:R-:W-:Y:S01]  /*1a1a0*/  IMAD.WIDE R118, R119, 0x4, R116 ;  /* 0x0000000477767825 */ /* 0x000fe200078e0274 */
[----:B------:R-:W-:Y:S01]  /*1a1b0*/  ISETP.LT.AND P4, PT, R244, UR49, !P2 ;  /* 0x00000031f4007c0c */ /* 0x000fe2000d781270 */
[----:B------:R-:W1:Y:S02]  /*1a1c0*/  LDCU UR72, c[0x0][0x398] ;  /* 0x00007300ff4877ac */ /* 0x000e640008000800 */
[----:B------:R-:W-:Y:S01]  /*1a1d0*/  VIADD R0, R246, 0x14 ;  /* 0x00000014f6007836 */ /* 0x000fe20000000000 */
[----:B------:R-:W-:Y:S01]  /*1a1e0*/  ISETP.LT.AND P2, PT, R238, UR70, !P2 ;  /* 0x00000046ee007c0c */ /* 0x000fe2000d741270 */
[----:B------:R-:W-:Y:S01]  /*1a1f0*/  @P5 STG.E desc[UR26][R206.64], R228 ;  /* 0x000000e4ce005986 */ /* 0x000fe2000c10191a */
[C---:B------:R-:W-:Y:S01]  /*1a200*/  VIADD R205, R153.reuse, UR50 ;  /* 0x0000003299cd7c36 */ /* 0x040fe20008000000 */
[----:B------:R-:W1:Y:S01]  /*1a210*/  LDCU UR34, c[0x0][0x398] ;  /* 0x00007300ff2277ac */ /* 0x000e620008000800 */
[C---:B--2---:R-:W-:Y:S01]  /*1a220*/  IMAD.WIDE R154, R153.reuse, 0x4, R2 ;  /* 0x00000004999a7825 */ /* 0x044fe200078e0202 */
        /* <DEDUP_REMOVED lines=8> */
[----:B------:R3:W-:Y:S01]  /*1a2b0*/  @P6 STG.E desc[UR26][R154.64], R20 ;  /* 0x000000149a006986 */ /* 0x0007e2000c10191a */
[C---:B------:R-:W-:Y:S01]  /*1a2c0*/  VIADD R239, R205.reuse, UR45 ;  /* 0x0000002dcdef7c36 */ /* 0x040fe20008000000 */
[----:B------:R-:W1:Y:S01]  /*1a2d0*/  LDCU UR32, c[0x0][0x398] ;  /* 0x00007300ff2077ac */ /* 0x000e620008000800 */
[C---:B--2---:R-:W-:Y:S01]  /*1a2e0*/  IMAD.WIDE R118, R205.reuse, 0x4, R2 ;  /* 0x00000004cd767825 */ /* 0x044fe200078e0202 */
[----:B------:R2:W-:Y:S01]  /*1a2f0*/  @P3 STG.E desc[UR26][R152.64], R40 ;  /* 0x0000002898003986 */ /* 0x0005e2000c10191a */
[----:B------:R-:W-:Y:S01]  /*1a300*/  ISETP.GE.AND P3, PT, R0, UR66, PT ;  /* 0x0000004200007c0c */ /* 0x000fe2000bf66270 */
[----:B------:R-:W1:Y:S01]  /*1a310*/  LDCU UR54, c[0x0][0x398] ;  /* 0x00007300ff3677ac */ /* 0x000e620008000800 */
[----:B------:R-:W-:Y:S01]  /*1a320*/  VIADD R0, R246, 0x16 ;  /* 0x00000016f6007836 */ /* 0x000fe20000000000 */
[----:B------:R-:W-:Y:S01]  /*1a330*/  ISETP.LT.AND P6, PT, R244, UR65, !P1 ;  /* 0x00000041f4007c0c */ /* 0x000fe2000cfc1270 */
[----:B------:R-:W1:Y:S01]  /*1a340*/  LDCU UR33, c[0x0][0x3b8] ;  /* 0x00007700ff2177ac */ /* 0x000e620008000800 */
[----:B---3--:R-:W-:Y:S01]  /*1a350*/  IMAD.WIDE R154, R205, 0x4, R116 ;  /* 0x00000004cd9a7825 */ /* 0x008fe200078e0274 */
[----:B------:R-:W-:Y:S01]  /*1a360*/  ISETP.LT.AND P1, PT, R238, UR71, !P1 ;  /* 0x00000047ee007c0c */ /* 0x000fe2000cf21270 */
[----:B------:R3:W-:Y:S01]  /*1a370*/  @P4 STG.E desc[UR26][R118.64], R229 ;  /* 0x000000e576004986 */ /* 0x0007e2000c10191a */
[----:B------:R-:W1:Y:S01]  /*1a380*/  LDCU UR45, c[0x0][0x39c] ;  /* 0x00007380ff2d77ac */ /* 0x000e620008000800 */
[----:B--2---:R-:W-:-:S02]  /*1a390*/  IMAD.WIDE R152, R239, 0x4, R2 ;  /* 0x00000004ef987825 */ /* 0x004fc400078e0202 */
[----:B------:R2:W-:Y:S01]  /*1a3a0*/  @P2 STG.E desc[UR26][R154.64], R17 ;  /* 0x000000119a002986 */ /* 0x0005e2000c10191a */
[----:B------:R-:W-:Y:S01]  /*1a3b0*/  ISETP.GE.AND P2, PT, R0, UR20, PT ;  /* 0x0000001400007c0c */ /* 0x000fe2000bf46270 */
[C---:B------:R-:W-:Y:S01]  /*1a3c0*/  VIADD R233, R239.reuse, UR39 ;  /* 0x00000027efe97c36 */ /* 0x040fe20008000000 */
[----:B------:R-:W-:Y:S01]  /*1a3d0*/  ISETP.LT.AND P4, PT, R244, UR8, !P3 ;  /* 0x00000008f4007c0c */ /* 0x000fe2000df81270 */
[----:B------:R-:W-:Y:S01]  /*1a3e0*/  VIADD R0, R246, 0x17 ;  /* 0x00000017f6007836 */ /* 0x000fe20000000000 */
        /* <DEDUP_REMOVED lines=26> */
[C---:B------:R-:W-:Y:S01]  /*1a590*/  IADD3 R229, PT, PT, R205.reuse, UR63, RZ ;  /* 0x0000003fcde57c10 */ /* 0x040fe2000fffe0ff */
[C---:B--2---:R-:W-:Y:S01]  /*1a5a0*/  IMAD.WIDE R20, R205.reuse, 0x4, R2 ;  /* 0x00000004cd147825 */ /* 0x044fe200078e0202 */
[----:B------:R-:W-:Y:S01]  /*1a5b0*/  ISETP.LT.AND P4, PT, R244, UR58, !P1 ;  /* 0x0000003af4007c0c */ /* 0x000fe2000cf81270 */
[----:B------:R2:W-:Y:S01]  /*1a5c0*/  @P3 STG.E desc[UR26][R16.64], R42 ;  /* 0x0000002a10003986 */ /* 0x0005e2000c10191a */
[----:B------:R-:W-:Y:S01]  /*1a5d0*/  ISETP.GE.AND P3, PT, R0, UR59, PT ;  /* 0x0000003b00007c0c */ /* 0x000fe2000bf66270 */
[----:B------:R-:W-:Y:S01]  /*1a5e0*/  VIADD R0, R246, 0x1a ;  /* 0x0000001af6007836 */ /* 0x000fe20000000000 */
[----:B------:R-:W-:Y:S01]  /*1a5f0*/  ISETP.LT.AND P1, PT, R238, UR64, !P1 ;  /* 0x00000040ee007c0c */ /* 0x000fe2000cf21270 */
[----:B------:R1:W-:Y:S01]  /*1a600*/  @P5 STG.E desc[UR26][R20.64], R231 ;  /* 0x000000e714005986 */ /* 0x0003e2000c10191a */
[----:B------:R-:W4:Y:S01]  /*1a610*/  LDCU UR77, c[0x0][0x398] ;  /* 0x00007300ff4d77ac */ /* 0x000f220008000800 */
[----:B---3--:R-:W-:Y:S01]  /*1a620*/  IMAD.WIDE R40, R205, 0x4, R116 ;  /* 0x00000004cd287825 */ /* 0x008fe200078e0274 */
[----:B------:R-:W3:Y:S03]  /*1a630*/  LDCU UR44, c[0x0][0x39c] ;  /* 0x00007380ff2c77ac */ /* 0x000ee60008000800 */
[C---:B--2---:R-:W-:Y:S01]  /*1a640*/  IMAD.WIDE R16, R229.reuse, 0x4, R2 ;  /* 0x00000004e5107825 */ /* 0x044fe200078e0202 */
[----:B------:R2:W-:Y:S01]  /*1a650*/  @P2 STG.E desc[UR26][R40.64], R19 ;  /* 0x0000001328002986 */ /* 0x0005e2000c10191a */
[----:B------:R-:W-:Y:S01]  /*1a660*/  ISETP.GE.AND P2, PT, R0, UR38, PT ;  /* 0x0000002600007c0c */ /* 0x000fe2000bf46270 */
[----:B------:R-:W3:Y:S01]  /*1a670*/  LDCU UR70, c[0x0][0x3b8] ;  /* 0x00007700ff4677ac */ /* 0x000ee20008000800 */
[C---:B-1----:R-:W-:Y:S01]  /*1a680*/  IMAD.WIDE R20, R229.reuse, 0x4, R116 ;  /* 0x00000004e5147825 */ /* 0x042fe200078e0274 */
[----:B------:R-:W-:Y:S01]  /*1a690*/  ISETP.LT.AND P5, PT, R244, UR14, !P3 ;  /* 0x0000000ef4007c0c */ /* 0x000fe2000dfa1270 */
[----:B------:R-:W1:Y:S02]  /*1a6a0*/  LDCU UR67, c[0x0][0x398] ;  /* 0x00007300ff4377ac */ /* 0x000e640008000800 */
[----:B------:R-:W-:-:S02]  /*1a6b0*/  VIADD R153, R229, UR41 ;  /* 0x00000029e5997c36 */ /* 0x000fc40008000000 */
[----:B------:R-:W-:Y:S01]  /*1a6c0*/  VIADD R0, R246, 0x1b ;  /* 0x0000001bf6007836 */ /* 0x000fe20000000000 */
[----:B------:R-:W-:Y:S01]  /*1a6d0*/  ISETP.LT.AND P3, PT, R238, UR6, !P3 ;  /* 0x00000006ee007c0c */ /* 0x000fe2000df61270 */
[----:B------:R1:W-:Y:S01]  /*1a6e0*/  @P6 STG.E desc[UR26][R16.64], R23 ;  /* 0x0000001710006986 */ /* 0x0003e2000c10191a */
[C---:B--2---:R-:W-:Y:S01]  /*1a6f0*/  IMAD.WIDE R18, R153.reuse, 0x4, R2 ;  /* 0x0000000499127825 */ /* 0x044fe200078e0202 */
[----:B------:R-:W2:Y:S02]  /*1a700*/  LDCU UR65, c[0x0][0x398] ;  /* 0x00007300ff4177ac */ /* 0x000ea40008000800 */
[----:B------:R3:W-:Y:S01]  /*1a710*/  @P0 STG.E desc[UR26][R20.64], R43 ;  /* 0x0000002b14000986 */ /* 0x0007e2000c10191a */
[----:B------:R-:W-:Y:S01]  /*1a720*/  ISETP.GE.AND P0, PT, R0, UR42, PT ;  /* 0x0000002a00007c0c */ /* 0x000fe2000bf06270 */
[C---:B------:R-:W-:Y:S01]  /*1a730*/  VIADD R119, R153.reuse, UR12 ;  /* 0x0000000c99777c36 */ /* 0x040fe20008000000 */
[----:B------:R-:W-:Y:S01]  /*1a740*/  ISETP.LT.AND P6, PT, R244, UR55, !P2 ;  /* 0x00000037f4007c0c */ /* 0x000fe2000d7c1270 */
[----:B------:R-:W-:Y:S01]  /*1a750*/  VIADD R0, R246, 0x1c ;  /* 0x0000001cf6007836 */ /* 0x000fe20000000000 */
[----:B------:R-:W2:Y:S01]  /*1a760*/  LDCU UR18, c[0x0][0x39c] ;  /* 0x00007380ff1277ac */ /* 0x000ea20008000800 */
[----:B-1----:R-:W-:Y:S01]  /*1a770*/  IMAD.WIDE R16, R153, 0x4, R116 ;  /* 0x0000000499107825 */ /* 0x002fe200078e0274 */
[----:B------:R-:W-:Y:S01]  /*1a780*/  ISETP.LT.AND P2, PT, R238, UR61, !P2 ;  /* 0x0000003dee007c0c */ /* 0x000fe2000d741270 */
[----:B------:R1:W-:Y:S01]  /*1a790*/  @P4 STG.E desc[UR26][R18.64], R4 ;  /* 0x0000000412004986 */ /* 0x0003e2000c10191a */
[----:B------:R-:W2:Y:S01]  /*1a7a0*/  LDCU UR76, c[0x0][0x3b8] ;  /* 0x00007700ff4c77ac */ /* 0x000ea20008000800 */
[----:B---3--:R-:W-:-:S02]  /*1a7b0*/  IMAD.WIDE R20, R119, 0x4, R2 ;  /* 0x0000000477147825 */ /* 0x008fc400078e0202 */
[----:B------:R3:W-:Y:S01]  /*1a7c0*/  @P1 STG.E desc[UR26][R16.64], R12 ;  /* 0x0000000c10001986 */ /* 0x0007e2000c10191a */
[----:B----4-:R-:W-:Y:S01]  /*1a7d0*/  ISETP.GE.AND P1, PT, R0, UR53, PT ;  /* 0x0000003500007c0c */ /* 0x010fe2000bf26270 */
[C---:B------:R-:W-:Y:S01]  /*1a7e0*/  VIADD R155, R119.reuse, UR46 ;  /* 0x0000002e779b7c36 */ /* 0x040fe20008000000 */
[----:B------:R-:W-:Y:S01]  /*1a7f0*/  ISETP.LT.AND P4, PT, R244, UR37, !P0 ;  /* 0x00000025f4007c0c */ /* 0x000fe2000c781270 */
[----:B------:R-:W-:Y:S01]  /*1a800*/  VIADD R0, R246, 0x1d ;  /* 0x0000001df6007836 */ /* 0x000fe20000000000 */
[----:B------:R-:W-:Y:S01]  /*1a810*/  ISETP.LT.AND P0, PT, R238, UR29, !P0 ;  /* 0x0000001dee007c0c */ /* 0x000fe2000c701270 */
[----:B------:R-:W4:Y:S01]  /*1a820*/  LDCU UR66, c[0x0][0x398] ;  /* 0x00007300ff4277ac */ /* 0x000f220008000800 */
[----:B-1----:R-:W-:Y:S01]  /*1a830*/  IMAD.WIDE R18, R119, 0x4, R116 ;  /* 0x0000000477127825 */ /* 0x002fe200078e0274 */
[----:B------:R1:W-:Y:S01]  /*1a840*/  @P5 STG.E desc[UR26][R20.64], R8 ;  /* 0x0000000814005986 */ /* 0x0003e2000c10191a */
[----:B------:R-:W2:Y:S02]  /*1a850*/  LDCU UR8, c[0x0][0x398] ;  /* 0x00007300ff0877ac */ /* 0x000ea40008000800 */
[C---:B---3--:R-:W-:Y:S01]  /*1a860*/  IMAD.WIDE R16, R155.reuse, 0x4, R2 ;  /* 0x000000049b107825 */ /* 0x048fe200078e0202 */
[----:B------:R3:W-:Y:S01]  /*1a870*/  @P3 STG.E desc[UR26][R18.64], R32 ;  /* 0x0000002012003986 */ /* 0x0007e2000c10191a */
[----:B------:R-:W-:Y:S01]  /*1a880*/  ISETP.GE.AND P3, PT, R0, UR52, PT ;  /* 0x0000003400007c0c */ /* 0x000fe2000bf66270 */
[----:B------:R-:W2:Y:S01]  /*1a890*/  LDCU UR63, c[0x0][0x39c] ;  /* 0x00007380ff3f77ac */ /* 0x000ea20008000800 */
        /* <DEDUP_REMOVED lines=10> */
[----:B------:R-:W-:Y:S01]  /*1a940*/  ISETP.GE.AND P2, PT, R0, UR48, PT ;  /* 0x0000003000007c0c */ /* 0x000fe2000bf46270 */
[C---:B------:R-:W-:Y:S01]  /*1a950*/  VIADD R23, R205.reuse, UR31 ;  /* 0x0000001fcd177c36 */ /* 0x040fe20008000000 */
[----:B------:R-:W-:Y:S01]  /*1a960*/  IADD3 R0, PT, PT, R246, 0x1f, RZ ;  /* 0x0000001ff6007810 */ /* 0x000fe20007ffe0ff */
[----:B------:R2:W-:Y:S01]  /*1a970*/  @P4 STG.E desc[UR26][R18.64], R9 ;  /* 0x0000000912004986 */ /* 0x0005e2000c10191a */
[----:B------:R-:W-:Y:S01]  /*1a980*/  ISETP.LT.AND P6, PT, R244, UR75, !P3 ;  /* 0x0000004bf4007c0c */ /* 0x000fe2000dfc1270 */
[----:B------:R-:W4:Y:S01]  /*1a990*/  LDCU UR62, c[0x0][0x398] ;  /* 0x00007300ff3e77ac */ /* 0x000f220008000800 */
[----:B-1----:R-:W-:Y:S01]  /*1a9a0*/  IMAD.WIDE R4, R205, 0x4, R116 ;  /* 0x00000004cd047825 */ /* 0x002fe200078e0274 */
[----:B------:R-:W-:Y:S01]  /*1a9b0*/  ISETP.LT.AND P3, PT, R238, UR24, !P3 ;  /* 0x00000018ee007c0c */ /* 0x000fe2000df61270 */
[----:B------:R-:W1:Y:S02]  /*1a9c0*/  LDCU UR41, c[0x0][0x39c] ;  /* 0x00007380ff2977ac */ /* 0x000e640008000800 */
[C---:B---3--:R-:W-:Y:S01]  /*1a9d0*/  IMAD.WIDE R12, R23.reuse, 0x4, R2 ;  /* 0x00000004170c7825 */ /* 0x048fe200078e0202 */
[----:B------:R3:W-:Y:S01]  /*1a9e0*/  @P0 STG.E desc[UR26][R4.64], R33 ;  /* 0x0000002104000986 */ /* 0x0007e2000c10191a */
[----:B------:R-:W-:Y:S01]  /*1a9f0*/  ISETP.GE.AND P0, PT, R0, UR74, PT ;  /* 0x0000004a00007c0c */ /* 0x000fe2000bf06270 */
[----:B------:R-:W1:Y:S01]  /*1aa00*/  LDCU UR22, c[0x0][0x3b8] ;  /* 0x00007700ff1677ac */ /* 0x000e620008000800 */
[C---:B--2---:R-:W-:Y:S01]  /*1aa10*/  IMAD.WIDE R8, R23.reuse, 0x4, R116 ;  /* 0x0000000417087825 */ /* 0x044fe200078e0274 */
[----:B------:R-:W-:Y:S01]  /*1aa20*/  ISETP.LT.AND P4, PT, R244, UR16, !P2 ;  /* 0x00000010f4007c0c */ /* 0x000fe2000d781270 */
[----:B------:R-:W2:Y:S02]  /*1aa30*/  LDCU UR40, c[0x0][0x398] ;  /* 0x00007300ff2877ac */ /* 0x000ea40008000800 */
[----:B------:R-:W-:-:S02]  /*1aa40*/  VIADD R41, R23, UR10 ;  /* 0x0000000a17297c36 */ /* 0x000fc40008000000 */
[----:B------:R-:W-:Y:S01]  /*1aa50*/  VIADD R0, R246, 0x20 ;  /* 0x00000020f6007836 */ /* 0x000fe20000000000 */
[----:B------:R-:W-:Y:S01]  /*1aa60*/  ISETP.LT.AND P2, PT, R238, UR28, !P2 ;  /* 0x0000001cee007c0c */ /* 0x000fe2000d741270 */
[----:B------:R1:W-:Y:S01]  /*1aa70*/  @P5 STG.E desc[UR26][R12.64], R6 ;  /* 0x000000060c005986 */ /* 0x0003e2000c10191a */
[C---:B---3--:R-:W-:Y:S01]  /*1aa80*/  IMAD.WIDE R4, R41.reuse, 0x4, R2 ;  /* 0x0000000429047825 */ /* 0x048fe200078e0202 */
[----:B------:R-:W3:Y:S02]  /*1aa90*/  LDCU UR30, c[0x0][0x398] ;  /* 0x00007300ff1e77ac */ /* 0x000ee40008000800 */
[----:B------:R2:W-:Y:S01]  /*1aaa0*/  @P1 STG.E desc[UR26][R8.64], R14 ;  /* 0x0000000e08001986 */ /* 0x0005e2000c10191a */
[----:B------:R-:W-:Y:S01]  /*1aab0*/  ISETP.GE.AND P1, PT, R0, UR73, PT ;  /* 0x0000004900007c0c */ /* 0x000fe2000bf26270 */
[C---:B------:R-:W-:Y:S01]  /*1aac0*/  VIADD R43, R41.reuse, UR36 ;  /* 0x00000024292b7c36 */ /* 0x040fe20008000000 */
[----:B------:R-:W-:Y:S01]  /*1aad0*/  ISETP.LT.AND P5, PT, R244, UR72, !P0 ;  /* 0x00000048f4007c0c */ /* 0x000fe2000c7a1270 */
[----:B------:R-:W-:Y:S01]  /*1aae0*/  VIADD R0, R246, 0x21 ;  /* 0x00000021f6007836 */ /* 0x000fe20000000000 */
[----:B------:R-:W3:Y:S01]  /*1aaf0*/  LDCU UR68, c[0x0][0x3b8] ;  /* 0x00007700ff4477ac */ /* 0x000ee20008000800 */
[----:B-1----:R-:W-:Y:S01]  /*1ab00*/  IMAD.WIDE R12, R41, 0x4, R116 ;  /* 0x00000004290c7825 */ /* 0x002fe200078e0274 */
[----:B------:R-:W-:Y:S01]  /*1ab10*/  ISETP.LT.AND P0, PT, R238, UR34, !P0 ;  /* 0x00000022ee007c0c */ /* 0x000fe2000c701270 */
[----:B------:R1:W-:Y:S01]  /*1ab20*/  @P6 STG.E desc[UR26][R4.64], R10 ;  /* 0x0000000a04006986 */ /* 0x0003e2000c10191a */
[----:B------:R-:W3:Y:S01]  /*1ab30*/  LDCU UR12, c[0x0][0x39c] ;  /* 0x00007380ff0c77ac */ /* 0x000ee20008000800 */
[----:B--2---:R-:W-:-:S02]  /*1ab40*/  IMAD.WIDE R8, R43, 0x4, R2 ;  /* 0x000000042b087825 */ /* 0x004fc400078e0202 */
        /* <DEDUP_REMOVED lines=19> */
[----:B------:R-:W-:Y:S01]  /*1ac80*/  @P5 STG.E desc[UR26][R12.64], R11 ;  /* 0x0000000b0c005986 */ /* 0x000fe2000c10191a */
[----:B------:R-:W1:Y:S01]  /*1ac90*/  LDCU UR43, c[0x0][0x3b8] ;  /* 0x00007700ff2b77ac */ /* 0x000e620008000800 */
[----:B--2---:R-:W-:-:S02]  /*1aca0*/  IMAD.WIDE R4, R19, 0x4, R2 ;  /* 0x0000000413047825 */ /* 0x004fc400078e0202 */
[----:B------:R2:W-:Y:S01]  /*1acb0*/  @P0 STG.E desc[UR26][R6.64], R35 ;  /* 0x0000002306000986 */ /* 0x0005e2000c10191a */
[----:B------:R-:W-:Y:S01]  /*1acc0*/  ISETP.GE.AND P0, PT, R0, UR39, PT ;  /* 0x0000002700007c0c */ /* 0x000fe2000bf06270 */
[C---:B------:R-:W-:Y:S01]  /*1acd0*/  IMAD.WIDE R8, R19.reuse, 0x4, R116 ;  /* 0x0000000413087825 */ /* 0x040fe200078e0274 */
[----:B------:R-:W-:Y:S01]  /*1ace0*/  ISETP.LT.AND P5, PT, R244, UR4, !P2 ;  /* 0x00000004f4007c0c */ /* 0x000fe2000d7a1270 */
[----:B------:R-:W1:Y:S02]  /*1acf0*/  LDCU UR59, c[0x0][0x398] ;  /* 0x00007300ff3b77ac */ /* 0x000e640008000800 */
[----:B------:R-:W-:Y:S02]  /*1ad00*/  VIADD R21, R19, UR47 ;  /* 0x0000002f13157c36 */ /* 0x000fe40008000000 */
[----:B------:R-:W-:Y:S01]  /*1ad10*/  VIADD R0, R246, 0x24 ;  /* 0x00000024f6007836 */ /* 0x000fe20000000000 */
        /* <DEDUP_REMOVED lines=18> */
[----:B----4-:R-:W-:Y:S01]  /*1ae40*/  ISETP.LT.AND P4, PT, R244, UR66, !P1 ;  /* 0x00000042f4007c0c */ /* 0x010fe2000cf81270 */
[----:B------:R-:W-:Y:S01]  /*1ae50*/  VIADD R0, R246, 0x26 ;  /* 0x00000026f6007836 */ /* 0x000fe20000000000 */
[----:B------:R-:W4:Y:S01]  /*1ae60*/  LDCU UR38, c[0x0][0x398] ;  /* 0x00007300ff2677ac */ /* 0x000f220008000800 */
        /* <DEDUP_REMOVED lines=14> */
[----:B------:R-:W4:Y:S01]  /*1af50*/  LDCU UR6, c[0x0][0x3b8] ;  /* 0x00007700ff0677ac */ /* 0x000f220008000800 */
[----:B--2---:R-:W-:-:S02]  /*1af60*/  IMAD.WIDE R6, R11, 0x4, R2 ;  /* 0x000000040b067825 */ /* 0x004fc400078e0202 */
[----:B------:R2:W-:Y:S01]  /*1af70*/  @P0 STG.E desc[UR26][R8.64], R121 ;  /* 0x0000007908000986 */ /* 0x0005e2000c10191a */
[----:B------:R-:W-:Y:S01]  /*1af80*/  ISETP.GE.AND P0, PT, R0, UR41, PT ;  /* 0x0000002900007c0c */ /* 0x000fe2000bf06270 */
[C---:B------:R-:W-:Y:S01]  /*1af90*/  VIADD R13, R11.reuse, UR22 ;  /* 0x000000160b0d7c36 */ /* 0x040fe20008000000 */
[----:B------:R-:W-:Y:S01]  /*1afa0*/  ISETP.LT.AND P6, PT, R244, UR40, !P2 ;  /* 0x00000028f4007c0c */ /* 0x000fe2000d7c1270 */
[----:B------:R-:W-:Y:S01]  /*1afb0*/  VIADD R0, R246, 0x28 ;  /* 0x00000028f6007836 */ /* 0x000fe20000000000 */
[----:B------:R-:W4:Y:S01]  /*1afc0*/  LDCU UR42, c[0x0][0x398] ;  /* 0x00007300ff2a77ac */ /* 0x000f220008000800 */
[----:B-1----:R-:W-:Y:S01]  /*1afd0*/  IMAD.WIDE R4, R11, 0x4, R116 ;  /* 0x000000040b047825 */ /* 0x002fe200078e0274 */
[----:B---3--:R-:W-:Y:S01]  /*1afe0*/  ISETP.LT.AND P2, PT, R238, UR30, !P2 ;  /* 0x0000001eee007c0c */ /* 0x008fe2000d741270 */
[----:B------:R1:W-:Y:S01]  /*1aff0*/  @P4 STG.E desc[UR26][R6.64], R30 ;  /* 0x0000001e06004986 */ /* 0x0003e2000c10191a */
[C---:B------:R-:W-:Y:S01]  /*1b000*/  IADD3 R15, PT, PT, R13.reuse, UR68, RZ ;  /* 0x000000440d0f7c10 */ /* 0x040fe2000fffe0ff */
[C---:B--2---:R-:W-:Y:S01]  /*1b010*/  IMAD.WIDE R8, R13.reuse, 0x4, R2 ;  /* 0x000000040d087825 */ /* 0x044fe200078e0202 */
[----:B------:R-:W2:Y:S01]  /*1b020*/  LDCU UR37, c[0x0][0x398] ;  /* 0x00007300ff2577ac */ /* 0x000ea20008000800 */
[----:B------:R3:W-:Y:S01]  /*1b030*/  @P1 STG.E desc[UR26][R4.64], R66 ;  /* 0x0000004204001986 */ /* 0x0007e2000c10191a */
[----:B------:R-:W-:Y:S01]  /*1b040*/  ISETP.GE.AND P1, PT, R0, UR12, PT ;  /* 0x0000000c00007c0c */ /* 0x000fe2000bf26270 */
[----:B------:R-:W-:Y:S01]  /*1b050*/  VIADD R0, R246, 0x29 ;  /* 0x00000029f6007836 */ /* 0x000fe20000000000 */
[----:B------:R-:W-:Y:S01]  /*1b060*/  ISETP.LT.AND P4, PT, R244, UR60, !P0 ;  /* 0x0000003cf4007c0c */ /* 0x000fe2000c781270 */
[----:B------:R4:W-:Y:S01]  /*1b070*/  @P5 STG.E desc[UR26][R8.64], R70 ;  /* 0x0000004608005986 */ /* 0x0009e2000c10191a */
[----:B------:R-:W2:Y:S01]  /*1b080*/  LDCU UR61, c[0x0][0x3b8] ;  /* 0x00007700ff3d77ac */ /* 0x000ea20008000800 */
[----:B-1----:R-:W-:Y:S01]  /*1b090*/  IMAD.WIDE R6, R13, 0x4, R116 ;  /* 0x000000040d067825 */ /* 0x002fe200078e0274 */
[----:B------:R-:W-:Y:S01]  /*1b0a0*/  ISETP.LT.AND P0, PT, R238, UR58, !P0 ;  /* 0x0000003aee007c0c */ /* 0x000fe2000c701270 */
[----:B------:R-:W1:Y:S02]  /*1b0b0*/  LDCU UR10, c[0x0][0x39c] ;  /* 0x00007380ff0a77ac */ /* 0x000e640008000800 */
[C---:B---3--:R-:W-:Y:S01]  /*1b0c0*/  IMAD.WIDE R4, R15.reuse, 0x4, R2 ;  /* 0x000000040f047825 */ /* 0x048fe200078e0202 */
[----:B------:R3:W-:Y:S01]  /*1b0d0*/  @P3 STG.E desc[UR26][R6.64], R122 ;  /* 0x0000007a06003986 */ /* 0x0007e2000c10191a */
[----:B------:R-:W-:Y:S01]  /*1b0e0*/  ISETP.GE.AND P3, PT, R0, UR46, PT ;  /* 0x0000002e00007c0c */ /* 0x000fe2000bf66270 */
[----:B------:R-:W1:Y:S01]  /*1b0f0*/  LDCU UR53, c[0x0][0x398] ;  /* 0x00007300ff3577ac */ /* 0x000e620008000800 */
[C---:B----4-:R-:W-:Y:S01]  /*1b100*/  IMAD.WIDE R8, R15.reuse, 0x4, R116 ;  /* 0x000000040f087825 */ /* 0x050fe200078e0274 */
[----:B------:R-:W-:Y:S01]  /*1b110*/  ISETP.LT.AND P5, PT, R244, UR59, !P1 ;  /* 0x0000003bf4007c0c */ /* 0x000fe2000cfa1270 */
[----:B------:R-:W4:Y:S02]  /*1b120*/  LDCU UR51, c[0x0][0x398] ;  /* 0x00007300ff3377ac */ /* 0x000f240008000800 */
        /* <DEDUP_REMOVED lines=8> */
[----:B------:R-:W3:Y:S01]  /*1b1b0*/  LDCU UR36, c[0x0][0x39c] ;  /* 0x00007380ff2477ac */ /* 0x000ee20008000800 */
[C---:B------:R-:W-:Y:S02]  /*1b1c0*/  VIADD R11, R17.reuse, UR64 ;  /* 0x00000040110b7c36 */ /* 0x040fe40008000000 */
[----:B------:R-:W-:Y:S01]  /*1b1d0*/  VIADD R0, R246, 0x2b ;  /* 0x0000002bf6007836 */ /* 0x000fe20000000000 */
[----:B------:R-:W3:Y:S01]  /*1b1e0*/  LDCU UR52, c[0x0][0x398] ;  /* 0x00007300ff3477ac */ /* 0x000ee20008000800 */
[----:B-1----:R-:W-:Y:S01]  /*1b1f0*/  IMAD.WIDE R4, R17, 0x4, R116 ;  /* 0x0000000411047825 */ /* 0x002fe200078e0274 */
[----:B------:R-:W-:Y:S01]  /*1b200*/  ISETP.LT.AND P6, PT, R244, UR38, !P3 ;  /* 0x00000026f4007c0c */ /* 0x000fe2000dfc1270 */
[----:B------:R-:W1:Y:S01]  /*1b210*/  LDCU UR75, c[0x0][0x398] ;  /* 0x00007300ff4b77ac */ /* 0x000e620008000800 */
[----:B------:R-:W-:Y:S01]  /*1b220*/  ISETP.LT.AND P3, PT, R238, UR55, !P3 ;  /* 0x00000037ee007c0c */ /* 0x000fe2000df61270 */
[----:B------:R3:W-:Y:S01]  /*1b230*/  @P4 STG.E desc[UR26][R6.64], R71 ;  /* 0x0000004706004986 */ /* 0x0007e2000c10191a */
[C---:B--2---:R-:W-:Y:S01]  /*1b240*/  IMAD.WIDE R8, R11.reuse, 0x4, R2 ;  /* 0x000000040b087825 */ /* 0x044fe200078e0202 */
[----:B------:R-:W2:Y:S02]  /*1b250*/  LDCU UR35, c[0x0][0x39c] ;  /* 0x00007380ff2377ac */ /* 0x000ea40008000800 */
[----:B------:R1:W-:Y:S01]  /*1b260*/  @P0 STG.E desc[UR26][R4.64], R123 ;  /* 0x0000007b04000986 */ /* 0x0003e2000c10191a */
[----:B------:R-:W-:Y:S01]  /*1b270*/  ISETP.GE.AND P0, PT, R0, UR31, PT ;  /* 0x0000001f00007c0c */ /* 0x000fe2000bf06270 */
[----:B------:R-:W2:Y:S01]  /*1b280*/  LDCU UR57, c[0x0][0x3b8] ;  /* 0x00007700ff3977ac */ /* 0x000ea20008000800 */
[C---:B------:R-:W-:Y:S01]  /*1b290*/  VIADD R13, R11.reuse, UR6 ;  /* 0x000000060b0d7c36 */ /* 0x040fe20008000000 */
[----:B------:R-:W-:Y:S01]  /*1b2a0*/  ISETP.LT.AND P4, PT, R244, UR42, !P2 ;  /* 0x0000002af4007c0c */ /* 0x000fe2000d781270 */
[----:B------:R-:W-:Y:S01]  /*1b2b0*/  VIADD R0, R246, 0x2c ;  /* 0x0000002cf6007836 */ /* 0x000fe20000000000 */
[----:B------:R-:W2:Y:S01]  /*1b2c0*/  LDCU UR48, c[0x0][0x398] ;  /* 0x00007300ff3077ac */ /* 0x000ea20008000800 */
[----:B---3--:R-:W-:Y:S01]  /*1b2d0*/  IMAD.WIDE R6, R11, 0x4, R116 ;  /* 0x000000040b067825 */ /* 0x008fe200078e0274 */
[----:B------:R-:W-:Y:S01]  /*1b2e0*/  ISETP.LT.AND P2, PT, R238, UR37, !P2 ;  /* 0x00000025ee007c0c */ /* 0x000fe2000d741270 */
[----:B------:R-:W3:Y:S01]  /*1b2f0*/  LDCU UR16, c[0x0][0x398] ;  /* 0x00007300ff1077ac */ /* 0x000ee20008000800 */
[----:B------:R4:W-:Y:S01]  /*1b300*/  @P5 STG.E desc[UR26][R8.64], R24 ;  /* 0x0000001808005986 */ /* 0x0009e2000c10191a */
[C---:B-1----:R-:W-:Y:S01]  /*1b310*/  IMAD.WIDE R4, R13.reuse, 0x4, R2 ;  /* 0x000000040d047825 */ /* 0x042fe200078e0202 */
[----:B------:R-:W1:Y:S02]  /*1b320*/  LDCU UR33, c[0x0][0x39c] ;  /* 0x00007380ff2177ac */ /* 0x000e640008000800 */
[----:B------:R2:W-:Y:S01]  /*1b330*/  @P1 STG.E desc[UR26][R6.64], R48 ;  /* 0x0000003006001986 */ /* 0x0005e2000c10191a */
[C---:B------:R-:W-:Y:S01]  /*1b340*/  VIADD R15, R13.reuse, UR61 ;  /* 0x0000003d0d0f7c36 */ /* 0x040fe20008000000 */
[----:B------:R-:W-:Y:S01]  /*1b350*/  ISETP.GE.AND P1, PT, R0, UR10, PT ;  /* 0x0000000a00007c0c */ /* 0x000fe2000bf26270 */
[----:B------:R-:W1:Y:S01]  /*1b360*/  LDCU UR24, c[0x0][0x3b8] ;  /* 0x00007700ff1877ac */ /* 0x000e620008000800 */
[----:B------:R-:W-:Y:S01]  /*1b370*/  VIADD R0, R246, 0x2d ;  /* 0x0000002df6007836 */ /* 0x000fe20000000000 */
[----:B------:R-:W-:Y:S01]  /*1b380*/  ISETP.LT.AND P5, PT, R244, UR53, !P0 ;  /* 0x00000035f4007c0c */ /* 0x000fe2000c7a1270 */
[----:B------:R-:W1:Y:S01]  /*1b390*/  LDCU UR74, c[0x0][0x398] ;  /* 0x00007300ff4a77ac */ /* 0x000e620008000800 */
[----:B----4-:R-:W-:Y:S01]  /*1b3a0*/  IMAD.WIDE R8, R13, 0x4, R116 ;  /* 0x000000040d087825 */ /* 0x010fe200078e0274 */
[----:B------:R-:W-:Y:S01]  /*1b3b0*/  ISETP.LT.AND P0, PT, R238, UR51, !P0 ;  /* 0x00000033ee007c0c */ /* 0x000fe2000c701270 */
[----:B------:R4:W-:Y:S01]  /*1b3c0*/  @P6 STG.E desc[UR26][R4.64], R44 ;  /* 0x0000002c04006986 */ /* 0x0009e2000c10191a */
[----:B------:R-:W1:Y:S01]  /*1b3d0*/  LDCU UR72, c[0x0][0x398] ;  /* 0x00007300ff4877ac */ /* 0x000e620008000800 */
[----:B--2---:R-:W-:-:S02]  /*1b3e0*/  IMAD.WIDE R6, R15, 0x4, R2 ;  /* 0x000000040f067825 */ /* 0x004fc400078e0202 */
[----:B------:R2:W-:Y:S01]  /*1b3f0*/  @P3 STG.E desc[UR26][R8.64], R104 ;  /* 0x0000006808003986 */ /* 0x0005e2000c10191a */
[----:B------:R-:W1:Y:S01]  /*1b400*/  LDCU UR47, c[0x0][0x39c] ;  /* 0x00007380ff2f77ac */ /* 0x000e620008000800 */
[C---:B------:R-:W-:Y:S01]  /*1b410*/  VIADD R17, R15.reuse, UR29 ;  /* 0x0000001d0f117c36 */ /* 0x040fe20008000000 */
[----:B------:R-:W-:Y:S01]  /*1b420*/  ISETP.GE.AND P3, PT, R0, UR36, PT ;  /* 0x0000002400007c0c */ /* 0x000fe2000bf66270 */
[----:B------:R-:W1:Y:S01]  /*1b430*/  LDCU UR28, c[0x0][0x3b8] ;  /* 0x00007700ff1c77ac */ /* 0x000e620008000800 */
[----:B------:R-:W-:Y:S01]  /*1b440*/  IADD3 R0, PT, PT, R246, 0x2e, RZ ;  /* 0x0000002ef6007810 */ /* 0x000fe20007ffe0ff */
[----:B----4-:R-:W-:Y:S01]  /*1b450*/  IMAD.WIDE R4, R15, 0x4, R116 ;  /* 0x000000040f047825 */ /* 0x010fe200078e0274 */
[----:B------:R-:W4:Y:S01]  /*1b460*/  LDCU UR73, c[0x0][0x398] ;  /* 0x00007300ff4977ac */ /* 0x000f220008000800 */
[----:B------:R-:W-:Y:S01]  /*1b470*/  ISETP.LT.AND P6, PT, R244, UR52, !P1 ;  /* 0x00000034f4007c0c */ /* 0x000fe2000cfc1270 */
[----:B------:R1:W-:Y:S01]  /*1b480*/  @P4 STG.E desc[UR26][R6.64], R25 ;  /* 0x0000001906004986 */ /* 0x0003e2000c10191a */
[----:B------:R-:W-:Y:S01]  /*1b490*/  ISETP.LT.AND P1, PT, R238, UR75, !P1 ;  /* 0x0000004bee007c0c */ /* 0x000fe2000cf21270 */
[----:B------:R-:W4:Y:S01]  /*1b4a0*/  LDCU UR32, c[0x0][0x398] ;  /* 0x00007300ff2077ac */ /* 0x000f220008000800 */
[C---:B--2---:R-:W-:Y:S01]  /*1b4b0*/  IMAD.WIDE R8, R17.reuse, 0x4, R2 ;  /* 0x0000000411087825 */ /* 0x044fe200078e0202 */
[----:B------:R2:W-:Y:S01]  /*1b4c0*/  @P2 STG.E desc[UR26][R4.64], R49 ;  /* 0x0000003104002986 */ /* 0x0005e2000c10191a */
[----:B------:R-:W-:Y:S01]  /*1b4d0*/  ISETP.GE.AND P2, PT, R0, UR35, PT ;  /* 0x0000002300007c0c */ /* 0x000fe2000bf46270 */
[----:B------:R-:W4:Y:S01]  /*1b4e0*/  LDCU UR70, c[0x0][0x39c] ;  /* 0x00007380ff4677ac */ /* 0x000f220008000800 */
[----:B------:R-:W-:-:S02]  /*1b4f0*/  VIADD R11, R17, UR57 ;  /* 0x00000039110b7c36 */ /* 0x000fc40008000000 */
[----:B------:R-:W-:Y:S01]  /*1b500*/  VIADD R0, R246, 0x2f ;  /* 0x0000002ff6007836 */ /* 0x000fe20000000000 */
[----:B------:R-:W4:Y:S01]  /*1b510*/  LDCU UR34, c[0x0][0x3b8] ;  /* 0x00007700ff2277ac */ /* 0x000f220008000800 */
[----:B-1----:R-:W-:Y:S01]  /*1b520*/  IMAD.WIDE R6, R17, 0x4, R116 ;  /* 0x0000000411067825 */ /* 0x002fe200078e0274 */
[----:B------:R-:W-:Y:S01]  /*1b530*/  ISETP.LT.AND P4, PT, R244, UR48, !P3 ;  /* 0x00000030f4007c0c */ /* 0x000fe2000df81270 */
[----:B------:R-:W1:Y:S01]  /*1b540*/  LDCU UR50, c[0x0][0x398] ;  /* 0x00007300ff3277ac */ /* 0x000e620008000800 */
[----:B---3--:R-:W-:Y:S01]  /*1b550*/  ISETP.LT.AND P3, PT, R238, UR16, !P3 ;  /* 0x00000010ee007c0c */ /* 0x008fe2000df61270 */
[----:B------:R3:W-:Y:S01]  /*1b560*/  @P5 STG.E desc[UR26][R8.64], R45 ;  /* 0x0000002d08005986 */ /* 0x0007e2000c10191a */
[C---:B--2---:R-:W-:Y:S01]  /*1b570*/  IMAD.WIDE R4, R11.reuse, 0x4, R2 ;  /* 0x000000040b047825 */ /* 0x044fe200078e0202 */
[----:B------:R-:W2:Y:S02]  /*1b580*/  LDCU UR69, c[0x0][0x398] ;  /* 0x00007300ff4577ac */ /* 0x000ea40008000800 */
[----:B------:R1:W-:Y:S01]  /*1b590*/  @P0 STG.E desc[UR26][R6.64], R105 ;  /* 0x0000006906000986 */ /* 0x0003e2000c10191a */
[----:B------:R-:W-:Y:S01]  /*1b5a0*/  ISETP.GE.AND P0, PT, R0, UR33, PT ;  /* 0x0000002100007c0c */ /* 0x000fe2000bf06270 */
[----:B------:R-:W2:Y:S01]  /*1b5b0*/  LDCU UR76, c[0x0][0x39c] ;  /* 0x00007380ff4c77ac */ /* 0x000ea20008000800 */
[----:B------:R-:W-:-:S02]  /*1b5c0*/  VIADD R13, R11, UR24 ;  /* 0x000000180b0d7c36 */ /* 0x000fc40008000000 */
[----:B------:R-:W-:Y:S01]  /*1b5d0*/  VIADD R0, R246, 0x30 ;  /* 0x00000030f6007836 */ /* 0x000fe20000000000 */
[----:B------:R-:W2:Y:S01]  /*1b5e0*/  LDCU UR54, c[0x0][0x3b8] ;  /* 0x00007700ff3677ac */ /* 0x000ea20008000800 */
[----:B---3--:R-:W-:Y:S01]  /*1b5f0*/  IMAD.WIDE R8, R11, 0x4, R116 ;  /* 0x000000040b087825 */ /* 0x008fe200078e0274 */
[----:B------:R-:W-:Y:S01]  /*1b600*/  ISETP.LT.AND P5, PT, R244, UR74, !P2 ;  /* 0x0000004af4007c0c */ /* 0x000fe2000d7a1270 */
[----:B------:R-:W3:Y:S01]  /*1b610*/  LDCU UR45, c[0x0][0x398] ;  /* 0x00007300ff2d77ac */ /* 0x000ee20008000800 */
[----:B------:R-:W-:Y:S01]  /*1b620*/  ISETP.LT.AND P2, PT, R238, UR72, !P2 ;  /* 0x00000048ee007c0c */ /* 0x000fe2000d741270 */
[----:B------:R2:W-:Y:S01]  /*1b630*/  @P6 STG.E desc[UR26][R4.64], R26 ;  /* 0x0000001a04006986 */ /* 0x0005e2000c10191a */
[C---:B-1----:R-:W-:Y:S01]  /*1b640*/  IMAD.WIDE R6, R13.reuse, 0x4, R2 ;  /* 0x000000040d067825 */ /* 0x042fe200078e0202 */
[----:B------:R-:W1:Y:S02]  /*1b650*/  LDCU UR4, c[0x0][0x398] ;  /* 0x00007300ff0477ac */ /* 0x000e640008000800 */
[----:B------:R3:W-:Y:S01]  /*1b660*/  @P1 STG.E desc[UR26][R8.64], R50 ;  /* 0x0000003208001986 */ /* 0x0007e2000c10191a */
[----:B------:R-:W-:Y:S01]  /*1b670*/  ISETP.GE.AND P1, PT, R0, UR47, PT ;  /* 0x0000002f00007c0c */ /* 0x000fe2000bf26270 */
[----:B------:R-:W1:Y:S01]  /*1b680*/  LDCU UR71, c[0x0][0x39c] ;  /* 0x00007380ff4777ac */ /* 0x000e620008000800 */
[----:B------:R-:W-:-:S02]  /*1b690*/  VIADD R15, R13, UR28 ;  /* 0x0000001c0d0f7c36 */ /* 0x000fc40008000000 */
[----:B------:R-:W-:Y:S01]  /*1b6a0*/  VIADD R0, R246, 0x31 ;  /* 0x00000031f6007836 */ /* 0x000fe20000000000 */
[----:B------:R-:W1:Y:S01]  /*1b6b0*/  LDCU UR49, c[0x0][0x3b8] ;  /* 0x00007700ff3177ac */ /* 0x000e620008000800 */
[----:B--2---:R-:W-:Y:S01]  /*1b6c0*/  IMAD.WIDE R4, R13, 0x4, R116 ;  /* 0x000000040d047825 */ /* 0x004fe200078e0274 */
[----:B----4-:R-:W-:Y:S01]  /*1b6d0*/  ISETP.LT.AND P6, PT, R244, UR73, !P0 ;  /* 0x00000049f4007c0c */ /* 0x010fe2000c7c1270 */
[----:B------:R-:W2:Y:S01]  /*1b6e0*/  LDCU UR39, c[0x0][0x398] ;  /* 0x00007300ff2777ac */ /* 0x000ea20008000800 */
[----:B------:R-:W-:Y:S01]  /*1b6f0*/  ISETP.LT.AND P0, PT, R238, UR32, !P0 ;  /* 0x00000020ee007c0c */ /* 0x000fe2000c701270 */
[----:B------:R4:W-:Y:S01]  /*1b700*/  @P4 STG.E desc[UR26][R6.64], R46 ;  /* 0x0000002e06004986 */ /* 0x0009e2000c10191a */
[C---:B---3--:R-:W-:Y:S01]  /*1b710*/  IMAD.WIDE R8, R15.reuse, 0x4, R2 ;  /* 0x000000040f087825 */ /* 0x048fe200078e0202 */
[----:B------:R-:W3:Y:S02]  /*1b720*/  LDCU UR67, c[0x0][0x398] ;  /* 0x00007300ff4377ac */ /* 0x000ee40008000800 */
[----:B------:R1:W-:Y:S01]  /*1b730*/  @P3 STG.E desc[UR26][R4.64], R106 ;  /* 0x0000006a04003986 */ /* 0x0003e2000c10191a */
[----:B------:R-:W-:Y:S01]  /*1b740*/  ISETP.GE.AND P3, PT, R0, UR70, PT ;  /* 0x0000004600007c0c */ /* 0x000fe2000bf66270 */
[----:B------:R-:W2:Y:S01]  /*1b750*/  LDCU UR22, c[0x0][0x39c] ;  /* 0x00007380ff1677ac */ /* 0x000ea20008000800 */
[----:B------:R-:W-:-:S02]  /*1b760*/  VIADD R17, R15, UR34 ;  /* 0x000000220f117c36 */ /* 0x000fc40008000000 */
[----:B------:R-:W-:Y:S01]  /*1b770*/  VIADD R0, R246, 0x32 ;  /* 0x00000032f6007836 */ /* 0x000fe20000000000 */
[----:B------:R-:W2:Y:S01]  /*1b780*/  LDCU UR77, c[0x0][0x3b8] ;  /* 0x00007700ff4d77ac */ /* 0x000ea20008000800 */
[----:B----4-:R-:W-:Y:S01]  /*1b790*/  IMAD.WIDE R6, R15, 0x4, R116 ;  /* 0x000000040f067825 */ /* 0x010fe200078e0274 */
[----:B------:R-:W-:Y:S01]  /*1b7a0*/  ISETP.LT.AND P4, PT, R244, UR50, !P1 ;  /* 0x00000032f4007c0c */ /* 0x000fe2000cf81270 */
[----:B------:R-:W4:Y:S01]  /*1b7b0*/  LDCU UR44, c[0x0][0x398] ;  /* 0x00007300ff2c77ac */ /* 0x000f220008000800 */
        /* <DEDUP_REMOVED lines=11> */
[----:B------:R-:W-:Y:S01]  /*1b870*/  ISETP.LT.AND P5, PT, R244, UR45, !P3 ;  /* 0x0000002df4007c0c */ /* 0x000fe2000dfa1270 */
[----:B------:R-:W2:Y:S01]  /*1b880*/  LDCU UR18, c[0x0][0x398] ;  /* 0x00007300ff1277ac */ /* 0x000ea20008000800 */
[----:B------:R-:W-:Y:S01]  /*1b890*/  ISETP.LT.AND P3, PT, R238, UR4, !P3 ;  /* 0x00000004ee007c0c */ /* 0x000fe2000df61270 */
[----:B------:R1:W-:Y:S01]  /*1b8a0*/  @P6 STG.E desc[UR26][R4.64], R47 ;  /* 0x0000002f04006986 */ /* 0x0003e2000c10191a */
[C---:B---3--:R-:W-:Y:S01]  /*1b8b0*/  IMAD.WIDE R6, R11.reuse, 0x4, R2 ;  /* 0x000000040b067825 */ /* 0x048fe200078e0202 */
[----:B------:R-:W3:Y:S02]  /*1b8c0*/  LDCU UR20, c[0x0][0x398] ;  /* 0x00007300ff1477ac */ /* 0x000ee40008000800 */
[----:B------:R2:W-:Y:S01]  /*1b8d0*/  @P0 STG.E desc[UR26][R8.64], R107 ;  /* 0x0000006b08000986 */ /* 0x0005e2000c10191a */
[----:B------:R-:W-:Y:S01]  /*1b8e0*/  ISETP.GE.AND P0, PT, R0, UR71, PT ;  /* 0x0000004700007c0c */ /* 0x000fe2000bf06270 */
[----:B------:R-:W3:Y:S01]  /*1b8f0*/  LDCU UR43, c[0x0][0x39c] ;  /* 0x00007380ff2b77ac */ /* 0x000ee20008000800 */
[----:B------:R-:W-:-:S02]  /*1b900*/  VIADD R13, R11, UR49 ;  /* 0x000000310b0d7c36 */ /* 0x000fc40008000000 */
        /* <DEDUP_REMOVED lines=16> */
[----:B----4-:R-:W-:Y:S01]  /*1ba10*/  ISETP.LT.AND P4, PT, R244, UR44, !P0 ;  /* 0x0000002cf4007c0c */ /* 0x010fe2000c781270 */
        /* <DEDUP_REMOVED lines=11> */
[----:B----4-:R-:W-:Y:S01]  /*1bad0*/  IMAD.WIDE R8, R15, 0x4, R116 ;  /* 0x000000040f087825 */ /* 0x010fe200078e0274 */
[----:B------:R-:W-:Y:S01]  /*1bae0*/  ISETP.LT.AND P5, PT, R244, UR18, !P1 ;  /* 0x00000012f4007c0c */ /* 0x000fe2000cfa1270 */
[----:B------:R-:W4:Y:S01]  /*1baf0*/  LDCU UR12, c[0x0][0x398] ;  /* 0x00007300ff0c77ac */ /* 0x000f220008000800 */
        /* <DEDUP_REMOVED lines=10> */
[----:B-1----:R-:W-:Y:S01]  /*1bba0*/  IMAD.WIDE R4, R17, 0x4, R116 ;  /* 0x0000000411047825 */ /* 0x002fe200078e0274 */
[----:B------:R-:W-:Y:S01]  /*1bbb0*/  ISETP.LT.AND P6, PT, R244, UR63, !P3 ;  /* 0x0000003ff4007c0c */ /* 0x000fe2000dfc1270 */
[----:B------:R-:W1:Y:S01]  /*1bbc0*/  LDCU UR46, c[0x0][0x398] ;  /* 0x00007300ff2e77ac */ /* 0x000e620008000800 */
[----:B------:R-:W-:Y:S01]  /*1bbd0*/  ISETP.LT.AND P3, PT, R238, UR40, !P3 ;  /* 0x00000028ee007c0c */ /* 0x000fe2000df61270 */
[----:B------:R2:W-:Y:S01]  /*1bbe0*/  @P4 STG.E desc[UR26][R6.64], R125 ;  /* 0x0000007d06004986 */ /* 0x0005e2000c10191a */
[C---:B---3--:R-:W-:Y:S01]  /*1bbf0*/  IMAD.WIDE R8, R11.reuse, 0x4, R2 ;  /* 0x000000040b087825 */ /* 0x048fe200078e0202 */
[----:B------:R-:W3:Y:S01]  /*1bc00*/  LDCU UR38, c[0x0][0x398] ;  /* 0x00007300ff2677ac */ /* 0x000ee20008000800 */
[C---:B------:R-:W-:Y:S01]  /*1bc10*/  IADD3 R13, PT, PT, R11.reuse, UR62, RZ ;  /* 0x0000003e0b0d7c10 */ /* 0x040fe2000fffe0ff */
[----:B------:R1:W-:Y:S01]  /*1bc20*/  @P0 STG.E desc[UR26][R4.64], R169 ;  /* 0x000000a904000986 */ /* 0x0003e2000c10191a */
[----:B------:R-:W-:Y:S01]  /*1bc30*/  ISETP.GE.AND P0, PT, R0, UR64, PT ;  /* 0x0000004000007c0c */ /* 0x000fe2000bf06270 */
[----:B------:R-:W3:Y:S01]  /*1bc40*/  LDCU UR29, c[0x0][0x39c] ;  /* 0x00007380ff1d77ac */ /* 0x000ee20008000800 */
[----:B------:R-:W-:Y:S01]  /*1bc50*/  VIADD R0, R246, 0x38 ;  /* 0x00000038f6007836 */ /* 0x000fe20000000000 */
[----:B------:R-:W-:Y:S01]  /*1bc60*/  ISETP.LT.AND P4, PT, R244, UR41, !P2 ;  /* 0x00000029f4007c0c */ /* 0x000fe2000d781270 */
[----:B------:R-:W3:Y:S01]  /*1bc70*/  LDCU UR14, c[0x0][0x3b8] ;  /* 0x00007700ff0e77ac */ /* 0x000ee20008000800 */
[----:B--2---:R-:W-:Y:S01]  /*1bc80*/  IMAD.WIDE R6, R11, 0x4, R116 ;  /* 0x000000040b067825 */ /* 0x004fe200078e0274 */
[----:B------:R-:W2:Y:S01]  /*1bc90*/  LDCU UR56, c[0x0][0x398] ;  /* 0x00007300ff3877ac */ /* 0x000ea20008000800 */
[----:B------:R-:W-:Y:S01]  /*1bca0*/  ISETP.LT.AND P2, PT, R238, UR60, !P2 ;  /* 0x0000003cee007c0c */ /* 0x000fe2000d741270 */
[----:B------:R3:W-:Y:S01]  /*1bcb0*/  @P5 STG.E desc[UR26][R8.64], R98 ;  /* 0x0000006208005986 */ /* 0x0007e2000c10191a */
[----:B------:R-:W2:Y:S01]  /*1bcc0*/  LDCU UR42, c[0x0][0x398] ;  /* 0x00007300ff2a77ac */ /* 0x000ea20008000800 */
[----:B-1----:R-:W-:-:S02]  /*1bcd0*/  IMAD.WIDE R4, R13, 0x4, R2 ;  /* 0x000000040d047825 */ /* 0x002fc400078e0202 */
[----:B------:R1:W-:Y:S01]  /*1bce0*/  @P1 STG.E desc[UR26][R6.64], R158 ;  /* 0x0000009e06001986 */ /* 0x0003e2000c10191a */
[----:B------:R-:W-:Y:S01]  /*1bcf0*/  ISETP.GE.AND P1, PT, R0, UR6, PT ;  /* 0x0000000600007c0c */ /* 0x000fe2000bf26270 */
[----:B------:R-:W2:Y:S01]  /*1bd00*/  LDCU UR55, c[0x0][0x3b8] ;  /* 0x00007700ff3777ac */ /* 0x000ea20008000800 */
[C---:B------:R-:W-:Y:S02]  /*1bd10*/  VIADD R15, R13.reuse, UR30 ;  /* 0x0000001e0d0f7c36 */ /* 0x040fe40008000000 */
[----:B------:R-:W-:Y:S01]  /*1bd20*/  VIADD R0, R246, 0x39 ;  /* 0x00000039f6007836 */ /* 0x000fe20000000000 */
[----:B------:R-:W2:Y:S01]  /*1bd30*/  LDCU UR57, c[0x0][0x39c] ;  /* 0x00007380ff3977ac */ /* 0x000ea20008000800 */
[----:B---3--:R-:W-:Y:S01]  /*1bd40*/  IMAD.WIDE R8, R13, 0x4, R116 ;  /* 0x000000040d087825 */ /* 0x008fe200078e0274 */
[----:B----4-:R-:W-:Y:S01]  /*1bd50*/  ISETP.LT.AND P5, PT, R244, UR12, !P0 ;  /* 0x0000000cf4007c0c */ /* 0x010fe2000c7a1270 */
[----:B------:R-:W3:Y:S01]  /*1bd60*/  LDCU UR31, c[0x0][0x398] ;  /* 0x00007300ff1f77ac */ /* 0x000ee20008000800 */
        /* <DEDUP_REMOVED lines=9> */
[----:B------:R-:W3:Y:S01]  /*1be00*/  LDCU UR24, c[0x0][0x39c] ;  /* 0x00007380ff1877ac */ /* 0x000ee20008000800 */
[----:B----4-:R-:W-:Y:S01]  /*1be10*/  IMAD.WIDE R4, R15, 0x4, R116 ;  /* 0x000000040f047825 */ /* 0x010fe200078e0274 */
[----:B------:R-:W-:Y:S01]  /*1be20*/  ISETP.LT.AND P6, PT, R244, UR46, !P1 ;  /* 0x0000002ef4007c0c */ /* 0x000fe2000cfc1270 */
[----:B------:R-:W4:Y:S01]  /*1be30*/  LDCU UR10, c[0x0][0x398] ;  /* 0x00007300ff0a77ac */ /* 0x000f220008000800 */
[----:B------:R-:W-:Y:S01]  /*1be40*/  ISETP.LT.AND P1, PT, R238, UR38, !P1 ;  /* 0x00000026ee007c0c */ /* 0x000fe2000cf21270 */
[----:B------:R3:W-:Y:S01]  /*1be50*/  @P4 STG.E desc[UR26][R6.64], R99 ;  /* 0x0000006306004986 */ /* 0x0007e2000c10191a */
[----:B------:R-:W4:Y:S01]  /*1be60*/  LDCU UR52, c[0x0][0x398] ;  /* 0x00007300ff3477ac */ /* 0x000f220008000800 */
[----:B-1----:R-:W-:-:S02]  /*1be70*/  IMAD.WIDE R8, R17, 0x4, R2 ;  /* 0x0000000411087825 */ /* 0x002fc400078e0202 */
[----:B------:R1:W-:Y:S01]  /*1be80*/  @P2 STG.E desc[UR26][R4.64], R159 ;  /* 0x0000009f04002986 */ /* 0x0003e2000c10191a */
[----:B------:R-:W-:Y:S01]  /*1be90*/  ISETP.GE.AND P2, PT, R0, UR29, PT ;  /* 0x0000001d00007c0c */ /* 0x000fe2000bf46270 */
[----:B------:R-:W4:Y:S01]  /*1bea0*/  LDCU UR28, c[0x0][0x39c] ;  /* 0x00007380ff1c77ac */ /* 0x000f220008000800 */
[C---:B------:R-:W-:Y:S01]  /*1beb0*/  VIADD R11, R17.reuse, UR14 ;  /* 0x0000000e110b7c36 */ /* 0x040fe20008000000 */
[----:B--2---:R-:W-:Y:S01]  /*1bec0*/  ISETP.LT.AND P4, PT, R244, UR56, !P3 ;  /* 0x00000038f4007c0c */ /* 0x004fe2000df81270 */
        /* <DEDUP_REMOVED lines=17> */
[----:B------:R-:W4:Y:S01]  /*1bfe0*/  LDCU UR35, c[0x0][0x398] ;  /* 0x00007300ff2377ac */ /* 0x000f220008000800 */
[----:B------:R3:W-:Y:S01]  /*1bff0*/  @P6 STG.E desc[UR26][R4.64], R92 ;  /* 0x0000005c04006986 */ /* 0x0007e2000c10191a */
[C---:B--2---:R-:W-:Y:S01]  /*1c000*/  IMAD.WIDE R6, R13.reuse, 0x4, R2 ;  /* 0x000000040d067825 */ /* 0x044fe200078e0202 */
[----:B------:R-:W2:Y:S02]  /*1c010*/  LDCU UR74, c[0x0][0x398] ;  /* 0x00007300ff4a77ac */ /* 0x000ea40008000800 */
[----:B------:R1:W-:Y:S01]  /*1c020*/  @P1 STG.E desc[UR26][R8.64], R72 ;  /* 0x0000004808001986 */ /* 0x0003e2000c10191a */
[C---:B------:R-:W-:Y:S01]  /*1c030*/  VIADD R15, R13.reuse, UR37 ;  /* 0x000000250d0f7c36 */ /* 0x040fe20008000000 */
[----:B------:R-:W-:Y:S01]  /*1c040*/  ISETP.GE.AND P1, PT, R0, UR24, PT ;  /* 0x0000001800007c0c */ /* 0x000fe2000bf26270 */
[----:B------:R-:W2:Y:S01]  /*1c050*/  LDCU UR54, c[0x0][0x39c] ;  /* 0x00007380ff3677ac */ /* 0x000ea20008000800 */
[----:B------:R-:W-:Y:S01]  /*1c060*/  IADD3 R0, PT, PT, R246, 0x3d, RZ ;  /* 0x0000003df6007810 */ /* 0x000fe20007ffe0ff */
[----:B------:R-:W2:Y:S01]  /*1c070*/  LDCU UR16, c[0x0][0x3b8] ;  /* 0x00007700ff1077ac */ /* 0x000ea20008000800 */
[----:B---3--:R-:W-:Y:S01]  /*1c080*/  IMAD.WIDE R4, R13, 0x4, R116 ;  /* 0x000000040d047825 */ /* 0x008fe200078e0274 */
[----:B------:R-:W-:Y:S01]  /*1c090*/  ISETP.LT.AND P6, PT, R244, UR10, !P0 ;  /* 0x0000000af4007c0c */ /* 0x000fe2000c7c1270 */
[----:B------:R3:W-:Y:S01]  /*1c0a0*/  @P4 STG.E desc[UR26][R6.64], R100 ;  /* 0x0000006406004986 */ /* 0x0007e2000c10191a */
[----:B------:R-:W2:Y:S01]  /*1c0b0*/  LDCU UR33, c[0x0][0x398] ;  /* 0x00007300ff2177ac */ /* 0x000ea20008000800 */
[----:B------:R-:W-:Y:S01]  /*1c0c0*/  ISETP.LT.AND P0, PT, R238, UR52, !P0 ;  /* 0x00000034ee007c0c */ /* 0x000fe2000c701270 */
[C---:B-1----:R-:W-:Y:S01]  /*1c0d0*/  IMAD.WIDE R8, R15.reuse, 0x4, R2 ;  /* 0x000000040f087825 */ /* 0x042fe200078e0202 */
[----:B------:R1:W-:Y:S01]  /*1c0e0*/  @P3 STG.E desc[UR26][R4.64], R164 ;  /* 0x000000a404003986 */ /* 0x0003e2000c10191a */
[----:B------:R-:W2:Y:S01]  /*1c0f0*/  LDCU UR73, c[0x0][0x398] ;  /* 0x00007300ff4977ac */ /* 0x000ea20008000800 */
[----:B------:R-:W-:Y:S01]  /*1c100*/  ISETP.GE.AND P3, PT, R0, UR28, PT ;  /* 0x0000001c00007c0c */ /* 0x000fe2000bf66270 */
[----:B------:R-:W-:Y:S01]  /*1c110*/  VIADD R17, R15, UR51 ;  /* 0x000000330f117c36 */ /* 0x000fe20008000000 */
[----:B------:R-:W2:Y:S01]  /*1c120*/  LDCU UR49, c[0x0][0x39c] ;  /* 0x00007380ff3177ac */ /* 0x000ea20008000800 */
[----:B------:R-:W-:-:S02]  /*1c130*/  VIADD R0, R246, 0x3e ;  /* 0x0000003ef6007836 */ /* 0x000fc40000000000 */
[----:B---3--:R-:W-:Y:S01]  /*1c140*/  IMAD.WIDE R6, R15, 0x4, R116 ;  /* 0x000000040f067825 */ /* 0x008fe200078e0274 */
[----:B------:R-:W3:Y:S01]  /*1c150*/  LDCU UR72, c[0x0][0x3b8] ;  /* 0x00007700ff4877ac */ /* 0x000ee20008000800 */
[----:B------:R-:W-:Y:S01]  /*1c160*/  ISETP.LT.AND P4, PT, R244, UR36, !P1 ;  /* 0x00000024f4007c0c */ /* 0x000fe2000cf81270 */
[----:B------:R2:W-:Y:S01]  /*1c170*/  @P5 STG.E desc[UR26][R8.64], R93 ;  /* 0x0000005d08005986 */ /* 0x0005e2000c10191a */
[----:B------:R-:W-:Y:S01]  /*1c180*/  ISETP.LT.AND P1, PT, R238, UR48, !P1 ;  /* 0x00000030ee007c0c */ /* 0x000fe2000cf21270 */
[----:B------:R-:W3:Y:S01]  /*1c190*/  LDCU UR47, c[0x0][0x398] ;  /* 0x00007300ff2f77ac */ /* 0x000ee20008000800 */
[C---:B-1----:R-:W-:Y:S01]  /*1c1a0*/  IMAD.WIDE R4, R17.reuse, 0x4, R2 ;  /* 0x0000000411047825 */ /* 0x042fe200078e0202 */
[----:B------:R1:W-:Y:S01]  /*1c1b0*/  @P2 STG.E desc[UR26][R6.64], R73 ;  /* 0x0000004906002986 */ /* 0x0003e2000c10191a */
[----:B------:R-:W3:Y:S01]  /*1c1c0*/  LDCU UR50, c[0x0][0x398] ;  /* 0x00007300ff3277ac */ /* 0x000ee20008000800 */
[----:B------:R-:W-:Y:S01]  /*1c1d0*/  ISETP.GE.AND P2, PT, R0, UR34, PT ;  /* 0x0000002200007c0c */ /* 0x000fe2000bf46270 */
[----:B------:R-:W-:Y:S01]  /*1c1e0*/  VIADD R11, R17, UR75 ;  /* 0x0000004b110b7c36 */ /* 0x000fe20008000000 */
[----:B------:R-:W3:Y:S01]  /*1c1f0*/  LDCU UR77, c[0x0][0x39c] ;  /* 0x00007380ff4d77ac */ /* 0x000ee20008000800 */
[----:B------:R-:W-:-:S02]  /*1c200*/  VIADD R0, R246, 0x3f ;  /* 0x0000003ff6007836 */ /* 0x000fc40000000000 */
[----:B--2---:R-:W-:Y:S01]  /*1c210*/  IMAD.WIDE R8, R17, 0x4, R116 ;  /* 0x0000000411087825 */ /* 0x004fe200078e0274 */
[----:B------:R-:W2:Y:S01]  /*1c220*/  LDCU UR32, c[0x0][0x3b8] ;  /* 0x00007700ff2077ac */ /* 0x000ea20008000800 */
[----:B----4-:R-:W-:Y:S01]  /*1c230*/  ISETP.LT.AND P5, PT, R244, UR35, !P3 ;  /* 0x00000023f4007c0c */ /* 0x010fe2000dfa1270 */
[----:B------:R4:W-:Y:S01]  /*1c240*/  @P6 STG.E desc[UR26][R4.64], R101 ;  /* 0x0000006504006986 */ /* 0x0009e2000c10191a */
[----:B------:R-:W-:Y:S01]  /*1c250*/  ISETP.LT.AND P3, PT, R238, UR74, !P3 ;  /* 0x0000004aee007c0c */ /* 0x000fe2000df61270 */
[----:B------:R-:W2:Y:S01]  /*1c260*/  LDCU UR70, c[0x0][0x398] ;  /* 0x00007300ff4677ac */ /* 0x000ea20008000800 */
[C---:B-1----:R-:W-:Y:S01]  /*1c270*/  IMAD.WIDE R6, R11.reuse, 0x4, R2 ;  /* 0x000000040b067825 */ /* 0x042fe200078e0202 */
[----:B------:R1:W-:Y:S01]  /*1c280*/  @P0 STG.E desc[UR26][R8.64], R165 ;  /* 0x000000a508000986 */ /* 0x0003e2000c10191a */
[----:B------:R-:W2:Y:S01]  /*1c290*/  LDCU UR45, c[0x0][0x398] ;  /* 0x00007300ff2d77ac */ /* 0x000ea20008000800 */
[----:B------:R-:W-:Y:S01]  /*1c2a0*/  ISETP.GE.AND P0, PT, R0, UR54, PT ;  /* 0x0000003600007c0c */ /* 0x000fe2000bf06270 */
[----:B------:R-:W-:Y:S01]  /*1c2b0*/  VIADD R13, R11, UR16 ;  /* 0x000000100b0d7c36 */ /* 0x000fe20008000000 */
[----:B------:R-:W2:Y:S01]  /*1c2c0*/  LDCU UR65, c[0x0][0x39c] ;  /* 0x00007380ff4177ac */ /* 0x000ea20008000800 */
[----:B------:R-:W-:-:S02]  /*1c2d0*/  VIADD R0, R246, 0x40 ;  /* 0x00000040f6007836 */ /* 0x000fc40000000000 */
[----:B----4-:R-:W-:Y:S01]  /*1c2e0*/  IMAD.WIDE R4, R11, 0x4, R116 ;  /* 0x000000040b047825 */ /* 0x010fe200078e0274 */
[----:B------:R-:W4:Y:S01]  /*1c2f0*/  LDCU UR69, c[0x0][0x3b8] ;  /* 0x00007700ff4577ac */ /* 0x000f220008000800 */
[----:B------:R-:W-:Y:S01]  /*1c300*/  ISETP.LT.AND P6, PT, R244, UR33, !P2 ;  /* 0x00000021f4007c0c */ /* 0x000fe2000d7c1270 */
[----:B------:R2:W-:Y:S01]  /*1c310*/  @P4 STG.E desc[UR26][R6.64], R94 ;  /* 0x0000005e06004986 */ /* 0x0005e2000c10191a */
[----:B------:R-:W-:Y:S01]  /*1c320*/  ISETP.LT.AND P2, PT, R238, UR73, !P2 ;  /* 0x00000049ee007c0c */ /* 0x000fe2000d741270 */
[----:B------:R-:W4:Y:S01]  /*1c330*/  LDCU UR76, c[0x0][0x398] ;  /* 0x00007300ff4c77ac */ /* 0x000f220008000800 */
[C---:B-1----:R-:W-:Y:S01]  /*1c340*/  IMAD.WIDE R8, R13.reuse, 0x4, R2 ;  /* 0x000000040d087825 */ /* 0x042fe200078e0202 */
[----:B------:R1:W-:Y:S01]  /*1c350*/  @P1 STG.E desc[UR26][R4.64], R74 ;  /* 0x0000004a04001986 */ /* 0x0003e2000c10191a */
[----:B------:R-:W4:Y:S01]  /*1c360*/  LDCU UR39, c[0x0][0x398] ;  /* 0x00007300ff2777ac */ /* 0x000f220008000800 */
[----:B------:R-:W-:Y:S01]  /*1c370*/  ISETP.GE.AND P1, PT, R0, UR49, PT ;  /* 0x0000003100007c0c */ /* 0x000fe2000bf26270 */
[----:B---3--:R-:W-:Y:S01]  /*1c380*/  VIADD R15, R13, UR72 ;  /* 0x000000480d0f7c36 */ /* 0x008fe20008000000 */
[----:B------:R-:W3:Y:S01]  /*1c390*/  LDCU UR8, c[0x0][0x39c] ;  /* 0x00007380ff0877ac */ /* 0x000ee20008000800 */
[----:B------:R-:W-:-:S02]  /*1c3a0*/  VIADD R0, R246, 0x41 ;  /* 0x00000041f6007836 */ /* 0x000fc40000000000 */
[----:B--2---:R-:W-:Y:S01]  /*1c3b0*/  IMAD.WIDE R6, R13, 0x4, R116 ;  /* 0x000000040d067825 */ /* 0x004fe200078e0274 */
[----:B------:R-:W2:Y:S01]  /*1c3c0*/  LDCU UR4, c[0x0][0x3b8] ;  /* 0x00007700ff0477ac */ /* 0x000ea20008000800 */
[----:B------:R-:W-:Y:S01]  /*1c3d0*/  ISETP.LT.AND P4, PT, R244, UR47, !P0 ;  /* 0x0000002ff4007c0c */ /* 0x000fe2000c781270 */
        /* <DEDUP_REMOVED lines=20> */
[----:B----4-:R-:W-:Y:S01]  /*1c520*/  VIADD R11, R17, UR69 ;  /* 0x00000045110b7c36 */ /* 0x010fe20008000000 */
[----:B------:R-:W4:Y:S01]  /*1c530*/  LDCU UR30, c[0x0][0x39c] ;  /* 0x00007380ff1e77ac */ /* 0x000f220008000800 */
        /* <DEDUP_REMOVED lines=36> */
[----:B----4-:R-:W-:Y:S01]  /*1c780*/  ISETP.GE.AND P3, PT, R0, UR30, PT ;  /* 0x0000001e00007c0c */ /* 0x010fe2000bf66270 */
[----:B------:R-:W-:Y:S01]  /*1c790*/  VIADD R17, R15, UR66 ;  /* 0x000000420f117c36 */ /* 0x000fe20008000000 */
[----:B------:R-:W4:Y:S01]  /*1c7a0*/  LDCU UR55, c[0x0][0x39c] ;  /* 0x00007380ff3777ac */ /* 0x000f220008000800 */
        /* <DEDUP_REMOVED lines=10> */
[----:B------:R-:W-:Y:S02]  /*1c850*/  IADD3 R11, PT, PT, R17, UR20, RZ ;  /* 0x00000014110b7c10 */ /* 0x000fe4000fffe0ff */
[----:B------:R-:W-:Y:S01]  /*1c860*/  ISETP.GE.AND P2, PT, R0, UR58, PT ;  /* 0x0000003a00007c0c */ /* 0x000fe2000bf46270 */
[----:B------:R-:W3:Y:S01]  /*1c870*/  LDCU UR37, c[0x0][0x39c] ;  /* 0x00007380ff2577ac */ /* 0x000ee20008000800 */
[----:B------:R-:W-:-:S02]  /*1c880*/  VIADD R0, R246, 0x47 ;  /* 0x00000047f6007836 */ /* 0x000fc40000000000 */
[----:B--2---:R-:W-:Y:S01]  /*1c890*/  IMAD.WIDE R6, R17, 0x4, R116 ;  /* 0x0000000411067825 */ /* 0x004fe200078e0274 */
[----:B------:R-:W2:Y:S01]  /*1c8a0*/  LDCU UR59, c[0x0][0x3b8] ;  /* 0x00007700ff3b77ac */ /* 0x000ea20008000800 */
[----:B------:R-:W-:Y:S01]  /*1c8b0*/  ISETP.LT.AND P4, PT, R244, UR43, !P3 ;  /* 0x0000002bf4007c0c */ /* 0x000fe2000df81270 */
[----:B------:R3:W-:Y:S01]  /*1c8c0*/  @P5 STG.E desc[UR26][R8.64], R133 ;  /* 0x0000008508005986 */ /* 0x0007e2000c10191a */
[----:B------:R-:W2:Y:S01]  /*1c8d0*/  LDCU UR61, c[0x0][0x398] ;  /* 0x00007300ff3d77ac */ /* 0x000ea20008000800 */
[----:B------:R-:W-:Y:S01]  /*1c8e0*/  ISETP.LT.AND P3, PT, R238, UR41, !P3 ;  /* 0x00000029ee007c0c */ /* 0x000fe2000df61270 */
[C---:B-1----:R-:W-:Y:S01]  /*1c8f0*/  IMAD.WIDE R4, R11.reuse, 0x4, R2 ;  /* 0x000000040b047825 */ /* 0x042fe200078e0202 */
[----:B------:R-:W1:Y:S01]  /*1c900*/  LDCU UR56, c[0x0][0x398] ;  /* 0x00007300ff3877ac */ /* 0x000e620008000800 */
[----:B------:R4:W-:Y:S01]  /*1c910*/  @P0 STG.E desc[UR26][R6.64], R189 ;  /* 0x000000bd06000986 */ /* 0x0009e2000c10191a */
[----:B------:R-:W-:Y:S01]  /*1c920*/  ISETP.GE.AND P0, PT, R0, UR14, PT ;  /* 0x0000000e00007c0c */ /* 0x000fe2000bf06270 */
[----:B------:R-:W-:Y:S01]  /*1c930*/  VIADD R13, R11, UR40 ;  /* 0x000000280b0d7c36 */ /* 0x000fe20008000000 */
[----:B------:R-:W1:Y:S01]  /*1c940*/  LDCU UR38, c[0x0][0x3b8] ;  /* 0x00007700ff2677ac */ /* 0x000e620008000800 */
[----:B------:R-:W-:-:S02]  /*1c950*/  VIADD R0, R246, 0x48 ;  /* 0x00000048f6007836 */ /* 0x000fc40000000000 */
[----:B---3--:R-:W-:Y:S01]  /*1c960*/  IMAD.WIDE R8, R11, 0x4, R116 ;  /* 0x000000040b087825 */ /* 0x008fe200078e0274 */
[----:B------:R-:W3:Y:S01]  /*1c970*/  LDCU UR51, c[0x0][0x39c] ;  /* 0x00007380ff3377ac */ /* 0x000ee20008000800 */
[----:B------:R-:W-:Y:S01]  /*1c980*/  ISETP.LT.AND P5, PT, R244, UR64, !P2 ;  /* 0x00000040f4007c0c */ /* 0x000fe2000d7a1270 */
[----:B------:R1:W-:Y:S01]  /*1c990*/  @P6 STG.E desc[UR26][R4.64], R162 ;  /* 0x000000a204006986 */ /* 0x0003e2000c10191a */
[----:B------:R-:W2:Y:S01]  /*1c9a0*/  LDCU UR29, c[0x0][0x398] ;  /* 0x00007300ff1d77ac */ /* 0x000ea20008000800 */
[----:B------:R-:W-:Y:S01]  /*1c9b0*/  ISETP.LT.AND P2, PT, R238, UR12, !P2 ;  /* 0x0000000cee007c0c */ /* 0x000fe2000d741270 */
[C---:B----4-:R-:W-:Y:S01]  /*1c9c0*/  IMAD.WIDE R6, R13.reuse, 0x4, R2 ;  /* 0x000000040d067825 */ /* 0x050fe200078e0202 */
[----:B------:R-:W4:Y:S01]  /*1c9d0*/  LDCU UR31, c[0x0][0x398] ;  /* 0x00007300ff1f77ac */ /* 0x000f220008000800 */
[----:B------:R3:W-:Y:S01]  /*1c9e0*/  @P1 STG.E desc[UR26][R8.64], R178 ;  /* 0x000000b208001986 */ /* 0x0007e2000c10191a */
[----:B------:R-:W-:Y:S01]  /*1c9f0*/  ISETP.GE.AND P1, PT, R0, UR55, PT ;  /* 0x0000003700007c0c */ /* 0x000fe2000bf26270 */
[----:B------:R-:W-:Y:S01]  /*1ca00*/  VIADD R15, R13, UR60 ;  /* 0x0000003c0d0f7c36 */ /* 0x000fe20008000000 */
[----:B------:R-:W4:Y:S01]  /*1ca10*/  LDCU UR42, c[0x0][0x3b8] ;  /* 0x00007700ff2a77ac */ /* 0x000f220008000800 */
[----:B------:R-:W-:-:S02]  /*1ca20*/  VIADD R0, R246, 0x49 ;  /* 0x00000049f6007836 */ /* 0x000fc40000000000 */
[----:B-1----:R-:W-:Y:S01]  /*1ca30*/  IMAD.WIDE R4, R13, 0x4, R116 ;  /* 0x000000040d047825 */ /* 0x002fe200078e0274 */
[----:B------:R-:W1:Y:S01]  /*1ca40*/  LDCU UR75, c[0x0][0x39c] ;  /* 0x00007380ff4b77ac */ /* 0x000e620008000800 */
[----:B------:R-:W-:Y:S01]  /*1ca50*/  ISETP.LT.AND P6, PT, R244, UR6, !P0 ;  /* 0x00000006f4007c0c */ /* 0x000fe2000c7c1270 */
[----:B------:R4:W-:Y:S01]  /*1ca60*/  @P4 STG.E desc[UR26][R6.64], R134 ;  /* 0x0000008606004986 */ /* 0x0009e2000c10191a */
[----:B------:R-:W1:Y:S01]  /*1ca70*/  LDCU UR57, c[0x0][0x398] ;  /* 0x00007300ff3977ac */ /* 0x000e620008000800 */
[----:B------:R-:W-:Y:S01]  /*1ca80*/  ISETP.LT.AND P0, PT, R238, UR46, !P0 ;  /* 0x0000002eee007c0c */ /* 0x000fe2000c701270 */
[C---:B---3--:R-:W-:Y:S01]  /*1ca90*/  IMAD.WIDE R8, R15.reuse, 0x4, R2 ;  /* 0x000000040f087825 */ /* 0x048fe200078e0202 */
[----:B------:R-:W3:Y:S01]  /*1caa0*/  LDCU UR10, c[0x0][0x398] ;  /* 0x00007300ff0a77ac */ /* 0x000ee20008000800 */
[----:B------:R1:W-:Y:S01]  /*1cab0*/  @P3 STG.E desc[UR26][R4.64], R190 ;  /* 0x000000be04003986 */ /* 0x0003e2000c10191a */
[----:B------:R-:W-:Y:S01]  /*1cac0*/  ISETP.GE.AND P3, PT, R0, UR37, PT ;  /* 0x0000002500007c0c */ /* 0x000fe2000bf66270 */
[----:B------:R-:W3:Y:S01]  /*1cad0*/  LDCU UR16, c[0x0][0x39c] ;  /* 0x00007380ff1077ac */ /* 0x000ee20008000800 */
[----:B--2---:R-:W-:-:S02]  /*1cae0*/  VIADD R17, R15, UR59 ;  /* 0x0000003b0f117c36 */ /* 0x004fc40008000000 */
[----:B----4-:R-:W-:Y:S01]  /*1caf0*/  IMAD.WIDE R6, R15, 0x4, R116 ;  /* 0x000000040f067825 */ /* 0x010fe200078e0274 */
[----:B------:R-:W2:Y:S01]  /*1cb00*/  LDCU UR53, c[0x0][0x3b8] ;  /* 0x00007700ff3577ac */ /* 0x000ea20008000800 */
[----:B------:R-:W-:Y:S02]  /*1cb10*/  ISETP.LT.AND P4, PT, R244, UR61, !P1 ;  /* 0x0000003df4007c0c */ /* 0x000fe4000cf81270 */
[----:B------:R-:W-:Y:S01]  /*1cb20*/  VIADD R0, R246, 0x4a ;  /* 0x0000004af6007836 */ /* 0x000fe20000000000 */
[----:B------:R-:W4:Y:S01]  /*1cb30*/  LDCU UR24, c[0x0][0x398] ;  /* 0x00007300ff1877ac */ /* 0x000f220008000800 */
[----:B------:R-:W-:Y:S01]  /*1cb40*/  ISETP.LT.AND P1, PT, R238, UR56, !P1 ;  /* 0x00000038ee007c0c */ /* 0x000fe2000cf21270 */
[----:B------:R2:W-:Y:S01]  /*1cb50*/  @P5 STG.E desc[UR26][R8.64], R163 ;  /* 0x000000a308005986 */ /* 0x0005e2000c10191a */
[----:B------:R-:W3:Y:S01]  /*1cb60*/  LDCU UR36, c[0x0][0x398] ;  /* 0x00007300ff2477ac */ /* 0x000ee20008000800 */
[C---:B-1----:R-:W-:Y:S02]  /*1cb70*/  IMAD.WIDE R4, R17.reuse, 0x4, R2 ;  /* 0x0000000411047825 */ /* 0x042fe400078e0202 */
[----:B------:R1:W-:Y:S01]  /*1cb80*/  @P2 STG.E desc[UR26][R6.64], R179 ;  /* 0x000000b306002986 */ /* 0x0003e2000c10191a */
[----:B------:R-:W-:Y:S01]  /*1cb90*/  ISETP.GE.AND P2, PT, R0, UR51, PT ;  /* 0x0000003300007c0c */ /* 0x000fe2000bf46270 */
[----:B------:R-:W3:Y:S01]  /*1cba0*/  LDCU UR72, c[0x0][0x39c] ;  /* 0x00007380ff4877ac */ /* 0x000ee20008000800 */
[C---:B------:R-:W-:Y:S01]  /*1cbb0*/  VIADD R11, R17.reuse, UR38 ;  /* 0x00000026110b7c36 */ /* 0x040fe20008000000 */
[----:B------:R-:W-:Y:S01]  /*1cbc0*/  ISETP.LT.AND P5, PT, R244, UR29, !P3 ;  /* 0x0000001df4007c0c */ /* 0x000fe2000dfa1270 */
[----:B------:R-:W-:Y:S01]  /*1cbd0*/  VIADD R0, R246, 0x4b ;  /* 0x0000004bf6007836 */ /* 0x000fe20000000000 */
[----:B------:R-:W3:Y:S01]  /*1cbe0*/  LDCU UR52, c[0x0][0x3b8] ;  /* 0x00007700ff3477ac */ /* 0x000ee20008000800 */
[----:B--2---:R-:W-:Y:S01]  /*1cbf0*/  IMAD.WIDE R8, R17, 0x4, R116 ;  /* 0x0000000411087825 */ /* 0x004fe200078e0274 */
[----:B------:R-:W-:Y:S01]  /*1cc00*/  ISETP.LT.AND P3, PT, R238, UR31, !P3 ;  /* 0x0000001fee007c0c */ /* 0x000fe2000df61270 */
[----:B------:R-:W2:Y:S01]  /*1cc10*/  LDCU UR28, c[0x0][0x398] ;  /* 0x00007300ff1c77ac */ /* 0x000ea20008000800 */
[----:B------:R4:W-:Y:S01]  /*1cc20*/  @P6 STG.E desc[UR26][R4.64], R135 ;  /* 0x0000008704006986 */ /* 0x0009e2000c10191a */
[C---:B-1----:R-:W-:Y:S01]  /*1cc30*/  IMAD.WIDE R6, R11.reuse, 0x4, R2 ;  /* 0x000000040b067825 */ /* 0x042fe200078e0202 */
[----:B------:R-:W1:Y:S02]  /*1cc40*/  LDCU UR35, c[0x0][0x398] ;  /* 0x00007300ff2377ac */ /* 0x000e640008000800 */
[----:B------:R2:W-:Y:S01]  /*1cc50*/  @P0 STG.E desc[UR26][R8.64], R191 ;  /* 0x000000bf08000986 */ /* 0x0005e2000c10191a */
[C---:B------:R-:W-:Y:S01]  /*1cc60*/  VIADD R13, R11.reuse, UR42 ;  /* 0x0000002a0b0d7c36 */ /* 0x040fe20008000000 */
[----:B------:R-:W-:Y:S01]  /*1cc70*/  ISETP.GE.AND P0, PT, R0, UR75, PT ;  /* 0x0000004b00007c0c */ /* 0x000fe2000bf06270 */
[----:B------:R-:W1:Y:S01]  /*1cc80*/  LDCU UR32, c[0x0][0x39c] ;  /* 0x00007380ff2077ac */ /* 0x000e620008000800 */
[----:B------:R-:W-:Y:S01]  /*1cc90*/  IADD3 R0, PT, PT, R246, 0x4c, RZ ;  /* 0x0000004cf6007810 */ /* 0x000fe20007ffe0ff */
[----:B------:R-:W1:Y:S01]  /*1cca0*/  LDCU UR48, c[0x0][0x3b8] ;  /* 0x00007700ff3077ac */ /* 0x000e620008000800 */
[----:B----4-:R-:W-:Y:S01]  /*1ccb0*/  IMAD.WIDE R4, R11, 0x4, R116 ;  /* 0x000000040b047825 */ /* 0x010fe200078e0274 */
[----:B------:R-:W-:Y:S01]  /*1ccc0*/  ISETP.LT.AND P6, PT, R244, UR57, !P2 ;  /* 0x00000039f4007c0c */ /* 0x000fe2000d7c1270 */
[----:B------:R4:W-:Y:S01]  /*1ccd0*/  @P4 STG.E desc[UR26][R6.64], R128 ;  /* 0x0000008006004986 */ /* 0x0009e2000c10191a */
[----:B------:R-:W1:Y:S01]  /*1cce0*/  LDCU UR34, c[0x0][0x398] ;  /* 0x00007300ff2277ac */ /* 0x000e620008000800 */
[----:B---3--:R-:W-:Y:S01]  /*1ccf0*/  ISETP.LT.AND P2, PT, R238, UR10, !P2 ;  /* 0x0000000aee007c0c */ /* 0x008fe2000d741270 */
[C---:B--2---:R-:W-:Y:S01]  /*1cd00*/  IMAD.WIDE R8, R13.reuse, 0x4, R2 ;  /* 0x000000040d087825 */ /* 0x044fe200078e0202 */
[----:B------:R2:W-:Y:S01]  /*1cd10*/  @P1 STG.E desc[UR26][R4.64], R76 ;  /* 0x0000004c04001986 */ /* 0x0005e2000c10191a */
[----:B------:R-:W3:Y:S01]  /*1cd20*/  LDCU UR33, c[0x0][0x398] ;  /* 0x00007300ff2177ac */ /* 0x000ee20008000800 */
[----:B------:R-:W-:Y:S01]  /*1cd30*/  ISETP.GE.AND P1, PT, R0, UR16, PT ;  /* 0x0000001000007c0c */ /* 0x000fe2000bf26270 */
[----:B------:R-:W-:Y:S01]  /*1cd40*/  VIADD R15, R13, UR53 ;  /* 0x000000350d0f7c36 */ /* 0x000fe20008000000 */
[----:B------:R-:W1:Y:S01]  /*1cd50*/  LDCU UR69, c[0x0][0x39c] ;  /* 0x00007380ff4577ac */ /* 0x000e620008000800 */
[----:B------:R-:W-:-:S02]  /*1cd60*/  VIADD R0, R246, 0x4d ;  /* 0x0000004df6007836 */ /* 0x000fc40000000000 */
[----:B----4-:R-:W-:Y:S01]  /*1cd70*/  IMAD.WIDE R6, R13, 0x4, R116 ;  /* 0x000000040d067825 */ /* 0x010fe200078e0274 */
[----:B------:R-:W4:Y:S01]  /*1cd80*/  LDCU UR74, c[0x0][0x3b8] ;  /* 0x00007700ff4a77ac */ /* 0x000f220008000800 */
[----:B------:R-:W-:Y:S01]  /*1cd90*/  ISETP.LT.AND P4, PT, R244, UR24, !P0 ;  /* 0x00000018f4007c0c */ /* 0x000fe2000c781270 */
[----:B------:R1:W-:Y:S01]  /*1cda0*/  @P5 STG.E desc[UR26][R8.64], R108 ;  /* 0x0000006c08005986 */ /* 0x0003e2000c10191a */
[----:B------:R-:W-:Y:S01]  /*1cdb0*/  ISETP.LT.AND P0, PT, R238, UR36, !P0 ;  /* 0x00000024ee007c0c */ /* 0x000fe2000c701270 */
[----:B------:R-:W3:Y:S01]  /*1cdc0*/  LDCU UR54, c[0x0][0x398] ;  /* 0x00007300ff3677ac */ /* 0x000ee20008000800 */
[C---:B--2---:R-:W-:Y:S01]  /*1cdd0*/  IMAD.WIDE R4, R15.reuse, 0x4, R2 ;  /* 0x000000040f047825 */ /* 0x044fe200078e0202 */
[----:B------:R2:W-:Y:S01]  /*1cde0*/  @P3 STG.E desc[UR26][R6.64], R184 ;  /* 0x000000b806003986 */ /* 0x0005e2000c10191a */
[----:B------:R-:W3:Y:S01]  /*1cdf0*/  LDCU UR47, c[0x0][0x398] ;  /* 0x00007300ff2f77ac */ /* 0x000ee20008000800 */
[----:B------:R-:W-:Y:S01]  /*1ce00*/  ISETP.GE.AND P3, PT, R0, UR72, PT ;  /* 0x0000004800007c0c */ /* 0x000fe2000bf66270 */
[----:B------:R-:W-:Y:S01]  /*1ce10*/  VIADD R17, R15, UR52 ;  /* 0x000000340f117c36 */ /* 0x000fe20008000000 */
[----:B------:R-:W3:Y:S01]  /*1ce20*/  LDCU UR4, c[0x0][0x39c] ;  /* 0x00007380ff0477ac */ /* 0x000ee20008000800 */
[----:B------:R-:W-:-:S02]  /*1ce30*/  VIADD R0, R246, 0x4e ;  /* 0x0000004ef6007836 */ /* 0x000fc40000000000 */
[----:B-1----:R-:W-:Y:S01]  /*1ce40*/  IMAD.WIDE R8, R15, 0x4, R116 ;  /* 0x000000040f087825 */ /* 0x002fe200078e0274 */
[----:B------:R-:W1:Y:S01]  /*1ce50*/  LDCU UR73, c[0x0][0x3b8] ;  /* 0x00007700ff4977ac */ /* 0x000e620008000800 */
[----:B------:R-:W-:Y:S01]  /*1ce60*/  ISETP.LT.AND P5, PT, R244, UR28, !P1 ;  /* 0x0000001cf4007c0c */ /* 0x000fe2000cfa1270 */
[----:B------:R3:W-:Y:S01]  /*1ce70*/  @P6 STG.E desc[UR26][R4.64], R129 ;  /* 0x0000008104006986 */ /* 0x0007e2000c10191a */
[----:B------:R-:W-:Y:S01]  /*1ce80*/  ISETP.LT.AND P1, PT, R238, UR35, !P1 ;  /* 0x00000023ee007c0c */ /* 0x000fe2000cf21270 */
[----:B------:R-:W1:Y:S01]  /*1ce90*/  LDCU UR49, c[0x0][0x398] ;  /* 0x00007300ff3177ac */ /* 0x000e620008000800 */
[C---:B--2---:R-:W-:Y:S01]  /*1cea0*/  IMAD.WIDE R6, R17.reuse, 0x4, R2 ;  /* 0x0000000411067825 */ /* 0x044fe200078e0202 */
[----:B------:R2:W-:Y:S01]  /*1ceb0*/  @P2 STG.E desc[UR26][R8.64], R77 ;  /* 0x0000004d08002986 */ /* 0x0005e2000c10191a */
[----:B------:R-:W1:Y:S01]  /*1cec0*/  LDCU UR70, c[0x0][0x398] ;  /* 0x00007300ff4677ac */ /* 0x000e620008000800 */
        /* <DEDUP_REMOVED lines=14> */
[----:B----4-:R-:W-:Y:S01]  /*1cfb0*/  VIADD R13, R11, UR74 ;  /* 0x0000004a0b0d7c36 */ /* 0x010fe20008000000 */
[----:B------:R-:W4:Y:S01]  /*1cfc0*/  LDCU UR66, c[0x0][0x39c] ;  /* 0x00007380ff4277ac */ /* 0x000f220008000800 */
        /* <DEDUP_REMOVED lines=75> */
[----:B----4-:R-:W-:Y:S02]  /*1d480*/  IADD3 R17, PT, PT, R15, UR18, RZ ;  /* 0x000000120f117c10 */ /* 0x010fe4000fffe0ff */
[----:B------:R-:W-:Y:S01]  /*1d490*/  ISETP.GE.AND P3, PT, R0, UR60, PT ;  /* 0x0000003c00007c0c */ /* 0x000fe2000bf66270 */
        /* <DEDUP_REMOVED lines=19> */
[----:B------:R-:W3:Y:S01]  /*1d5d0*/  LDCU UR37, c[0x0][0x398] ;  /* 0x00007300ff2577ac */ /* 0x000ee20008000800 */
[----:B------:R-:W-:Y:S01]  /*1d5e0*/  ISETP.LT.AND P3, PT, R238, UR64, !P3 ;  /* 0x00000040ee007c0c */ /* 0x000fe2000df61270 */
        /* <DEDUP_REMOVED lines=10> */
[----:B------:R-:W1:Y:S01]  /*1d690*/  LDCU UR51, c[0x0][0x398] ;  /* 0x00007300ff3377ac */ /* 0x000e620008000800 */
[----:B------:R-:W-:Y:S01]  /*1d6a0*/  ISETP.LT.AND P2, PT, R238, UR6, !P2 ;  /* 0x00000006ee007c0c */ /* 0x000fe2000d741270 */
[----:B------:R3:W-:Y:S01]  /*1d6b0*/  @P4 STG.E desc[UR26][R6.64], R182 ;  /* 0x000000b606004986 */ /* 0x0007e2000c10191a */
[----:B------:R-:W1:Y:S01]  /*1d6c0*/  LDCU UR57, c[0x0][0x398] ;  /* 0x00007300ff3977ac */ /* 0x000e620008000800 */
[C---:B--2---:R-:W-:Y:S02]  /*1d6d0*/  IMAD.WIDE R8, R13.reuse, 0x4, R2 ;  /* 0x000000040d087825 */ /* 0x044fe400078e0202 */
[----:B------:R2:W-:Y:S01]  /*1d6e0*/  @P1 STG.E desc[UR26][R4.64], R194 ;  /* 0x000000c204001986 */ /* 0x0005e2000c10191a */
[----:B------:R-:W1:Y:S01]  /*1d6f0*/  LDCU UR31, c[0x0][0x3b8] ;  /* 0x00007700ff1f77ac */ /* 0x000e620008000800 */
[----:B----4-:R-:W-:Y:S01]  /*1d700*/  ISETP.GE.AND P1, PT, R0, UR42, PT ;  /* 0x0000002a00007c0c */ /* 0x010fe2000bf26270 */
[----:B------:R-:W4:Y:S01]  /*1d710*/  LDCU UR75, c[0x0][0x398] ;  /* 0x00007300ff4b77ac */ /* 0x000f220008000800 */
[----:B------:R-:W-:-:S02]  /*1d720*/  VIADD R15, R13, UR12 ;  /* 0x0000000c0d0f7c36 */ /* 0x000fc40008000000 */
[----:B---3--:R-:W-:Y:S01]  /*1d730*/  IMAD.WIDE R6, R13, 0x4, R116 ;  /* 0x000000040d067825 */ /* 0x008fe200078e0274 */
[----:B------:R-:W3:Y:S01]  /*1d740*/  LDCU UR24, c[0x0][0x398] ;  /* 0x00007300ff1877ac */ /* 0x000ee20008000800 */
[----:B------:R-:W-:Y:S02]  /*1d750*/  ISETP.LT.AND P4, PT, R244, UR55, !P0 ;  /* 0x00000037f4007c0c */ /* 0x000fe4000c781270 */
[----:B------:R-:W-:Y:S01]  /*1d760*/  VIADD R0, R246, 0x59 ;  /* 0x00000059f6007836 */ /* 0x000fe20000000000 */
[----:B------:R-:W1:Y:S01]  /*1d770*/  LDCU UR48, c[0x0][0x39c] ;  /* 0x00007380ff3077ac */ /* 0x000e620008000800 */
[----:B------:R-:W-:Y:S01]  /*1d780*/  ISETP.LT.AND P0, PT, R238, UR61, !P0 ;  /* 0x0000003dee007c0c */ /* 0x000fe2000c701270 */
[----:B------:R3:W-:Y:S01]  /*1d790*/  @P5 STG.E desc[UR26][R8.64], R114 ;  /* 0x0000007208005986 */ /* 0x0007e2000c10191a */
[----:B------:R-:W1:Y:S01]  /*1d7a0*/  LDCU UR10, c[0x0][0x3b8] ;  /* 0x00007700ff0a77ac */ /* 0x000e620008000800 */
[C---:B--2---:R-:W-:Y:S02]  /*1d7b0*/  IMAD.WIDE R4, R15.reuse, 0x4, R2 ;  /* 0x000000040f047825 */ /* 0x044fe400078e0202 */
[----:B------:R2:W-:Y:S01]  /*1d7c0*/  @P3 STG.E desc[UR26][R6.64], R214 ;  /* 0x000000d606003986 */ /* 0x0005e2000c10191a */
[----:B------:R-:W-:Y:S01]  /*1d7d0*/  ISETP.GE.AND P3, PT, R0, UR53, PT ;  /* 0x0000003500007c0c */ /* 0x000fe2000bf66270 */
[----:B------:R-:W2:Y:S01]  /*1d7e0*/  LDCU UR74, c[0x0][0x39c] ;  /* 0x00007380ff4a77ac */ /* 0x000ea20008000800 */
[----:B------:R-:W-:-:S02]  /*1d7f0*/  VIADD R17, R15, UR46 ;  /* 0x0000002e0f117c36 */ /* 0x000fc40008000000 */
[----:B------:R-:W-:Y:S01]  /*1d800*/  IMAD.WIDE R10, R15, 0x4, R116 ;  /* 0x000000040f0a7825 */ /* 0x000fe200078e0274 */
[----:B------:R-:W-:Y:S01]  /*1d810*/  ISETP.LT.AND P5, PT, R244, UR37, !P1 ;  /* 0x00000025f4007c0c */ /* 0x000fe2000cfa1270 */
[----:B------:R-:W4:Y:S02]  /*1d820*/  LDCU UR16, c[0x0][0x398] ;  /* 0x00007300ff1077ac */ /* 0x000f240008000800 */
[----:B------:R-:W-:Y:S01]  /*1d830*/  VIADD R0, R246, 0x5a ;  /* 0x0000005af6007836 */ /* 0x000fe20000000000 */
[----:B------:R4:W-:Y:S01]  /*1d840*/  @P6 STG.E desc[UR26][R4.64], R183 ;  /* 0x000000b704006986 */ /* 0x0009e2000c10191a */
[C---:B---3--:R-:W-:Y:S01]  /*1d850*/  IMAD.WIDE R8, R17.reuse, 0x4, R2 ;  /* 0x0000000411087825 */ /* 0x048fe200078e0202 */
[----:B------:R-:W3:Y:S01]  /*1d860*/  LDCU UR28, c[0x0][0x398] ;  /* 0x00007300ff1c77ac */ /* 0x000ee20008000800 */
[----:B------:R-:W-:Y:S01]  /*1d870*/  ISETP.LT.AND P1, PT, R238, UR29, !P1 ;  /* 0x0000001dee007c0c */ /* 0x000fe2000cf21270 */
[----:B------:R-:W-:Y:S01]  /*1d880*/  @P2 STG.E desc[UR26][R10.64], R195 ;  /* 0x000000c30a002986 */ /* 0x000fe2000c10191a */
[C---:B------:R-:W-:Y:S01]  /*1d890*/  VIADD R19, R17.reuse, UR56 ;  /* 0x0000003811137c36 */ /* 0x040fe20008000000 */
[----:B-1----:R-:W-:Y:S01]  /*1d8a0*/  ISETP.GE.AND P2, PT, R0, UR52, PT ;  /* 0x0000003400007c0c */ /* 0x002fe2000bf46270 */
[----:B------:R-:W-:Y:S01]  /*1d8b0*/  IMAD.WIDE R12, R17, 0x4, R116 ;  /* 0x00000004110c7825 */ /* 0x000fe200078e0274 */
[----:B------:R-:W1:Y:S01]  /*1d8c0*/  LDCU UR36, c[0x0][0x3b8] ;  /* 0x00007700ff2477ac */ /* 0x000e620008000800 */
[----:B------:R-:W-:-:S02]  /*1d8d0*/  ISETP.LT.AND P6, PT, R244, UR51, !P3 ;  /* 0x00000033f4007c0c */ /* 0x000fc4000dfc1270 */
[----:B--2---:R-:W-:Y:S01]  /*1d8e0*/  VIADD R6, R246, 0x5b ;  /* 0x0000005bf6067836 */ /* 0x004fe20000000000 */
[----:B------:R-:W2:Y:S01]  /*1d8f0*/  LDCU UR72, c[0x0][0x398] ;  /* 0x00007300ff4877ac */ /* 0x000ea20008000800 */
[----:B------:R-:W-:Y:S01]  /*1d900*/  ISETP.LT.AND P3, PT, R238, UR57, !P3 ;  /* 0x00000039ee007c0c */ /* 0x000fe2000df61270 */
[----:B------:R1:W-:Y:S01]  /*1d910*/  @P4 STG.E desc[UR26][R8.64], R115 ;  /* 0x0000007308004986 */ /* 0x0003e2000c10191a */
[----:B------:R-:W2:Y:S01]  /*1d920*/  LDCU UR34, c[0x0][0x398] ;  /* 0x00007300ff2277ac */ /* 0x000ea20008000800 */
[C---:B------:R-:W-:Y:S01]  /*1d930*/  VIADD R21, R19.reuse, UR31 ;  /* 0x0000001f13157c36 */ /* 0x040fe20008000000 */
[----:B----4-:R-:W-:Y:S01]  /*1d940*/  ISETP.LT.AND P4, PT, R244, UR75, !P2 ;  /* 0x0000004bf4007c0c */ /* 0x010fe2000d781270 */
[C---:B------:R-:W-:Y:S01]  /*1d950*/  IMAD.WIDE R4, R19.reuse, 0x4, R2 ;  /* 0x0000000413047825 */ /* 0x040fe200078e0202 */
[----:B------:R-:W4:Y:S01]  /*1d960*/  LDCU UR35, c[0x0][0x3b8] ;  /* 0x00007700ff2377ac */ /* 0x000f220008000800 */
[----:B------:R3:W-:Y:S01]  /*1d970*/  @P0 STG.E desc[UR26][R12.64], R215 ;  /* 0x000000d70c000986 */ /* 0x0007e2000c10191a */
[----:B------:R-:W-:Y:S01]  /*1d980*/  ISETP.LT.AND P2, PT, R238, UR24, !P2 ;  /* 0x00000018ee007c0c */ /* 0x000fe2000d741270 */
[----:B------:R-:W2:Y:S01]  /*1d990*/  LDCU UR73, c[0x0][0x39c] ;  /* 0x00007380ff4977ac */ /* 0x000ea20008000800 */
[----:B------:R-:W-:Y:S01]  /*1d9a0*/  ISETP.GE.AND P0, PT, R6, UR48, PT ;  /* 0x0000003006007c0c */ /* 0x000fe2000bf06270 */
[----:B------:R-:W-:Y:S01]  /*1d9b0*/  IMAD.WIDE R6, R19, 0x4, R116 ;  /* 0x0000000413067825 */ /* 0x000fe200078e0274 */
[----:B------:R4:W-:Y:S01]  /*1d9c0*/  @P5 STG.E desc[UR26][R4.64], R172 ;  /* 0x000000ac04005986 */ /* 0x0009e2000c10191a */
[----:B------:R-:W-:Y:S01]  /*1d9d0*/  IADD3 R0, PT, PT, R246, 0x5c, RZ ;  /* 0x0000005cf6007810 */ /* 0x000fe20007ffe0ff */
[----:B------:R-:W2:Y:S01]  /*1d9e0*/  LDCU UR50, c[0x0][0x39c] ;  /* 0x00007380ff3277ac */ /* 0x000ea20008000800 */
[C---:B-1----:R-:W-:Y:S01]  /*1d9f0*/  IMAD.WIDE R8, R21.reuse, 0x4, R2 ;  /* 0x0000000415087825 */ /* 0x042fe200078e0202 */
[----:B------:R-:W1:Y:S03]  /*1da00*/  LDCU UR32, c[0x0][0x398] ;  /* 0x00007300ff2077ac */ /* 0x000e660008000800 */
[C---:B---3--:R-:W-:Y:S01]  /*1da10*/  VIADD R13, R21.reuse, UR10 ;  /* 0x0000000a150d7c36 */ /* 0x048fe20008000000 */
[----:B------:R3:W-:Y:S01]  /*1da20*/  @P1 STG.E desc[UR26][R6.64], R80 ;  /* 0x0000005006001986 */ /* 0x0007e2000c10191a */
[----:B------:R-:W1:Y:S01]  /*1da30*/  LDCU UR54, c[0x0][0x398] ;  /* 0x00007300ff3677ac */ /* 0x000e620008000800 */
[----:B----4-:R-:W-:-:S02]  /*1da40*/  IMAD.WIDE R4, R21, 0x4, R116 ;  /* 0x0000000415047825 */ /* 0x010fc400078e0274 */
[----:B------:R4:W-:Y:S01]  /*1da50*/  @P6 STG.E desc[UR26][R8.64], R52 ;  /* 0x0000003408006986 */ /* 0x0009e2000c10191a */
[----:B------:R-:W-:Y:S01]  /*1da60*/  ISETP.GE.AND P5, PT, R0, UR74, PT ;  /* 0x0000004a00007c0c */ /* 0x000fe2000bfa6270 */
[----:B------:R-:W1:Y:S01]  /*1da70*/  LDCU UR33, c[0x0][0x3b8] ;  /* 0x00007700ff2177ac */ /* 0x000e620008000800 */
[C---:B------:R-:W-:Y:S01]  /*1da80*/  IMAD.WIDE R10, R13.reuse, 0x4, R2 ;  /* 0x000000040d0a7825 */ /* 0x040fe200078e0202 */
[----:B------:R1:W-:Y:S01]  /*1da90*/  @P3 STG.E desc[UR26][R4.64], R208 ;  /* 0x000000d004003986 */ /* 0x0003e2000c10191a */
[----:B------:R-:W1:Y:S02]  /*1daa0*/  LDCU UR69, c[0x0][0x398] ;  /* 0x00007300ff4577ac */ /* 0x000e640008000800 */
[C---:B---3--:R-:W-:Y:S01]  /*1dab0*/  IMAD.WIDE R6, R13.reuse, 0x4, R116 ;  /* 0x000000040d067825 */ /* 0x048fe200078e0274 */
[----:B------:R-:W-:Y:S01]  /*1dac0*/  ISETP.LT.AND P3, PT, R244, UR16, !P0 ;  /* 0x00000010f4007c0c */ /* 0x000fe2000c761270 */
[----:B------:R-:W-:Y:S01]  /*1dad0*/  @P4 STG.E desc[UR26][R10.64], R173 ;  /* 0x000000ad0a004986 */ /* 0x000fe2000c10191a */
[----:B------:R-:W-:Y:S01]  /*1dae0*/  ISETP.LT.AND P0, PT, R238, UR28, !P0 ;  /* 0x0000001cee007c0c */ /* 0x000fe2000c701270 */
[----:B------:R-:W3:Y:S01]  /*1daf0*/  LDCU UR49, c[0x0][0x398] ;  /* 0x00007300ff3177ac */ /* 0x000ee20008000800 */
[----:B------:R-:W-:Y:S01]  /*1db00*/  VIADD R0, R246, 0x5d ;  /* 0x0000005df6007836 */ /* 0x000fe20000000000 */
[----:B------:R3:W-:Y:S01]  /*1db10*/  @P2 STG.E desc[UR26][R6.64], R81 ;  /* 0x0000005106002986 */ /* 0x0007e2000c10191a */
[----:B----4-:R-:W-:Y:S01]  /*1db20*/  VIADD R9, R13, UR36 ;  /* 0x000000240d097c36 */ /* 0x010fe20008000000 */
[----:B--2---:R-:W-:Y:S01]  /*1db30*/  ISETP.LT.AND P2, PT, R244, UR72, !P5 ;  /* 0x00000048f4007c0c */ /* 0x004fe2000ef41270 */
[----:B------:R-:W2:Y:S01]  /*1db40*/  LDCU UR47, c[0x0][0x3b8] ;  /* 0x00007700ff2f77ac */ /* 0x000ea20008000800 */
[----:B------:R-:W-:Y:S01]  /*1db50*/  ISETP.LT.AND P5, PT, R238, UR34, !P5 ;  /* 0x00000022ee007c0c */ /* 0x000fe2000efa1270 */
[C---:B------:R-:W-:Y:S01]  /*1db60*/  VIADD R13, R9.reuse, UR35 ;  /* 0x00000023090d7c36 */ /* 0x040fe20008000000 */
[----:B------:R-:W-:Y:S01]  /*1db70*/  ISETP.GE.AND P1, PT, R0, UR73, PT ;  /* 0x0000004900007c0c */ /* 0x000fe2000bf26270 */
[----:B------:R-:W4:Y:S01]  /*1db80*/  LDCU UR45, c[0x0][0x39c] ;  /* 0x00007380ff2d77ac */ /* 0x000f220008000800 */
[C---:B-1----:R-:W-:Y:S01]  /*1db90*/  IMAD.WIDE R4, R9.reuse, 0x4, R2 ;  /* 0x0000000409047825 */ /* 0x042fe200078e0202 */
[----:B------:R-:W1:Y:S01]  /*1dba0*/  LDS.128 R16, [R252] ;  /* 0x00000000fc107984 */ /* 0x000e620000000c00 */
[----:B------:R-:W1:Y:S02]  /*1dbb0*/  LDCU UR39, c[0x0][0x39c] ;  /* 0x00007380ff2777ac */ /* 0x000e640008000800 */
[----:B------:R-:W-:Y:S01]  /*1dbc0*/  VIADD R0, R246, 0x5e ;  /* 0x0000005ef6007836 */ /* 0x000fe20000000000 */
[----:B------:R-:W1:Y:S01]  /*1dbd0*/  LDS.128 R20, [R252+0x400] ;  /* 0x00040000fc147984 */ /* 0x000e620000000c00 */
[----:B------:R-:W-:Y:S01]  /*1dbe0*/  IMAD.WIDE R8, R9, 0x4, R116 ;  /* 0x0000000409087825 */ /* 0x000fe200078e0274 */
[----:B------:R-:W1:Y:S03]  /*1dbf0*/  LDCU UR4, c[0x0][0x398] ;  /* 0x00007300ff0477ac */ /* 0x000e660008000800 */
[C---:B---3--:R-:W-:Y:S01]  /*1dc00*/  IMAD.WIDE R6, R13.reuse, 0x4, R2 ;  /* 0x000000040d067825 */ /* 0x048fe200078e0202 */
[----:B------:R3:W-:Y:S01]  /*1dc10*/  @P3 STG.E desc[UR26][R4.64], R53 ;  /* 0x0000003504003986 */ /* 0x0007e2000c10191a */
[----:B------:R-:W-:Y:S01]  /*1dc20*/  ISETP.GE.AND P6, PT, R0, UR50, PT ;  /* 0x0000003200007c0c */ /* 0x000fe2000bfc6270 */
[----:B------:R-:W1:Y:S01]  /*1dc30*/  LDCU UR70, c[0x0][0x3b8] ;  /* 0x00007700ff4677ac */ /* 0x000e620008000800 */
[C---:B------:R-:W-:Y:S01]  /*1dc40*/  IMAD.WIDE R10, R13.reuse, 0x4, R116 ;  /* 0x000000040d0a7825 */ /* 0x040fe200078e0274 */
[----:B------:R-:W-:Y:S01]  /*1dc50*/  @P0 STG.E desc[UR26][R8.64], R209 ;  /* 0x000000d108000986 */ /* 0x000fe2000c10191a */
[----:B------:R-:W-:Y:S01]  /*1dc60*/  ISETP.LT.AND P0, PT, R244, UR32, !P1 ;  /* 0x00000020f4007c0c */ /* 0x000fe2000cf01270 */
[----:B------:R-:W1:Y:S01]  /*1dc70*/  LDCU UR77, c[0x0][0x398] ;  /* 0x00007300ff4d77ac */ /* 0x000e620008000800 */
[----:B------:R-:W-:Y:S01]  /*1dc80*/  ISETP.LT.AND P1, PT, R238, UR54, !P1 ;  /* 0x00000036ee007c0c */ /* 0x000fe2000cf21270 */
[----:B------:R3:W-:Y:S01]  /*1dc90*/  @P2 STG.E desc[UR26][R6.64], R174 ;  /* 0x000000ae06002986 */ /* 0x0007e2000c10191a */
[----:B------:R-:W-:Y:S01]  /*1dca0*/  VIADD R13, R13, UR33 ;  /* 0x000000210d0d7c36 */ /* 0x000fe20008000000 */
[----:B------:R-:W1:Y:S02]  /*1dcb0*/  LDCU UR67, c[0x0][0x398] ;  /* 0x00007300ff4377ac */ /* 0x000e640008000800 */
[----:B------:R-:W-:Y:S01]  /*1dcc0*/  @P5 STG.E desc[UR26][R10.64], R82 ;  /* 0x000000520a005986 */ /* 0x000fe2000c10191a */
[----:B------:R-:W-:Y:S01]  /*1dcd0*/  ISETP.LT.AND P5, PT, R244, UR69, !P6 ;  /* 0x00000045f4007c0c */ /* 0x000fe2000f7a1270 */
[----:B------:R-:W1:Y:S01]  /*1dce0*/  LDCU UR65, c[0x0][0x398] ;  /* 0x00007300ff4177ac */ /* 0x000e620008000800 */
[----:B------:R-:W-:Y:S01]  /*1dcf0*/  VIADD R0, R246, 0x5f ;  /* 0x0000005ff6007836 */ /* 0x000fe20000000000 */
[----:B------:R-:W-:Y:S01]  /*1dd00*/  ISETP.LT.AND P6, PT, R238, UR49, !P6 ;  /* 0x00000031ee007c0c */ /* 0x000fe2000f7c1270 */
[----:B------:R-:W1:Y:S01]  /*1dd10*/  LDCU UR76, c[0x0][0x3b8] ;  /* 0x00007700ff4c77ac */ /* 0x000e620008000800 */
[----:B--2---:R-:W-:-:S02]  /*1dd20*/  VIADD R15, R13, UR47 ;  /* 0x0000002f0d0f7c36 */ /* 0x004fc40008000000 */
[C---:B---3--:R-:W-:Y:S01]  /*1dd30*/  IMAD.WIDE R4, R13.reuse, 0x4, R2 ;  /* 0x000000040d047825 */ /* 0x048fe200078e0202 */
[----:B------:R-:W2:Y:S01]  /*1dd40*/  LDCU UR44, c[0x0][0x39c] ;  /* 0x00007380ff2c77ac */ /* 0x000ea20008000800 */
[----:B----4-:R-:W-:Y:S02]  /*1dd50*/  ISETP.GE.AND P4, PT, R0, UR45, PT ;  /* 0x0000002d00007c0c */ /* 0x010fe4000bf86270 */
[----:B------:R-:W-:Y:S01]  /*1dd60*/  IMAD.WIDE R6, R13, 0x4, R116 ;  /* 0x000000040d067825 */ /* 0x000fe200078e0274 */
[----:B------:R3:W-:Y:S01]  /*1dd70*/  @P0 STG.E desc[UR26][R4.64], R54 ;  /* 0x0000003604000986 */ /* 0x0007e2000c10191a */
[----:B------:R-:W4:Y:S02]  /*1dd80*/  LDCU UR66, c[0x0][0x398] ;  /* 0x00007300ff4277ac */ /* 0x000f240008000800 */
[----:B------:R-:W-:Y:S02]  /*1dd90*/  VIADD R0, R246, 0x60 ;  /* 0x00000060f6007836 */ /* 0x000fe40000000000 */
[C---:B------:R-:W-:Y:S01]  /*1dda0*/  IMAD.WIDE R8, R15.reuse, 0x4, R2 ;  /* 0x000000040f087825 */ /* 0x040fe200078e0202 */
[----:B------:R-:W2:Y:S01]  /*1ddb0*/  LDCU UR18, c[0x0][0x39c] ;  /* 0x00007380ff1277ac */ /* 0x000ea20008000800 */
[----:B------:R2:W-:Y:S01]  /*1ddc0*/  @P1 STG.E desc[UR26][R6.64], R210 ;  /* 0x000000d206001986 */ /* 0x0005e2000c10191a */
[----:B-1----:R-:W-:Y:S01]  /*1ddd0*/  ISETP.GE.AND P3, PT, R0, UR39, PT ;  /* 0x0000002700007c0c */ /* 0x002fe2000bf66270 */
[----:B------:R-:W1:Y:S01]  /*1dde0*/  LDCU UR8, c[0x0][0x398] ;  /* 0x00007300ff0877ac */ /* 0x000e620008000800 */
[C---:B---3--:R-:W-:Y:S01]  /*1ddf0*/  IMAD.WIDE R4, R15.reuse, 0x4, R116 ;  /* 0x000000040f047825 */ /* 0x048fe200078e0274 */
[----:B------:R3:W-:Y:S01]  /*1de00*/  @P5 STG.E desc[UR26][R8.64], R175 ;  /* 0x000000af08005986 */ /* 0x0007e2000c10191a */
[----:B------:R-:W-:Y:S01]  /*1de10*/  ISETP.LT.AND P5, PT, R244, UR4, !P4 ;  /* 0x00000004f4007c0c */ /* 0x000fe2000e7a1270 */
[----:B------:R-:W1:Y:S01]  /*1de20*/  LDCU UR71, c[0x0][0x3b8] ;  /* 0x00007700ff4777ac */ /* 0x000e620008000800 */
[----:B------:R-:W-:Y:S01]  /*1de30*/  VIADD R15, R15, UR70 ;  /* 0x000000460f0f7c36 */ /* 0x000fe20008000000 */
[----:B------:R-:W-:Y:S01]  /*1de40*/  ISETP.LT.AND P4, PT, R238, UR77, !P4 ;  /* 0x0000004dee007c0c */ /* 0x000fe2000e781270 */
[----:B------:R1:W-:Y:S01]  /*1de50*/  @P6 STG.E desc[UR26][R4.64], R83 ;  /* 0x0000005304006986 */ /* 0x0003e2000c10191a */
[----:B------:R-:W4:Y:S01]  /*1de60*/  LDCU UR20, c[0x0][0x398] ;  /* 0x00007300ff1477ac */ /* 0x000f220008000800 */
[----:B------:R-:W-:Y:S01]  /*1de70*/  ISETP.LT.AND P6, PT, R244, UR67, !P3 ;  /* 0x00000043f4007c0c */ /* 0x000fe2000dfc1270 */
[----:B------:R-:W-:Y:S01]  /*1de80*/  VIADD R0, R246, 0x61 ;  /* 0x00000061f6007836 */ /* 0x000fe20000000000 */
[----:B------:R-:W-:Y:S01]  /*1de90*/  ISETP.LT.AND P3, PT, R238, UR65, !P3 ;  /* 0x00000041ee007c0c */ /* 0x000fe2000df61270 */
[----:B------:R-:W4:Y:S01]  /*1dea0*/  LDCU UR22, c[0x0][0x3b8] ;  /* 0x00007700ff1677ac */ /* 0x000f220008000800 */
[C---:B------:R-:W-:Y:S01]  /*1deb0*/  IADD3 R13, PT, PT, R15.reuse, UR76, RZ ;  /* 0x0000004c0f0d7c10 */ /* 0x040fe2000fffe0ff */
[C---:B--2---:R-:W-:Y:S01]  /*1dec0*/  IMAD.WIDE R6, R15.reuse, 0x4, R2 ;  /* 0x000000040f067825 */ /* 0x044fe200078e0202 */
[----:B------:R-:W-:Y:S01]  /*1ded0*/  ISETP.GE.AND P2, PT, R0, UR44, PT ;  /* 0x0000002c00007c0c */ /* 0x000fe2000bf46270 */
[----:B------:R-:W2:Y:S02]  /*1dee0*/  LDCU UR62, c[0x0][0x398] ;  /* 0x00007300ff3e77ac */ /* 0x000ea40008000800 */
[----:B---3--:R-:W-:Y:S01]  /*1def0*/  IMAD.WIDE R8, R15, 0x4, R116 ;  /* 0x000000040f087825 */ /* 0x008fe200078e0274 */
[----:B------:R-:W3:Y:S03]  /*1df00*/  LDCU UR63, c[0x0][0x39c] ;  /* 0x00007380ff3f77ac */ /* 0x000ee60008000800 */
[----:B------:R-:W-:-:S02]  /*1df10*/  VIADD R0, R246, 0x62 ;  /* 0x00000062f6007836 */ /* 0x000fc40000000000 */
[C---:B-1----:R-:W-:Y:S01]  /*1df20*/  IMAD.WIDE R4, R13.reuse, 0x4, R2 ;  /* 0x000000040d047825 */ /* 0x042fe200078e0202 */
[----:B------:R1:W-:Y:S01]  /*1df30*/  @P5 STG.E desc[UR26][R6.64], R55 ;  /* 0x0000003706005986 */ /* 0x0003e2000c10191a */
[----:B------:R-:W2:Y:S02]  /*1df40*/  LDCU UR40, c[0x0][0x398] ;  /* 0x00007300ff2877ac */ /* 0x000ea40008000800 */
[C---:B------:R-:W-:Y:S01]  /*1df50*/  IMAD.WIDE R10, R13.reuse, 0x4, R116 ;  /* 0x000000040d0a7825 */ /* 0x040fe200078e0274 */
[----:B------:R-:W-:Y:S01]  /*1df60*/  @P4 STG.E desc[UR26][R8.64], R211 ;  /* 0x000000d308004986 */ /* 0x000fe2000c10191a */
[----:B------:R-:W-:Y:S01]  /*1df70*/  ISETP.GE.AND P0, PT, R0, UR18, PT ;  /* 0x0000001200007c0c */ /* 0x000fe2000bf06270 */
[----:B------:R-:W2:Y:S01]  /*1df80*/  LDCU UR30, c[0x0][0x398] ;  /* 0x00007300ff1e77ac */ /* 0x000ea20008000800 */
[----:B----4-:R-:W-:Y:S01]  /*1df90*/  ISETP.LT.AND P4, PT, R244, UR66, !P2 ;  /* 0x00000042f4007c0c */ /* 0x010fe2000d781270 */
[----:B------:R4:W-:Y:S01]  /*1dfa0*/  @P6 STG.E desc[UR26][R4.64], R196 ;  /* 0x000000c404006986 */ /* 0x0009e2000c10191a */
[----:B------:R-:W-:Y:S01]  /*1dfb0*/  VIADD R13, R13, UR71 ;  /* 0x000000470d0d7c36 */ /* 0x000fe20008000000 */
[----:B------:R-:W2:Y:S02]  /*1dfc0*/  LDCU UR68, c[0x0][0x3b8] ;  /* 0x00007700ff4477ac */ /* 0x000ea40008000800 */
[----:B------:R-:W-:Y:S01]  /*1dfd0*/  @P3 STG.E desc[UR26][R10.64], R216 ;  /* 0x000000d80a003986 */ /* 0x000fe2000c10191a */
[----:B------:R-:W-:Y:S01]  /*1dfe0*/  ISETP.LT.AND P3, PT, R238, UR8, !P2 ;  /* 0x00000008ee007c0c */ /* 0x000fe2000d761270 */
[----:B------:R-:W2:Y:S01]  /*1dff0*/  LDCU UR41, c[0x0][0x39c] ;  /* 0x00007380ff2977ac */ /* 0x000ea20008000800 */
[----:B------:R-:W-:Y:S01]  /*1e000*/  ISETP.LT.AND P6, PT, R244, UR20, !P0 ;  /* 0x00000014f4007c0c */ /* 0x000fe2000c7c1270 */
[C---:B-1----:R-:W-:Y:S01]  /*1e010*/  IMAD.WIDE R6, R13.reuse, 0x4, R2 ;  /* 0x000000040d067825 */ /* 0x042fe200078e0202 */
[----:B------:R-:W1:Y:S03]  /*1e020*/  LDCU UR60, c[0x0][0x398] ;  /* 0x00007300ff3c77ac */ /* 0x000e660008000800 */
[----:B------:R-:W-:-:S02]  /*1e030*/  VIADD R15, R13, UR22 ;  /* 0x000000160d0f7c36 */ /* 0x000fc40008000000 */
[----:B------:R-:W-:Y:S01]  /*1e040*/  VIADD R0, R246, 0x63 ;  /* 0x00000063f6007836 */ /* 0x000fe20000000000 */
[----:B------:R-:W1:Y:S01]  /*1e050*/  LDCU UR58, c[0x0][0x398] ;  /* 0x00007300ff3a77ac */ /* 0x000e620008000800 */
[----:B----4-:R-:W-:Y:S01]  /*1e060*/  IMAD.WIDE R4, R13, 0x4, R116 ;  /* 0x000000040d047825 */ /* 0x010fe200078e0274 */
[----:B------:R4:W-:Y:S01]  /*1e070*/  @P4 STG.E desc[UR26][R6.64], R140 ;  /* 0x0000008c06004986 */ /* 0x0009e2000c10191a */
[----:B------:R-:W1:Y:S02]  /*1e080*/  LDCU UR12, c[0x0][0x39c] ;  /* 0x00007380ff0c77ac */ /* 0x000e640008000800 */
[----:B------:R-:W-:Y:S01]  /*1e090*/  IMAD.WIDE R8, R15, 0x4, R2 ;  /* 0x000000040f087825 */ /* 0x000fe200078e0202 */
[----:B---3--:R-:W-:Y:S01]  /*1e0a0*/  ISETP.GE.AND P1, PT, R0, UR63, PT ;  /* 0x0000003f00007c0c */ /* 0x008fe2000bf26270 */
[----:B------:R-:W3:Y:S01]  /*1e0b0*/  LDCU UR43, c[0x0][0x3b8] ;  /* 0x00007700ff2b77ac */ /* 0x000ee20008000800 */
[----:B--2---:R-:W-:Y:S01]  /*1e0c0*/  ISETP.LT.AND P4, PT, R238, UR62, !P0 ;  /* 0x0000003eee007c0c */ /* 0x004fe2000c781270 */
[----:B------:R2:W-:Y:S01]  /*1e0d0*/  @P3 STG.E desc[UR26][R4.64], R220 ;  /* 0x000000dc04003986 */ /* 0x0005e2000c10191a */
[----:B------:R-:W3:Y:S01]  /*1e0e0*/  LDCU UR59, c[0x0][0x398] ;  /* 0x00007300ff3b77ac */ /* 0x000ee20008000800 */
[----:B------:R-:W-:-:S02]  /*1e0f0*/  VIADD R0, R246, 0x64 ;  /* 0x00000064f6007836 */ /* 0x000fc40000000000 */
[----:B------:R1:W-:Y:S01]  /*1e100*/  @P6 STG.E desc[UR26][R8.64], R197 ;  /* 0x000000c508006986 */ /* 0x0003e2000c10191a */
[----:B------:R-:W-:Y:S01]  /*1e110*/  ISETP.LT.AND P6, PT, R244, UR40, !P1 ;  /* 0x00000028f4007c0c */ /* 0x000fe2000cfc1270 */
[----:B------:R-:W3:Y:S01]  /*1e120*/  LDCU UR64, c[0x0][0x3b8] ;  /* 0x00007700ff4077ac */ /* 0x000ee20008000800 */
[----:B------:R-:W-:Y:S01]  /*1e130*/  ISETP.LT.AND P1, PT, R238, UR30, !P1 ;  /* 0x0000001eee007c0c */ /* 0x000fe2000cf21270 */
[C---:B----4-:R-:W-:Y:S01]  /*1e140*/  IMAD.WIDE R6, R15.reuse, 0x4, R116 ;  /* 0x000000040f067825 */ /* 0x050fe200078e0274 */
[----:B------:R-:W4:Y:S01]  /*1e150*/  LDCU UR46, c[0x0][0x39c] ;  /* 0x00007380ff2e77ac */ /* 0x000f220008000800 */
[----:B------:R-:W-:Y:S02]  /*1e160*/  ISETP.GE.AND P5, PT, R0, UR41, PT ;  /* 0x0000002900007c0c */ /* 0x000fe4000bfa6270 */
[----:B------:R-:W-:Y:S01]  /*1e170*/  VIADD R15, R15, UR68 ;  /* 0x000000440f0f7c36 */ /* 0x000fe20008000000 */
[----:B------:R-:W4:Y:S01]  /*1e180*/  LDCU UR14, c[0x0][0x398] ;  /* 0x00007300ff0e77ac */ /* 0x000f220008000800 */
[----:B------:R-:W-:Y:S01]  /*1e190*/  VIADD R0, R246, 0x65 ;  /* 0x00000065f6007836 */ /* 0x000fe20000000000 */
[----:B------:R3:W-:Y:S01]  /*1e1a0*/  @P4 STG.E desc[UR26][R6.64], R217 ;  /* 0x000000d906004986 */ /* 0x0007e2000c10191a */
[----:B--2---:R-:W-:Y:S01]  /*1e1b0*/  IMAD.WIDE R4, R15, 0x4, R2 ;  /* 0x000000040f047825 */ /* 0x004fe200078e0202 */
[----:B------:R-:W2:Y:S01]  /*1e1c0*/  LDCU UR38, c[0x0][0x398] ;  /* 0x00007300ff2677ac */ /* 0x000ea20008000800 */
[----:B-1----:R-:W-:-:S02]  /*1e1d0*/  ISETP.LT.AND P4, PT, R244, UR60, !P5 ;  /* 0x0000003cf4007c0c */ /* 0x002fc4000ef81270 */
[C---:B------:R-:W-:Y:S01]  /*1e1e0*/  IMAD.WIDE R8, R15.reuse, 0x4, R116 ;  /* 0x000000040f087825 */ /* 0x040fe200078e0274 */
[----:B------:R-:W1:Y:S01]  /*1e1f0*/  LDCU UR6, c[0x0][0x3b8] ;  /* 0x00007700ff0677ac */ /* 0x000e620008000800 */
[----:B------:R-:W-:Y:S02]  /*1e200*/  ISETP.GE.AND P2, PT, R0, UR12, PT ;  /* 0x0000000c00007c0c */ /* 0x000fe4000bf46270 */
[----:B------:R-:W-:Y:S01]  /*1e210*/  ISETP.LT.AND P5, PT, R238, UR58, !P5 ;  /* 0x0000003aee007c0c */ /* 0x000fe2000efa1270 */
[----:B------:R-:W1:Y:S01]  /*1e220*/  LDCU UR55, c[0x0][0x398] ;  /* 0x00007300ff3777ac */ /* 0x000e620008000800 */
[----:B------:R1:W-:Y:S01]  /*1e230*/  @P6 STG.E desc[UR26][R4.64], R141 ;  /* 0x0000008d04006986 */ /* 0x0003e2000c10191a */
[----:B---3--:R-:W-:Y:S01]  /*1e240*/  VIADD R13, R15, UR43 ;  /* 0x0000002b0f0d7c36 */ /* 0x008fe20008000000 */
[----:B------:R-:W3:Y:S02]  /*1e250*/  LDCU UR56, c[0x0][0x39c] ;  /* 0x00007380ff3877ac */ /* 0x000ee40008000800 */
[----:B------:R-:W-:Y:S01]  /*1e260*/  @P1 STG.E desc[UR26][R8.64], R221 ;  /* 0x000000dd08001986 */ /* 0x000fe2000c10191a */
[----:B------:R-:W-:Y:S01]  /*1e270*/  ISETP.LT.AND P1, PT, R244, UR59, !P2 ;  /* 0x0000003bf4007c0c */ /* 0x000fe2000d721270 */
[----:B------:R-:W-:Y:S01]  /*1e280*/  VIADD R0, R246, 0x66 ;  /* 0x00000066f6007836 */ /* 0x000fe20000000000 */
[----:B------:R-:W3:Y:S01]  /*1e290*/  LDCU UR42, c[0x0][0x398] ;  /* 0x00007300ff2a77ac */ /* 0x000ee20008000800 */
[C---:B------:R-:W-:Y:S01]  /*1e2a0*/  IMAD.WIDE R6, R13.reuse, 0x4, R2 ;  /* 0x000000040d067825 */ /* 0x040fe200078e0202 */
[----:B------:R-:W3:Y:S03]  /*1e2b0*/  LDCU UR31, c[0x0][0x39c] ;  /* 0x00007380ff1f77ac */ /* 0x000ee60008000800 */
[C---:B------:R-:W-:Y:S01]  /*1e2c0*/  IMAD.WIDE R10, R13.reuse, 0x4, R116 ;  /* 0x000000040d0a7825 */ /* 0x040fe200078e0274 */
[----:B----4-:R-:W-:Y:S01]  /*1e2d0*/  ISETP.GE.AND P0, PT, R0, UR46, PT ;  /* 0x0000002e00007c0c */ /* 0x010fe2000bf06270 */
[----:B------:R4:W-:Y:S01]  /*1e2e0*/  @P4 STG.E desc[UR26][R6.64], R198 ;  /* 0x000000c606004986 */ /* 0x0009e2000c10191a */
[----:B------:R-:W3:Y:S01]  /*1e2f0*/  LDCU UR37, c[0x0][0x398] ;  /* 0x00007300ff2577ac */ /* 0x000ee20008000800 */
[----:B------:R-:W-:Y:S01]  /*1e300*/  VIADD R13, R13, UR64 ;  /* 0x000000400d0d7c36 */ /* 0x000fe20008000000 */
[----:B------:R-:W-:Y:S01]  /*1e310*/  ISETP.LT.AND P4, PT, R238, UR14, !P2 ;  /* 0x0000000eee007c0c */ /* 0x000fe2000d781270 */
[----:B------:R-:W-:Y:S01]  /*1e320*/  @P5 STG.E desc[UR26][R10.64], R218 ;  /* 0x000000da0a005986 */ /* 0x000fe2000c10191a */
[----:B------:R-:W3:Y:S01]  /*1e330*/  LDCU UR61, c[0x0][0x3b8] ;  /* 0x00007700ff3d77ac */ /* 0x000ee20008000800 */
[C---:B-1----:R-:W-:Y:S01]  /*1e340*/  IMAD.WIDE R4, R13.reuse, 0x4, R2 ;  /* 0x000000040d047825 */ /* 0x042fe200078e0202 */
[----:B--2---:R-:W-:Y:S01]  /*1e350*/  ISETP.LT.AND P5, PT, R244, UR38, !P0 ;  /* 0x00000026f4007c0c */ /* 0x004fe2000c7a1270 */
[----:B------:R-:W1:Y:S02]  /*1e360*/  LDCU UR53, c[0x0][0x398] ;  /* 0x00007300ff3577ac */ /* 0x000e640008000800 */
[----:B------:R-:W-:Y:S01]  /*1e370*/  VIADD R0, R246, 0x67 ;  /* 0x00000067f6007836 */ /* 0x000fe20000000000 */
[----:B------:R2:W-:Y:S01]  /*1e380*/  @P1 STG.E desc[UR26][R4.64], R142 ;  /* 0x0000008e04001986 */ /* 0x0005e2000c10191a */
[----:B------:R-:W1:Y:S01]  /*1e390*/  LDCU UR51, c[0x0][0x398] ;  /* 0x00007300ff3377ac */ /* 0x000e620008000800 */
[C---:B------:R-:W-:Y:S01]  /*1e3a0*/  VIADD R15, R13.reuse, UR6 ;  /* 0x000000060d0f7c36 */ /* 0x040fe20008000000 */
[----:B------:R-:W-:Y:S01]  /*1e3b0*/  ISETP.LT.AND P1, PT, R238, UR55, !P0 ;  /* 0x00000037ee007c0c */ /* 0x000fe2000c721270 */
[----:B------:R-:W1:Y:S01]  /*1e3c0*/  LDCU UR29, c[0x0][0x3b8] ;  /* 0x00007700ff1d77ac */ /* 0x000e620008000800 */
[----:B----4-:R-:W-:Y:S01]  /*1e3d0*/  IMAD.WIDE R6, R13, 0x4, R116 ;  /* 0x000000040d067825 */ /* 0x010fe200078e0274 */
[----:B------:R-:W4:Y:S01]  /*1e3e0*/  LDCU UR52, c[0x0][0x39c] ;  /* 0x00007380ff3477ac */ /* 0x000f220008000800 */
[----:B---3--:R-:W-:-:S02]  /*1e3f0*/  ISETP.GE.AND P3, PT, R0, UR56, PT ;  /* 0x0000003800007c0c */ /* 0x008fc4000bf66270 */
[C---:B------:R-:W-:Y:S01]  /*1e400*/  IMAD.WIDE R8, R15.reuse, 0x4, R2 ;  /* 0x000000040f087825 */ /* 0x040fe200078e0202 */
[----:B------:R3:W-:Y:S01]  /*1e410*/  @P4 STG.E desc[UR26][R6.64], R222 ;  /* 0x000000de06004986 */ /* 0x0007e2000c10191a */
[----:B------:R-:W3:Y:S02]  /*1e420*/  LDCU UR75, c[0x0][0x398] ;  /* 0x00007300ff4b77ac */ /* 0x000ee40008000800 */
[----:B------:R-:W-:Y:S01]  /*1e430*/  VIADD R0, R246, 0x68 ;  /* 0x00000068f6007836 */ /* 0x000fe20000000000 */
[----:B------:R-:W3:Y:S01]  /*1e440*/  LDCU UR74, c[0x0][0x39c] ;  /* 0x00007380ff4a77ac */ /* 0x000ee20008000800 */
[----:B--2---:R-:W-:Y:S01]  /*1e450*/  IMAD.WIDE R4, R15, 0x4, R116 ;  /* 0x000000040f047825 */ /* 0x004fe200078e0274 */
[----:B------:R2:W-:Y:S02]  /*1e460*/  @P5 STG.E desc[UR26][R8.64], R199 ;  /* 0x000000c708005986 */ /* 0x0005e4000c10191a */
[----:B------:R-:W-:Y:S01]  /*1e470*/  ISETP.GE.AND P6, PT, R0, UR31, PT ;  /* 0x0000001f00007c0c */ /* 0x000fe2000bfc6270 */
[----:B------:R-:W2:Y:S01]  /*1e480*/  LDCU UR48, c[0x0][0x398] ;  /* 0x00007300ff3077ac */ /* 0x000ea20008000800 */
[----:B------:R-:W-:-:S02]  /*1e490*/  ISETP.LT.AND P5, PT, R244, UR42, !P3 ;  /* 0x0000002af4007c0c */ /* 0x000fc4000dfa1270 */
[----:B------:R-:W-:Y:S01]  /*1e4a0*/  ISETP.LT.AND P3, PT, R238, UR37, !P3 ;  /* 0x00000025ee007c0c */ /* 0x000fe2000df61270 */
[----:B------:R-:W2:Y:S01]  /*1e4b0*/  LDCU UR57, c[0x0][0x3b8] ;  /* 0x00007700ff3977ac */ /* 0x000ea20008000800 */
[----:B------:R2:W-:Y:S01]  /*1e4c0*/  @P1 STG.E desc[UR26][R4.64], R219 ;  /* 0x000000db04001986 */ /* 0x0005e2000c10191a */
[----:B------:R-:W2:Y:S01]  /*1e4d0*/  LDCU UR73, c[0x0][0x398] ;  /* 0x00007300ff4977ac */ /* 0x000ea20008000800 */
[----:B------:R-:W-:Y:S01]  /*1e4e0*/  VIADD R0, R246, 0x69 ;  /* 0x00000069f6007836 */ /* 0x000fe20000000000 */
[----:B-1----:R-:W-:Y:S01]  /*1e4f0*/  ISETP.LT.AND P1, PT, R244, UR53, !P6 ;  /* 0x00000035f4007c0c */ /* 0x002fe2000f721270 */
[----:B------:R-:W-:Y:S01]  /*1e500*/  VIADD R15, R15, UR61 ;  /* 0x0000003d0f0f7c36 */ /* 0x000fe20008000000 */
[----:B------:R-:W1:Y:S01]  /*1e510*/  LDCU UR10, c[0x0][0x3b8] ;  /* 0x00007700ff0a77ac */ /* 0x000e620008000800 */
[----:B------:R-:W-:Y:S02]  /*1e520*/  ISETP.LT.AND P6, PT, R238, UR51, !P6 ;  /* 0x00000033ee007c0c */ /* 0x000fe4000f7c1270 */
[C---:B---3--:R-:W-:Y:S01]  /*1e530*/  IMAD.WIDE R6, R15.reuse, 0x4, R2 ;  /* 0x000000040f067825 */ /* 0x048fe200078e0202 */
[----:B----4-:R-:W-:Y:S01]  /*1e540*/  ISETP.GE.AND P2, PT, R0, UR52, PT ;  /* 0x0000003400007c0c */ /* 0x010fe2000bf46270 */
[----:B------:R-:W3:Y:S02]  /*1e550*/  LDCU UR24, c[0x0][0x398] ;  /* 0x00007300ff1877ac */ /* 0x000ee40008000800 */
[----:B------:R-:W-:-:S02]  /*1e560*/  VIADD R13, R15, UR29 ;  /* 0x0000001d0f0d7c36 */ /* 0x000fc40008000000 */
[----:B--2---:R-:W-:Y:S01]  /*1e570*/  IMAD.WIDE R8, R15, 0x4, R116 ;  /* 0x000000040f087825 */ /* 0x004fe200078e0274 */
[----:B------:R-:W2:Y:S03]  /*1e580*/  LDCU UR45, c[0x0][0x39c] ;  /* 0x00007380ff2d77ac */ /* 0x000ea60008000800 */
[----:B------:R-:W-:Y:S01]  /*1e590*/  VIADD R0, R246, 0x6a ;  /* 0x0000006af6007836 */ /* 0x000fe20000000000 */
[----:B------:R4:W-:Y:S01]  /*1e5a0*/  @P5 STG.E desc[UR26][R6.64], R143 ;  /* 0x0000008f06005986 */ /* 0x0009e2000c10191a */
[C---:B------:R-:W-:Y:S01]  /*1e5b0*/  IMAD.WIDE R4, R13.reuse, 0x4, R2 ;  /* 0x000000040d047825 */ /* 0x040fe200078e0202 */
[----:B------:R-:W1:Y:S02]  /*1e5c0*/  LDCU UR28, c[0x0][0x398] ;  /* 0x00007300ff1c77ac */ /* 0x000e640008000800 */
[----:B------:R-:W-:Y:S01]  /*1e5d0*/  @P3 STG.E desc[UR26][R8.64], R223 ;  /* 0x000000df08003986 */ /* 0x000fe2000c10191a */
[C---:B------:R-:W-:Y:S01]  /*1e5e0*/  IMAD.WIDE R10, R13.reuse, 0x4, R116 ;  /* 0x000000040d0a7825 */ /* 0x040fe200078e0274 */
[----:B------:R-:W-:Y:S01]  /*1e5f0*/  ISETP.GE.AND P0, PT, R0, UR74, PT ;  /* 0x0000004a00007c0c */ /* 0x000fe2000bf06270 */
[----:B------:R-:W2:Y:S01]  /*1e600*/  LDCU UR34, c[0x0][0x398] ;  /* 0x00007300ff2277ac */ /* 0x000ea20008000800 */
[----:B------:R-:W-:Y:S01]  /*1e610*/  ISETP.LT.AND P3, PT, R244, UR75, !P2 ;  /* 0x0000004bf4007c0c */ /* 0x000fe2000d761270 */
[----:B------:R3:W-:Y:S01]  /*1e620*/  @P1 STG.E desc[UR26][R4.64], R136 ;  /* 0x0000008804001986 */ /* 0x0007e2000c10191a */
[----:B------:R-:W-:Y:S01]  /*1e630*/  ISETP.LT.AND P2, PT, R238, UR48, !P2 ;  /* 0x00000030ee007c0c */ /* 0x000fe2000d741270 */
[----:B------:R-:W2:Y:S01]  /*1e640*/  LDCU UR16, c[0x0][0x3b8] ;  /* 0x00007700ff1077ac */ /* 0x000ea20008000800 */
[----:B------:R-:W-:Y:S01]  /*1e650*/  VIADD R13, R13, UR57 ;  /* 0x000000390d0d7c36 */ /* 0x000fe20008000000 */
[----:B------:R-:W-:Y:S01]  /*1e660*/  @P6 STG.E desc[UR26][R10.64], R84 ;  /* 0x000000540a006986 */ /* 0x000fe2000c10191a */
[----:B------:R-:W-:Y:S01]  /*1e670*/  ISETP.LT.AND P6, PT, R244, UR73, !P0 ;  /* 0x00000049f4007c0c */ /* 0x000fe2000c7c1270 */
[----:B------:R-:W2:Y:S01]  /*1e680*/  LDCU UR33, c[0x0][0x39c] ;  /* 0x00007380ff2177ac */ /* 0x000ea20008000800 */
[C---:B----4-:R-:W-:Y:S01]  /*1e690*/  IMAD.WIDE R6, R13.reuse, 0x4, R2 ;  /* 0x000000040d067825 */ /* 0x050fe200078e0202 */
[----:B------:R-:W4:Y:S03]  /*1e6a0*/  LDCU UR35, c[0x0][0x398] ;  /* 0x00007300ff2377ac */ /* 0x000f260008000800 */
[----:B-1----:R-:W-:-:S02]  /*1e6b0*/  VIADD R15, R13, UR10 ;  /* 0x0000000a0d0f7c36 */ /* 0x002fc40008000000 */
[----:B------:R-:W-:Y:S01]  /*1e6c0*/  VIADD R0, R246, 0x6b ;  /* 0x0000006bf6007836 */ /* 0x000fe20000000000 */
[----:B------:R-:W1:Y:S01]  /*1e6d0*/  LDCU UR36, c[0x0][0x398] ;  /* 0x00007300ff2477ac */ /* 0x000e620008000800 */
[----:B---3--:R-:W-:Y:S01]  /*1e6e0*/  IMAD.WIDE R4, R13, 0x4, R116 ;  /* 0x000000040d047825 */ /* 0x008fe200078e0274 */
[----:B------:R3:W-:Y:S01]  /*1e6f0*/  @P3 STG.E desc[UR26][R6.64], R56 ;  /* 0x0000003806003986 */ /* 0x0007e2000c10191a */
[----:B------:R-:W1:Y:S02]  /*1e700*/  LDCU UR18, c[0x0][0x39c] ;  /* 0x00007380ff1277ac */ /* 0x000e640008000800 */
[----:B------:R-:W-:Y:S01]  /*1e710*/  IMAD.WIDE R8, R15, 0x4, R2 ;  /* 0x000000040f087825 */ /* 0x000fe200078e0202 */
[----:B--2---:R-:W-:Y:S01]  /*1e720*/  ISETP.GE.AND P4, PT, R0, UR45, PT ;  /* 0x0000002d00007c0c */ /* 0x004fe2000bf86270 */
[----:B------:R-:W2:Y:S01]  /*1e730*/  LDCU UR32, c[0x0][0x3b8] ;  /* 0x00007700ff2077ac */ /* 0x000ea20008000800 */
[----:B------:R-:W-:Y:S01]  /*1e740*/  ISETP.LT.AND P3, PT, R238, UR24, !P0 ;  /* 0x00000018ee007c0c */ /* 0x000fe2000c761270 */
[----:B------:R1:W-:Y:S01]  /*1e750*/  @P2 STG.E desc[UR26][R4.64], R200 ;  /* 0x000000c804002986 */ /* 0x0003e2000c10191a */
[----:B------:R-:W1:Y:S03]  /*1e760*/  LDCU UR4, c[0x0][0x398] ;  /* 0x00007300ff0477ac */ /* 0x000e660008000800 */
[----:B------:R1:W-:Y:S01]  /*1e770*/  @P6 STG.E desc[UR26][R8.64], R137 ;  /* 0x0000008908006986 */ /* 0x0003e2000c10191a */
[----:B------:R-:W-:Y:S01]  /*1e780*/  ISETP.LT.AND P6, PT, R244, UR28, !P4 ;  /* 0x0000001cf4007c0c */ /* 0x000fe2000e7c1270 */
[----:B------:R-:W2:Y:S01]  /*1e790*/  LDCU UR39, c[0x0][0x3b8] ;  /* 0x00007700ff2777ac */ /* 0x000ea20008000800 */
[----:B------:R-:W-:-:S02]  /*1e7a0*/  IADD3 R0, PT, PT, R246, 0x6c, RZ ;  /* 0x0000006cf6007810 */ /* 0x000fc40007ffe0ff */
[----:B------:R-:W-:Y:S01]  /*1e7b0*/  ISETP.LT.AND P4, PT, R238, UR34, !P4 ;  /* 0x00000022ee007c0c */ /* 0x000fe2000e781270 */
[----:B------:R-:W2:Y:S01]  /*1e7c0*/  LDCU UR47, c[0x0][0x39c] ;  /* 0x00007380ff2f77ac */ /* 0x000ea20008000800 */
[C---:B---3--:R-:W-:Y:S01]  /*1e7d0*/  IMAD.WIDE R6, R15.reuse, 0x4, R116 ;  /* 0x000000040f067825 */ /* 0x048fe200078e0274 */
[----:B------:R-:W-:Y:S01]  /*1e7e0*/  ISETP.GE.AND P5, PT, R0, UR33, PT ;  /* 0x0000002100007c0c */ /* 0x000fe2000bfa6270 */
[----:B------:R-:W3:Y:S02]  /*1e7f0*/  LDCU UR44, c[0x0][0x398] ;  /* 0x00007300ff2c77ac */ /* 0x000ee40008000800 */
[----:B------:R-:W-:Y:S02]  /*1e800*/  VIADD R15, R15, UR16 ;  /* 0x000000100f0f7c36 */ /* 0x000fe40008000000 */
[----:B------:R-:W-:Y:S01]  /*1e810*/  VIADD R0, R246, 0x6d ;  /* 0x0000006df6007836 */ /* 0x000fe20000000000 */
[----:B------:R-:W3:Y:S01]  /*1e820*/  LDCU UR49, c[0x0][0x398] ;  /* 0x00007300ff3177ac */ /* 0x000ee20008000800 */
[C---:B-1----:R-:W-:Y:S01]  /*1e830*/  IMAD.WIDE R4, R15.reuse, 0x4, R2 ;  /* 0x000000040f047825 */ /* 0x042fe200078e0202 */
[----:B------:R1:W-:Y:S01]  /*1e840*/  @P3 STG.E desc[UR26][R6.64], R85 ;  /* 0x0000005506003986 */ /* 0x0003e2000c10191a */
[----:B------:R-:W1:Y:S02]  /*1e850*/  LDCU UR22, c[0x0][0x39c] ;  /* 0x00007380ff1677ac */ /* 0x000e640008000800 */
[----:B------:R-:W-:Y:S01]  /*1e860*/  IMAD.WIDE R8, R15, 0x4, R116 ;  /* 0x000000040f087825 */ /* 0x000fe200078e0274 */
[----:B----4-:R-:W-:Y:S01]  /*1e870*/  ISETP.LT.AND P3, PT, R244, UR35, !P5 ;  /* 0x00000023f4007c0c */ /* 0x010fe2000ef61270 */
[----:B------:R-:W4:Y:S01]  /*1e880*/  LDCU UR8, c[0x0][0x398] ;  /* 0x00007300ff0877ac */ /* 0x000f220008000800 */
[----:B------:R-:W-:-:S02]  /*1e890*/  ISETP.GE.AND P1, PT, R0, UR18, PT ;  /* 0x0000001200007c0c */ /* 0x000fc4000bf26270 */
[----:B------:R-:W-:Y:S01]  /*1e8a0*/  ISETP.LT.AND P5, PT, R238, UR36, !P5 ;  /* 0x00000024ee007c0c */ /* 0x000fe2000efa1270 */
[----:B------:R-:W3:Y:S01]  /*1e8b0*/  LDCU UR41, c[0x0][0x3b8] ;  /* 0x00007700ff2977ac */ /* 0x000ee20008000800 */
[----:B------:R4:W-:Y:S01]  /*1e8c0*/  @P6 STG.E desc[UR26][R4.64], R57 ;  /* 0x0000003904006986 */ /* 0x0009e2000c10191a */
[----:B------:R-:W3:Y:S01]  /*1e8d0*/  LDCU UR20, c[0x0][0x398] ;  /* 0x00007300ff1477ac */ /* 0x000ee20008000800 */
[----:B------:R-:W-:Y:S02]  /*1e8e0*/  VIADD R0, R246, 0x6e ;  /* 0x0000006ef6007836 */ /* 0x000fe40000000000 */
[----:B------:R3:W-:Y:S01]  /*1e8f0*/  @P4 STG.E desc[UR26][R8.64], R201 ;  /* 0x000000c908004986 */ /* 0x0007e2000c10191a */
[----:B--2---:R-:W-:Y:S01]  /*1e900*/  VIADD R15, R15, UR32 ;  /* 0x000000200f0f7c36 */ /* 0x004fe20008000000 */
[----:B------:R-:W2:Y:S01]  /*1e910*/  LDCU UR40, c[0x0][0x398] ;  /* 0x00007300ff2877ac */ /* 0x000ea20008000800 */
[----:B------:R-:W-:Y:S01]  /*1e920*/  ISETP.LT.AND P4, PT, R244, UR4, !P1 ;  /* 0x00000004f4007c0c */ /* 0x000fe2000cf81270 */
[----:B------:R-:W2:Y:S01]  /*1e930*/  LDCU UR12, c[0x0][0x3b8] ;  /* 0x00007700ff0c77ac */ /* 0x000ea20008000800 */
[C---:B-1----:R-:W-:Y:S01]  /*1e940*/  IMAD.WIDE R6, R15.reuse, 0x4, R2 ;  /* 0x000000040f067825 */ /* 0x042fe200078e0202 */
[----:B------:R-:W-:Y:S01]  /*1e950*/  ISETP.GE.AND P0, PT, R0, UR47, PT ;  /* 0x0000002f00007c0c */ /* 0x000fe2000bf06270 */
[----:B------:R-:W1:Y:S02]  /*1e960*/  LDCU UR46, c[0x0][0x39c] ;  /* 0x00007380ff2e77ac */ /* 0x000e640008000800 */
[----:B------:R-:W-:-:S02]  /*1e970*/  VIADD R13, R15, UR39 ;  /* 0x000000270f0d7c36 */ /* 0x000fc40008000000 */
[----:B----4-:R-:W-:Y:S01]  /*1e980*/  IMAD.WIDE R4, R15, 0x4, R116 ;  /* 0x000000040f047825 */ /* 0x010fe200078e0274 */
[----:B------:R-:W4:Y:S03]  /*1e990*/  LDCU UR38, c[0x0][0x39c] ;  /* 0x00007380ff2677ac */ /* 0x000f260008000800 */
[----:B------:R-:W-:Y:S01]  /*1e9a0*/  VIADD R0, R246, 0x6f ;  /* 0x0000006ff6007836 */ /* 0x000fe20000000000 */
[----:B------:R1:W-:Y:S01]  /*1e9b0*/  @P3 STG.E desc[UR26][R6.64], R138 ;  /* 0x0000008a06003986 */ /* 0x0003e2000c10191a */
[----:B---3--:R-:W-:Y:S01]  /*1e9c0*/  IMAD.WIDE R8, R13, 0x4, R2 ;  /* 0x000000040d087825 */ /* 0x008fe200078e0202 */
[----:B------:R-:W-:Y:S01]  /*1e9d0*/  ISETP.LT.AND P1, PT, R238, UR44, !P1 ;  /* 0x0000002cee007c0c */ /* 0x000fe2000cf21270 */
[----:B------:R-:W3:Y:S01]  /*1e9e0*/  LDCU UR31, c[0x0][0x398] ;  /* 0x00007300ff1f77ac */ /* 0x000ee20008000800 */
[----:B------:R1:W-:Y:S01]  /*1e9f0*/  @P5 STG.E desc[UR26][R4.64], R86 ;  /* 0x0000005604005986 */ /* 0x0003e2000c10191a */
[----:B------:R-:W-:-:S02]  /*1ea00*/  ISETP.GE.AND P2, PT, R0, UR22, PT ;  /* 0x0000001600007c0c */ /* 0x000fc4000bf46270 */
[----:B------:R-:W-:Y:S01]  /*1ea10*/  ISETP.LT.AND P5, PT, R244, UR49, !P0 ;  /* 0x00000031f4007c0c */ /* 0x000fe2000c7a1270 */
[----:B------:R-:W3:Y:S01]  /*1ea20*/  LDCU UR43, c[0x0][0x398] ;  /* 0x00007300ff2b77ac */ /* 0x000ee20008000800 */
[C---:B------:R-:W-:Y:S01]  /*1ea30*/  IMAD.WIDE R10, R13.reuse, 0x4, R116 ;  /* 0x000000040d0a7825 */ /* 0x040fe200078e0274 */
[----:B------:R3:W-:Y:S01]  /*1ea40*/  @P4 STG.E desc[UR26][R8.64], R58 ;  /* 0x0000003a08004986 */ /* 0x0007e2000c10191a */
[----:B------:R-:W-:Y:S01]  /*1ea50*/  ISETP.LT.AND P0, PT, R238, UR8, !P0 ;  /* 0x00000008ee007c0c */ /* 0x000fe2000c701270 */
[----:B------:R-:W3:Y:S01]  /*1ea60*/  LDCU UR30, c[0x0][0x3b8] ;  /* 0x00007700ff1e77ac */ /* 0x000ee20008000800 */
[----:B------:R-:W-:Y:S01]  /*1ea70*/  VIADD R13, R13, UR41 ;  /* 0x000000290d0d7c36 */ /* 0x000fe20008000000 */
[----:B------:R-:W-:Y:S01]  /*1ea80*/  ISETP.LT.AND P4, PT, R244, UR20, !P2 ;  /* 0x00000014f4007c0c */ /* 0x000fe2000d781270 */
[----:B------:R-:W4:Y:S01]  /*1ea90*/  LDCU UR6, c[0x0][0x398] ;  /* 0x00007300ff0677ac */ /* 0x000f220008000800 */
[----:B------:R-:W-:Y:S01]  /*1eaa0*/  VIADD R0, R246, 0x70 ;  /* 0x00000070f6007836 */ /* 0x000fe20000000000 */
[----:B--2---:R-:W-:Y:S01]  /*1eab0*/  ISETP.LT.AND P2, PT, R238, UR40, !P2 ;  /* 0x00000028ee007c0c */ /* 0x004fe2000d741270 */
[----:B------:R-:W2:Y:S01]  /*1eac0*/  LDCU UR14, c[0x0][0x3b8] ;  /* 0x00007700ff0e77ac */ /* 0x000ea20008000800 */
[----:B-1----:R-:W-:-:S02]  /*1ead0*/  IMAD.WIDE R6, R13, 0x4, R2 ;  /* 0x000000040d067825 */ /* 0x002fc400078e0202 */
[----:B------:R-:W-:Y:S01]  /*1eae0*/  ISETP.GE.AND P6, PT, R0, UR46, PT ;  /* 0x0000002e00007c0c */ /* 0x000fe2000bfc6270 */
[----:B------:R-:W-:Y:S01]  /*1eaf0*/  @P1 STG.E desc[UR26][R10.64], R202 ;  /* 0x000000ca0a001986 */ /* 0x000fe2000c10191a */
[----:B------:R-:W1:Y:S01]  /*1eb00*/  LDCU UR50, c[0x0][0x39c] ;  /* 0x00007380ff3277ac */ /* 0x000e620008000800 */
[C---:B------:R-:W-:Y:S02]  /*1eb10*/  VIADD R15, R13.reuse, UR12 ;  /* 0x0000000c0d0f7c36 */ /* 0x040fe40008000000 */
[----:B------:R-:W-:Y:S01]  /*1eb20*/  VIADD R0, R246, 0x71 ;  /* 0x00000071f6007836 */ /* 0x000fe20000000000 */
[----:B------:R-:W1:Y:S01]  /*1eb30*/  LDCU UR42, c[0x0][0x398] ;  /* 0x00007300ff2a77ac */ /* 0x000e620008000800 */
[----:B------:R-:W-:Y:S01]  /*1eb40*/  IMAD.WIDE R4, R13, 0x4, R116 ;  /* 0x000000040d047825 */ /* 0x000fe200078e0274 */
[----:B------:R2:W-:Y:S01]  /*1eb50*/  @P5 STG.E desc[UR26][R6.64], R139 ;  /* 0x0000008b06005986 */ /* 0x0005e2000c10191a */
[----:B------:R-:W1:Y:S02]  /*1eb60*/  LDCU UR45, c[0x0][0x398] ;  /* 0x00007300ff2d77ac */ /* 0x000e640008000800 */
[C---:B---3--:R-:W-:Y:S01]  /*1eb70*/  IMAD.WIDE R8, R15.reuse, 0x4, R2 ;  /* 0x000000040f087825 */ /* 0x048fe200078e0202 */
[----:B----4-:R-:W-:Y:S01]  /*1eb80*/  ISETP.GE.AND P3, PT, R0, UR38, PT ;  /* 0x0000002600007c0c */ /* 0x010fe2000bf66270 */
[----:B------:R3:W-:Y:S01]  /*1eb90*/  @P0 STG.E desc[UR26][R4.64], R87 ;  /* 0x0000005704000986 */ /* 0x0007e2000c10191a */
[----:B------:R-:W4:Y:S03]  /*1eba0*/  LDCU UR51, c[0x0][0x398] ;  /* 0x00007300ff3377ac */ /* 0x000f260008000800 */
[----:B------:R1:W-:Y:S01]  /*1ebb0*/  @P4 STG.E desc[UR26][R8.64], R59 ;  /* 0x0000003b08004986 */ /* 0x0003e2000c10191a */
[----:B------:R-:W4:Y:S01]  /*1ebc0*/  LDCU UR37, c[0x0][0x3b8] ;  /* 0x00007700ff2577ac */ /* 0x000f220008000800 */
[C---:B--2---:R-:W-:Y:S01]  /*1ebd0*/  IMAD.WIDE R6, R15.reuse, 0x4, R116 ;  /* 0x000000040f067825 */ /* 0x044fe200078e0274 */
[----:B------:R-:W-:Y:S01]  /*1ebe0*/  ISETP.LT.AND P4, PT, R244, UR31, !P6 ;  /* 0x0000001ff4007c0c */ /* 0x000fe2000f781270 */
[----:B------:R-:W2:Y:S01]  /*1ebf0*/  LDCU UR33, c[0x0][0x39c] ;  /* 0x00007380ff2177ac */ /* 0x000ea20008000800 */
[----:B------:R-:W-:Y:S01]  /*1ec00*/  ISETP.LT.AND P6, PT, R238, UR43, !P6 ;  /* 0x0000002bee007c0c */ /* 0x000fe2000f7c1270 */
[----:B------:R-:W-:Y:S01]  /*1ec10*/  VIADD R15, R15, UR30 ;  /* 0x0000001e0f0f7c36 */ /* 0x000fe20008000000 */
[----:B------:R4:W-:Y:S01]  /*1ec20*/  @P2 STG.E desc[UR26][R6.64], R203 ;  /* 0x000000cb06002986 */ /* 0x0009e2000c10191a */
[----:B------:R-:W-:Y:S01]  /*1ec30*/  ISETP.LT.AND P2, PT, R244, UR6, !P3 ;  /* 0x00000006f4007c0c */ /* 0x000fe2000df41270 */
[----:B------:R-:W-:Y:S01]  /*1ec40*/  VIADD R0, R246, 0x72 ;  /* 0x00000072f6007836 */ /* 0x000fe20000000000 */
[----:B------:R-:W2:Y:S01]  /*1ec50*/  LDCU UR48, c[0x0][0x398] ;  /* 0x00007300ff3077ac */ /* 0x000ea20008000800 */
[----:B------:R-:W-:-:S02]  /*1ec60*/  VIADD R13, R15, UR14 ;  /* 0x0000000e0f0d7c36 */ /* 0x000fc40008000000 */
[C---:B---3--:R-:W-:Y:S01]  /*1ec70*/  IMAD.WIDE R4, R15.reuse, 0x4, R2 ;  /* 0x000000040f047825 */ /* 0x048fe200078e0202 */
[----:B------:R-:W3:Y:S01]  /*1ec80*/  LDCU UR18, c[0x0][0x39c] ;  /* 0x00007380ff1277ac */ /* 0x000ee20008000800 */
[----:B-1----:R-:W-:Y:S02]  /*1ec90*/  ISETP.GE.AND P1, PT, R0, UR50, PT ;  /* 0x0000003200007c0c */ /* 0x002fe4000bf26270 */
[----:B------:R-:W-:Y:S01]  /*1eca0*/  IMAD.WIDE R8, R15, 0x4, R116 ;  /* 0x000000040f087825 */ /* 0x000fe200078e0274 */
[----:B------:R-:W1:Y:S01]  /*1ecb0*/  LDCU UR29, c[0x0][0x3b8] ;  /* 0x00007700ff1d77ac */ /* 0x000e620008000800 */
[----:B------:R-:W-:Y:S02]  /*1ecc0*/  ISETP.LT.AND P3, PT, R238, UR42, !P3 ;  /* 0x0000002aee007c0c */ /* 0x000fe4000df61270 */
[C---:B----4-:R-:W-:Y:S01]  /*1ecd0*/  IMAD.WIDE R6, R13.reuse, 0x4, R2 ;  /* 0x000000040d067825 */ /* 0x050fe200078e0202 */
[----:B------:R-:W4:Y:S01]  /*1ece0*/  LDCU UR24, c[0x0][0x398] ;  /* 0x00007300ff1877ac */ /* 0x000f220008000800 */
[----:B------:R1:W-:Y:S01]  /*1ecf0*/  @P4 STG.E desc[UR26][R4.64], R148 ;  /* 0x0000009404004986 */ /* 0x0003e2000c10191a */
[----:B------:R-:W1:Y:S03]  /*1ed00*/  LDCU UR22, c[0x0][0x398] ;  /* 0x00007300ff1677ac */ /* 0x000e660008000800 */
[----:B------:R-:W-:Y:S01]  /*1ed10*/  @P6 STG.E desc[UR26][R8.64], R88 ;  /* 0x0000005808006986 */ /* 0x000fe2000c10191a */
[----:B------:R-:W-:Y:S01]  /*1ed20*/  ISETP.LT.AND P6, PT, R244, UR45, !P1 ;  /* 0x0000002df4007c0c */ /* 0x000fe2000cfc1270 */
[----:B------:R-:W3:Y:S02]  /*1ed30*/  LDCU UR28, c[0x0][0x398] ;  /* 0x00007300ff1c77ac */ /* 0x000ee40008000800 */
[----:B------:R1:W-:Y:S01]  /*1ed40*/  @P2 STG.E desc[UR26][R6.64], R60 ;  /* 0x0000003c06002986 */ /* 0x0003e2000c10191a */
[----:B------:R-:W-:Y:S01]  /*1ed50*/  IADD3 R0, PT, PT, R246, 0x73, RZ ;  /* 0x00000073f6007810 */ /* 0x000fe20007ffe0ff */
[----:B------:R-:W4:Y:S01]  /*1ed60*/  LDCU UR10, c[0x0][0x3b8] ;  /* 0x00007700ff0a77ac */ /* 0x000f220008000800 */
[----:B------:R-:W-:Y:S01]  /*1ed70*/  ISETP.LT.AND P2, PT, R238, UR51, !P1 ;  /* 0x00000033ee007c0c */ /* 0x000fe2000cf41270 */
[C---:B------:R-:W-:Y:S01]  /*1ed80*/  IMAD.WIDE R10, R13.reuse, 0x4, R116 ;  /* 0x000000040d0a7825 */ /* 0x040fe200078e0274 */
[----:B--2---:R-:W-:Y:S01]  /*1ed90*/  ISETP.GE.AND P5, PT, R0, UR33, PT ;  /* 0x0000002100007c0c */ /* 0x004fe2000bfa6270 */
[----:B------:R-:W2:Y:S02]  /*1eda0*/  LDCU UR32, c[0x0][0x398] ;  /* 0x00007300ff2077ac */ /* 0x000ea40008000800 */
[----:B------:R-:W-:-:S02]  /*1edb0*/  VIADD R13, R13, UR37 ;  /* 0x000000250d0d7c36 */ /* 0x000fc40008000000 */
[----:B------:R-:W-:Y:S01]  /*1edc0*/  VIADD R0, R246, 0x74 ;  /* 0x00000074f6007836 */ /* 0x000fe20000000000 */
[----:B------:R-:W-:Y:S01]  /*1edd0*/  @P3 STG.E desc[UR26][R10.64], R16 ;  /* 0x000000100a003986 */ /* 0x000fe2000c10191a */
[C---:B-1----:R-:W-:Y:S01]  /*1ede0*/  IMAD.WIDE R4, R13.reuse, 0x4, R2 ;  /* 0x000000040d047825 */ /* 0x042fe200078e0202 */
[----:B------:R-:W-:Y:S01]  /*1edf0*/  ISETP.LT.AND P3, PT, R244, UR48, !P5 ;  /* 0x00000030f4007c0c */ /* 0x000fe2000ef61270 */
[----:B------:R-:W1:Y:S02]  /*1ee00*/  LDCU UR34, c[0x0][0x398] ;  /* 0x00007300ff2277ac */ /* 0x000e640008000800 */
[C---:B------:R-:W-:Y:S01]  /*1ee10*/  IMAD.WIDE R6, R13.reuse, 0x4, R116 ;  /* 0x000000040d067825 */ /* 0x040fe200078e0274 */
[----:B---3--:R-:W-:Y:S01]  /*1ee20*/  ISETP.GE.AND P0, PT, R0, UR18, PT ;  /* 0x0000001200007c0c */ /* 0x008fe2000bf06270 */
[----:B------:R-:W3:Y:S01]  /*1ee30*/  LDCU UR16, c[0x0][0x3b8] ;  /* 0x00007700ff1077ac */ /* 0x000ee20008000800 */
[----:B------:R1:W-:Y:S01]  /*1ee40*/  @P6 STG.E desc[UR26][R4.64], R149 ;  /* 0x0000009504006986 */ /* 0x0003e2000c10191a */
[----:B------:R-:W-:Y:S01]  /*1ee50*/  VIADD R15, R13, UR29 ;  /* 0x0000001d0d0f7c36 */ /* 0x000fe20008000000 */
[----:B------:R-:W2:Y:S01]  /*1ee60*/  LDCU UR20, c[0x0][0x398] ;  /* 0x00007300ff1477ac */ /* 0x000ea20008000800 */
[----:B----4-:R-:W-:Y:S01]  /*1ee70*/  ISETP.LT.AND P6, PT, R238, UR24, !P5 ;  /* 0x00000018ee007c0c */ /* 0x010fe2000efc1270 */
[----:B------:R4:W-:Y:S01]  /*1ee80*/  @P2 STG.E desc[UR26][R6.64], R89 ;  /* 0x0000005906002986 */ /* 0x0009e2000c10191a */
[----:B------:R-:W-:Y:S01]  /*1ee90*/  VIADD R0, R246, 0x75 ;  /* 0x00000075f6007836 */ /* 0x000fe20000000000 */
[----:B------:R-:W-:Y:S01]  /*1eea0*/  ISETP.LT.AND P2, PT, R244, UR22, !P0 ;  /* 0x00000016f4007c0c */ /* 0x000fe2000c741270 */
[----:B------:R-:W2:Y:S01]  /*1eeb0*/  LDCU UR4, c[0x0][0x3b8] ;  /* 0x00007700ff0477ac */ /* 0x000ea20008000800 */
[----:B------:R-:W-:Y:S01]  /*1eec0*/  ISETP.LT.AND P0, PT, R238, UR28, !P0 ;  /* 0x0000001cee007c0c */ /* 0x000fe2000c701270 */
[C---:B------:R-:W-:Y:S01]  /*1eed0*/  IMAD.WIDE R8, R15.reuse, 0x4, R2 ;  /* 0x000000040f087825 */ /* 0x040fe200078e0202 */
[----:B------:R-:W-:Y:S01]  /*1eee0*/  ISETP.GE.AND P4, PT, R0, UR25, PT ;  /* 0x0000001900007c0c */ /* 0x000fe2000bf86270 */
[----:B------:R-:W3:Y:S02]  /*1eef0*/  LDCU UR35, c[0x0][0x398] ;  /* 0x00007300ff2377ac */ /* 0x000ee40008000800 */
[C---:B-1----:R-:W-:Y:S01]  /*1ef00*/  IMAD.WIDE R4, R15.reuse, 0x4, R116 ;  /* 0x000000040f047825 */ /* 0x042fe200078e0274 */
[----:B------:R1:W-:Y:S01]  /*1ef10*/  @P3 STG.E desc[UR26][R8.64], R61 ;  /* 0x0000003d08003986 */ /* 0x0003e2000c10191a */
[----:B------:R-:W3:Y:S02]  /*1ef20*/  LDCU UR33, c[0x0][0x398] ;  /* 0x00007300ff2177ac */ /* 0x000ee40008000800 */
[----:B------:R-:W-:-:S02]  /*1ef30*/  VIADD R15, R15, UR10 ;  /* 0x0000000a0f0f7c36 */ /* 0x000fc40008000000 */
[----:B------:R-:W-:Y:S01]  /*1ef40*/  VIADD R0, R246, 0x76 ;  /* 0x00000076f6007836 */ /* 0x000fe20000000000 */
[----:B------:R-:W3:Y:S01]  /*1ef50*/  LDCU UR18, c[0x0][0x398] ;  /* 0x00007300ff1277ac */ /* 0x000ee20008000800 */
[C---:B----4-:R-:W-:Y:S01]  /*1ef60*/  IMAD.WIDE R6, R15.reuse, 0x4, R2 ;  /* 0x000000040f067825 */ /* 0x050fe200078e0202 */
[----:B------:R4:W-:Y:S02]  /*1ef70*/  @P6 STG.E desc[UR26][R4.64], R17 ;  /* 0x0000001104006986 */ /* 0x0009e4000c10191a */
[----:B------:R-:W-:Y:S01]  /*1ef80*/  ISETP.GE.AND P1, PT, R0, UR9, PT ;  /* 0x0000000900007c0c */ /* 0x000fe2000bf26270 */
[----:B------:R-:W3:Y:S01]  /*1ef90*/  LDCU UR8, c[0x0][0x3b8] ;  /* 0x00007700ff0877ac */ /* 0x000ee20008000800 */
[C---:B-1----:R-:W-:Y:S01]  /*1efa0*/  IMAD.WIDE R8, R15.reuse, 0x4, R116 ;  /* 0x000000040f087825 */ /* 0x042fe200078e0274 */
[----:B--2---:R-:W-:Y:S01]  /*1efb0*/  ISETP.LT.AND P6, PT, R244, UR32, !P4 ;  /* 0x00000020f4007c0c */ /* 0x004fe2000e7c1270 */
[----:B------:R1:W-:Y:S01]  /*1efc0*/  @P2 STG.E desc[UR26][R6.64], R150 ;  /* 0x0000009606002986 */ /* 0x0003e2000c10191a */
[----:B------:R-:W2:Y:S01]  /*1efd0*/  LDCU UR14, c[0x0][0x398] ;  /* 0x00007300ff0e77ac */ /* 0x000ea20008000800 */
[----:B------:R-:W-:Y:S01]  /*1efe0*/  ISETP.LT.AND P4, PT, R238, UR34, !P4 ;  /* 0x00000022ee007c0c */ /* 0x000fe2000e781270 */
[----:B---3--:R-:W-:Y:S01]  /*1eff0*/  VIADD R15, R15, UR16 ;  /* 0x000000100f0f7c36 */ /* 0x008fe20008000000 */
[----:B------:R3:W-:Y:S01]  /*1f000*/  @P0 STG.E desc[UR26][R8.64], R90 ;  /* 0x0000005a08000986 */ /* 0x0007e2000c10191a */
[----:B------:R-:W-:Y:S01]  /*1f010*/  ISETP.LT.AND P0, PT, R244, UR20, !P1 ;  /* 0x00000014f4007c0c */ /* 0x000fe2000cf01270 */
[----:B------:R-:W-:Y:S01]  /*1f020*/  VIADD R0, R246, 0x77 ;  /* 0x00000077f6007836 */ /* 0x000fe20000000000 */
[----:B------:R-:W2:Y:S01]  /*1f030*/  LDCU UR12, c[0x0][0x3b8] ;  /* 0x00007700ff0c77ac */ /* 0x000ea20008000800 */
[----:B------:R-:W-:-:S02]  /*1f040*/  VIADD R11, R15, UR4 ;  /* 0x000000040f0b7c36 */ /* 0x000fc40008000000 */
[C---:B----4-:R-:W-:Y:S01]  /*1f050*/  IMAD.WIDE R4, R15.reuse, 0x4, R2 ;  /* 0x000000040f047825 */ /* 0x050fe200078e0202 */
[----:B------:R-:W-:Y:S01]  /*1f060*/  ISETP.GE.AND P5, PT, R0, UR17, PT ;  /* 0x0000001100007c0c */ /* 0x000fe2000bfa6270 */
[----:B------:R-:W4:Y:S02]  /*1f070*/  LDCU UR25, c[0x0][0x398] ;  /* 0x00007300ff1977ac */ /* 0x000f240008000800 */
[----:B------:R-:W-:Y:S02]  /*1f080*/  VIADD R0, R246, 0x78 ;  /* 0x00000078f6007836 */ /* 0x000fe40000000000 */
[----:B-1----:R-:W-:Y:S01]  /*1f090*/  IMAD.WIDE R6, R15, 0x4, R116 ;  /* 0x000000040f067825 */ /* 0x002fe200078e0274 */
[----:B------:R1:W-:Y:S01]  /*1f0a0*/  @P6 STG.E desc[UR26][R4.64], R62 ;  /* 0x0000003e04006986 */ /* 0x0003e2000c10191a */
[----:B------:R-:W4:Y:S02]  /*1f0b0*/  LDCU UR30, c[0x0][0x398] ;  /* 0x00007300ff1e77ac */ /* 0x000f240008000800 */
[----:B---3--:R-:W-:Y:S01]  /*1f0c0*/  IMAD.WIDE R8, R11, 0x4, R2 ;  /* 0x000000040b087825 */ /* 0x008fe200078e0202 */
[----:B------:R-:W-:Y:S01]  /*1f0d0*/  ISETP.GE.AND P3, PT, R0, UR7, PT ;  /* 0x0000000700007c0c */ /* 0x000fe2000bf66270 */
[----:B------:R3:W-:Y:S01]  /*1f0e0*/  @P4 STG.E desc[UR26][R6.64], R18 ;  /* 0x0000001206004986 */ /* 0x0007e2000c10191a */
[----:B------:R-:W4:Y:S01]  /*1f0f0*/  LDCU UR29, c[0x0][0x398] ;  /* 0x00007300ff1d77ac */ /* 0x000f220008000800 */
[----:B------:R-:W-:-:S02]  /*1f100*/  ISETP.LT.AND P1, PT, R238, UR35, !P1 ;  /* 0x00000023ee007c0c */ /* 0x000fc4000cf21270 */
[----:B------:R3:W-:Y:S01]  /*1f110*/  @P0 STG.E desc[UR26][R8.64], R151 ;  /* 0x0000009708000986 */ /* 0x0007e2000c10191a */
[----:B------:R-:W4:Y:S01]  /*1f120*/  LDCU UR6, c[0x0][0x3b8] ;  /* 0x00007700ff0677ac */ /* 0x000f220008000800 */
[----:B------:R-:W-:Y:S01]  /*1f130*/  ISETP.LT.AND P0, PT, R244, UR33, !P5 ;  /* 0x00000021f4007c0c */ /* 0x000fe2000ef01270 */
[C---:B-1----:R-:W-:Y:S01]  /*1f140*/  IMAD.WIDE R4, R11.reuse, 0x4, R116 ;  /* 0x000000040b047825 */ /* 0x042fe200078e0274 */
[----:B------:R-:W-:Y:S01]  /*1f150*/  ISETP.LT.AND P5, PT, R238, UR18, !P5 ;  /* 0x00000012ee007c0c */ /* 0x000fe2000efa1270 */
[----:B------:R-:W1:Y:S01]  /*1f160*/  LDCU UR17, c[0x0][0x398] ;  /* 0x00007300ff1177ac */ /* 0x000e620008000800 */
[----:B--2---:R-:W-:Y:S01]  /*1f170*/  ISETP.LT.AND P4, PT, R244, UR14, !P3 ;  /* 0x0000000ef4007c0c */ /* 0x004fe2000df81270 */
[----:B------:R-:W-:Y:S02]  /*1f180*/  VIADD R11, R11, UR8 ;  /* 0x000000080b0b7c36 */ /* 0x000fe40008000000 */
[----:B------:R-:W-:Y:S01]  /*1f190*/  VIADD R0, R246, 0x79 ;  /* 0x00000079f6007836 */ /* 0x000fe20000000000 */
[----:B------:R-:W2:Y:S01]  /*1f1a0*/  LDCU UR9, c[0x0][0x3b8] ;  /* 0x00007700ff0977ac */ /* 0x000ea20008000800 */
[----:B------:R-:W-:-:S02]  /*1f1b0*/  VIADD R13, R11, UR12 ;  /* 0x0000000c0b0d7c36 */ /* 0x000fc40008000000 */
[C---:B---3--:R-:W-:Y:S01]  /*1f1c0*/  IMAD.WIDE R6, R11.reuse, 0x4, R2 ;  /* 0x000000040b067825 */ /* 0x048fe200078e0202 */
[----:B------:R-:W-:Y:S01]  /*1f1d0*/  ISETP.GE.AND P2, PT, R0, UR23, PT ;  /* 0x0000001700007c0c */ /* 0x000fe2000bf46270 */
[----:B------:R-:W3:Y:S02]  /*1f1e0*/  LDCU UR22, c[0x0][0x398] ;  /* 0x00007300ff1677ac */ /* 0x000ee40008000800 */
[----:B------:R-:W-:Y:S02]  /*1f1f0*/  VIADD R0, R246, 0x7a ;  /* 0x0000007af6007836 */ /* 0x000fe40000000000 */
[----:B------:R-:W-:Y:S01]  /*1f200*/  IMAD.WIDE R8, R11, 0x4, R116 ;  /* 0x000000040b087825 */ /* 0x000fe200078e0274 */
[----:B------:R-:W1:Y:S01]  /*1f210*/  LDCU UR24, c[0x0][0x398] ;  /* 0x00007300ff1877ac */ /* 0x000e620008000800 */
[----:B------:R2:W-:Y:S02]  /*1f220*/  @P1 STG.E desc[UR26][R4.64], R91 ;  /* 0x0000005b04001986 */ /* 0x0005e4000c10191a */
[C---:B------:R-:W-:Y:S01]  /*1f230*/  IMAD.WIDE R10, R13.reuse, 0x4, R2 ;  /* 0x000000040d0a7825 */ /* 0x040fe200078e0202 */
[----:B------:R-:W3:Y:S01]  /*1f240*/  LDCU UR16, c[0x0][0x398] ;  /* 0x00007300ff1077ac */ /* 0x000ee20008000800 */
[----:B------:R1:W-:Y:S01]  /*1f250*/  @P0 STG.E desc[UR26][R6.64], R63 ;  /* 0x0000003f06000986 */ /* 0x0003e2000c10191a */
[----:B------:R-:W-:Y:S01]  /*1f260*/  ISETP.GE.AND P6, PT, R0, UR15, PT ;  /* 0x0000000f00007c0c */ /* 0x000fe2000bfc6270 */
[----:B------:R-:W3:Y:S02]  /*1f270*/  LDCU UR7, c[0x0][0x3b8] ;  /* 0x00007700ff0777ac */ /* 0x000ee40008000800 */
[----:B------:R3:W-:Y:S01]  /*1f280*/  @P5 STG.E desc[UR26][R8.64], R19 ;  /* 0x0000001308005986 */ /* 0x0007e2000c10191a */
[----:B----4-:R-:W-:Y:S01]  /*1f290*/  ISETP.LT.AND P3, PT, R238, UR25, !P3 ;  /* 0x00000019ee007c0c */ /* 0x010fe2000df61270 */
[----:B------:R-:W4:Y:S02]  /*1f2a0*/  LDCU UR20, c[0x0][0x398] ;  /* 0x00007300ff1477ac */ /* 0x000f240008000800 */
[----:B------:R3:W-:Y:S01]  /*1f2b0*/  @P4 STG.E desc[UR26][R10.64], R36 ;  /* 0x000000240a004986 */ /* 0x0007e2000c10191a */
[----:B------:R-:W-:Y:S01]  /*1f2c0*/  ISETP.LT.AND P4, PT, R244, UR30, !P2 ;  /* 0x0000001ef4007c0c */ /* 0x000fe2000d781270 */
[C---:B--2---:R-:W-:Y:S01]  /*1f2d0*/  IMAD.WIDE R4, R13.reuse, 0x4, R116 ;  /* 0x000000040d047825 */ /* 0x044fe200078e0274 */
[----:B------:R-:W-:Y:S01]  /*1f2e0*/  ISETP.LT.AND P2, PT, R238, UR29, !P2 ;  /* 0x0000001dee007c0c */ /* 0x000fe2000d741270 */
[----:B------:R-:W2:Y:S01]  /*1f2f0*/  LDCU UR10, c[0x0][0x3b8] ;  /* 0x00007700ff0a77ac */ /* 0x000ea20008000800 */
[----:B------:R-:W-:Y:S01]  /*1f300*/  IADD3 R0, PT, PT, R246, 0x7b, RZ ;  /* 0x0000007bf6007810 */ /* 0x000fe20007ffe0ff */
[----:B------:R-:W-:Y:S01]  /*1f310*/  VIADD R13, R13, UR6 ;  /* 0x000000060d0d7c36 */ /* 0x000fe20008000000 */
[----:B-1----:R-:W-:Y:S01]  /*1f320*/  ISETP.LT.AND P5, PT, R244, UR17, !P6 ;  /* 0x00000011f4007c0c */ /* 0x002fe2000f7a1270 */
[----:B------:R-:W1:Y:S01]  /*1f330*/  LDCU UR15, c[0x0][0x398] ;  /* 0x00007300ff0f77ac */ /* 0x000e620008000800 */
[----:B------:R-:W-:Y:S01]  /*1f340*/  ISETP.GE.AND P1, PT, R0, UR21, PT ;  /* 0x0000001500007c0c */ /* 0x000fe2000bf26270 */
[----:B------:R-:W-:-:S02]  /*1f350*/  VIADD R15, R13, UR9 ;  /* 0x000000090d0f7c36 */ /* 0x000fc40008000000 */
[----:B------:R-:W-:Y:S01]  /*1f360*/  VIADD R0, R246, 0x7c ;  /* 0x0000007cf6007836 */ /* 0x000fe20000000000 */
[----:B------:R-:W1:Y:S01]  /*1f370*/  LDCU UR4, c[0x0][0x3b8] ;  /* 0x00007700ff0477ac */ /* 0x000e620008000800 */
[C---:B------:R-:W-:Y:S01]  /*1f380*/  IMAD.WIDE R6, R13.reuse, 0x4, R2 ;  /* 0x000000040d067825 */ /* 0x040fe200078e0202 */
[----:B------:R1:W-:Y:S01]  /*1f390*/  @P3 STG.E desc[UR26][R4.64], R224 ;  /* 0x000000e004003986 */ /* 0x0003e2000c10191a */
[----:B------:R-:W1:Y:S02]  /*1f3a0*/  LDCU UR14, c[0x0][0x398] ;  /* 0x00007300ff0e77ac */ /* 0x000e640008000800 */
[----:B---3--:R-:W-:Y:S01]  /*1f3b0*/  IMAD.WIDE R8, R13, 0x4, R116 ;  /* 0x000000040d087825 */ /* 0x008fe200078e0274 */
[----:B------:R-:W-:Y:S01]  /*1f3c0*/  ISETP.GE.AND P0, PT, R0, UR19, PT ;  /* 0x0000001300007c0c */ /* 0x000fe2000bf06270 */
[----:B------:R-:W3:Y:S02]  /*1f3d0*/  LDCU UR12, c[0x0][0x398] ;  /* 0x00007300ff0c77ac */ /* 0x000ee40008000800 */
[C---:B------:R-:W-:Y:S01]  /*1f3e0*/  IMAD.WIDE R10, R15.reuse, 0x4, R2 ;  /* 0x000000040f0a7825 */ /* 0x040fe200078e0202 */
[----:B------:R1:W-:Y:S01]  /*1f3f0*/  @P4 STG.E desc[UR26][R6.64], R144 ;  /* 0x0000009006004986 */ /* 0x0003e2000c10191a */
[----:B------:R-:W-:Y:S01]  /*1f400*/  ISETP.LT.AND P6, PT, R238, UR22, !P6 ;  /* 0x00000016ee007c0c */ /* 0x000fe2000f7c1270 */
[----:B------:R-:W3:Y:S01]  /*1f410*/  LDCU UR18, c[0x0][0x398] ;  /* 0x00007300ff1277ac */ /* 0x000ee20008000800 */
[----:B------:R-:W-:Y:S01]  /*1f420*/  VIADD R0, R246, 0x7d ;  /* 0x0000007df6007836 */ /* 0x000fe20000000000 */
[----:B------:R1:W-:Y:S01]  /*1f430*/  @P2 STG.E desc[UR26][R8.64], R20 ;  /* 0x0000001408002986 */ /* 0x0003e2000c10191a */
[----:B------:R-:W-:Y:S01]  /*1f440*/  ISETP.LT.AND P4, PT, R244, UR24, !P1 ;  /* 0x00000018f4007c0c */ /* 0x000fe2000cf81270 */
[----:B------:R-:W3:Y:S01]  /*1f450*/  LDCU UR6, c[0x0][0x398] ;  /* 0x00007300ff0677ac */ /* 0x000ee20008000800 */
[----:B------:R-:W-:Y:S01]  /*1f460*/  ISETP.LT.AND P2, PT, R238, UR16, !P1 ;  /* 0x00000010ee007c0c */ /* 0x000fe2000cf41270 */
[----:B------:R3:W-:Y:S01]  /*1f470*/  @P5 STG.E desc[UR26][R10.64], R37 ;  /* 0x000000250a005986 */ /* 0x0007e2000c10191a */
[----:B------:R-:W-:Y:S01]  /*1f480*/  VIADD R13, R15, UR7 ;  /* 0x000000070f0d7c36 */ /* 0x000fe20008000000 */
[----:B------:R-:W3:Y:S01]  /*1f490*/  LDCU UR8, c[0x0][0x3b8] ;  /* 0x00007700ff0877ac */ /* 0x000ee20008000800 */
[----:B----4-:R-:W-:Y:S01]  /*1f4a0*/  ISETP.LT.AND P5, PT, R244, UR20, !P0 ;  /* 0x00000014f4007c0c */ /* 0x010fe2000c7a1270 */
[----:B------:R-:W4:Y:S01]  /*1f4b0*/  LDCU UR9, c[0x0][0x398] ;  /* 0x00007300ff0977ac */ /* 0x000f220008000800 */
[----:B------:R-:W-:Y:S01]  /*1f4c0*/  ISETP.GE.AND P3, PT, R0, UR5, PT ;  /* 0x0000000500007c0c */ /* 0x000fe2000bf66270 */
[----:B------:R-:W-:Y:S01]  /*1f4d0*/  VIADD R0, R246, 0x7e ;  /* 0x0000007ef6007836 */ /* 0x000fe20000000000 */
[----:B------:R-:W4:Y:S01]  /*1f4e0*/  LDCU UR7, c[0x0][0x398] ;  /* 0x00007300ff0777ac */ /* 0x000f220008000800 */
[----:B--2---:R-:W-:-:S02]  /*1f4f0*/  VIADD R17, R13, UR10 ;  /* 0x0000000a0d117c36 */ /* 0x004fc40008000000 */
[----:B-1----:R-:W-:Y:S01]  /*1f500*/  IMAD.WIDE R4, R15, 0x4, R116 ;  /* 0x000000040f047825 */ /* 0x002fe200078e0274 */
[----:B------:R-:W1:Y:S01]  /*1f510*/  LDCU UR5, c[0x0][0x3b8] ;  /* 0x00007700ff0577ac */ /* 0x000e620008000800 */
[----:B------:R-:W-:Y:S02]  /*1f520*/  ISETP.GE.AND P1, PT, R0, UR13, PT ;  /* 0x0000000d00007c0c */ /* 0x000fe4000bf26270 */
[C---:B------:R-:W-:Y:S01]  /*1f530*/  IMAD.WIDE R6, R13.reuse, 0x4, R2 ;  /* 0x000000040d067825 */ /* 0x040fe200078e0202 */
[----:B------:R2:W-:Y:S03]  /*1f540*/  @P6 STG.E desc[UR26][R4.64], R225 ;  /* 0x000000e104006986 */ /* 0x0005e6000c10191a */
[----:B------:R-:W-:Y:S01]  /*1f550*/  IMAD.WIDE R8, R13, 0x4, R116 ;  /* 0x000000040d087825 */ /* 0x000fe200078e0274 */
[----:B------:R1:W-:Y:S03]  /*1f560*/  @P4 STG.E desc[UR26][R6.64], R145 ;  /* 0x0000009106004986 */ /* 0x0003e6000c10191a */
[C---:B---3--:R-:W-:Y:S01]  /*1f570*/  IMAD.WIDE R10, R17.reuse, 0x4, R2 ;  /* 0x00000004110a7825 */ /* 0x048fe200078e0202 */
[----:B------:R3:W-:Y:S03]  /*1f580*/  @P2 STG.E desc[UR26][R8.64], R21 ;  /* 0x0000001508002986 */ /* 0x0007e6000c10191a */
[----:B------:R-:W-:Y:S01]  /*1f590*/  VIADD R0, R246, 0x7f ;  /* 0x0000007ff6007836 */ /* 0x000fe20000000000 */
[----:B------:R1:W-:Y:S01]  /*1f5a0*/  @P5 STG.E desc[UR26][R10.64], R38 ;  /* 0x000000260a005986 */ /* 0x0003e2000c10191a */
[----:B------:R-:W-:Y:S01]  /*1f5b0*/  ISETP.LT.AND P0, PT, R238, UR15, !P0 ;  /* 0x0000000fee007c0c */ /* 0x000fe2000c701270 */
[----:B------:R-:W-:Y:S01]  /*1f5c0*/  VIADD R13, R17, UR4 ;  /* 0x00000004110d7c36 */ /* 0x000fe20008000000 */
[----:B------:R-:W-:-:S02]  /*1f5d0*/  ISETP.LT.AND P5, PT, R244, UR14, !P3 ;  /* 0x0000000ef4007c0c */ /* 0x000fc4000dfa1270 */
[----:B------:R-:W-:Y:S02]  /*1f5e0*/  ISETP.GE.AND P6, PT, R0, UR11, PT ;  /* 0x0000000b00007c0c */ /* 0x000fe4000bfc6270 */
[----:B------:R-:W-:Y:S02]  /*1f5f0*/  ISETP.LT.AND P3, PT, R238, UR12, !P3 ;  /* 0x0000000cee007c0c */ /* 0x000fe4000df61270 */
[----:B------:R-:W-:Y:S01]  /*1f600*/  ISETP.LT.AND P4, PT, R244, UR18, !P1 ;  /* 0x00000012f4007c0c */ /* 0x000fe2000cf81270 */
[----:B------:R-:W-:Y:S01]  /*1f610*/  VIADD R15, R13, UR8 ;  /* 0x000000080d0f7c36 */ /* 0x000fe20008000000 */
[----:B------:R-:W-:Y:S02]  /*1f620*/  ISETP.LT.AND P1, PT, R238, UR6, !P1 ;  /* 0x00000006ee007c0c */ /* 0x000fe4000cf21270 */
[----:B----4-:R-:W-:Y:S02]  /*1f630*/  ISETP.LT.AND P2, PT, R244, UR9, !P6 ;  /* 0x00000009f4007c0c */ /* 0x010fe4000f741270 */
[----:B------:R-:W-:Y:S01]  /*1f640*/  ISETP.LT.AND P6, PT, R238, UR7, !P6 ;  /* 0x00000007ee007c0c */ /* 0x000fe2000f7c1270 */
[----:B--2---:R-:W-:-:S04]  /*1f650*/  IMAD.WIDE R4, R17, 0x4, R116 ;  /* 0x0000000411047825 */ /* 0x004fc800078e0274 */
[----:B-1----:R-:W-:Y:S02]  /*1f660*/  VIADD R17, R15, UR5 ;  /* 0x000000050f117c36 */ /* 0x002fe40008000000 */
[C---:B------:R-:W-:Y:S01]  /*1f670*/  IMAD.WIDE R6, R13.reuse, 0x4, R2 ;  /* 0x000000040d067825 */ /* 0x040fe200078e0202 */
[----:B------:R1:W-:Y:S03]  /*1f680*/  @P0 STG.E desc[UR26][R4.64], R226 ;  /* 0x000000e204000986 */ /* 0x0003e6000c10191a */
[----:B---3--:R-:W-:Y:S01]  /*1f690*/  IMAD.WIDE R8, R13, 0x4, R116 ;  /* 0x000000040d087825 */ /* 0x008fe200078e0274 */
[----:B------:R1:W-:Y:S03]  /*1f6a0*/  @P5 STG.E desc[UR26][R6.64], R146 ;  /* 0x0000009206005986 */ /* 0x0003e6000c10191a */
[C---:B------:R-:W-:Y:S01]  /*1f6b0*/  IMAD.WIDE R10, R15.reuse, 0x4, R2 ;  /* 0x000000040f0a7825 */ /* 0x040fe200078e0202 */
[----:B------:R1:W-:Y:S03]  /*1f6c0*/  @P3 STG.E desc[UR26][R8.64], R22 ;  /* 0x0000001608003986 */ /* 0x0003e6000c10191a */
[----:B------:R-:W-:Y:S01]  /*1f6d0*/  IMAD.WIDE R12, R15, 0x4, R116 ;  /* 0x000000040f0c7825 */ /* 0x000fe200078e0274 */
[----:B------:R1:W-:Y:S03]  /*1f6e0*/  @P4 STG.E desc[UR26][R10.64], R39 ;  /* 0x000000270a004986 */ /* 0x0003e6000c10191a */
[C---:B------:R-:W-:Y:S01]  /*1f6f0*/  IMAD.WIDE R2, R17.reuse, 0x4, R2 ;  /* 0x0000000411027825 */ /* 0x040fe200078e0202 */
[----:B------:R1:W-:Y:S04]  /*1f700*/  @P1 STG.E desc[UR26][R12.64], R227 ;  /* 0x000000e30c001986 */ /* 0x0003e8000c10191a */
[----:B------:R1:W-:Y:S01]  /*1f710*/  @P2 STG.E desc[UR26][R2.64], R147 ;  /* 0x0000009302002986 */ /* 0x0003e2000c10191a */
[----:B------:R-:W-:Y:S01]  /*1f720*/  IMAD.WIDE R116, R17, 0x4, R116 ;  /* 0x0000000411747825 */ /* 0x000fe200078e0274 */
[----:B------:R-:W-:Y:S06]  /*1f730*/  @!P6 EXIT ;  /* 0x000000000000e94d */ /* 0x000fec0003800000 */
[----:B------:R-:W-:Y:S01]  /*1f740*/  STG.E desc[UR26][R116.64], R23 ;  /* 0x0000001774007986 */ /* 0x000fe2000c10191a */
[----:B------:R-:W-:Y:S05]  /*1f750*/  EXIT ;  /* 0x000000000000794d */ /* 0x000fea0003800000 */
.L_x_3:
[----:B------:R-:W-:-:S00]  /*1f760*/  BRA `(.L_x_3) ;  /* 0xfffffffc00fc7947 */ /* 0x000fc0000383ffff */
[----:B------:R-:W-:-:S00]  /*1f770*/  NOP ;  /* 0x0000000000007918 */ /* 0x000fc00000000000 */
        /* <DEDUP_REMOVED lines=8> */
.L_x_4:


//--------------------- .nv.shared.matmul_kernel  --------------------------
	.section	.nv.shared.matmul_kernel,"aw",@nobits
	.sectionflags	@""
	.align	16
	.zero		1024


//--------------------- .nv.shared.reserved.0     --------------------------
	.section	.nv.shared.reserved.0,"aw",@nobits
	.weak		__nv_reservedSMEM_offset_0_alias
	.size		__nv_reservedSMEM_offset_0_alias, 0, 64
	.other		__nv_reservedSMEM_offset_0_alias,@"STO_CUDA_RESERVED_SHARED STV_DEFAULT"
__nv_reservedSMEM_offset_0_alias:
	.zero		0
	.zero		64


//--------------------- .nv.constant0.matmul_kernel --------------------------
	.section	.nv.constant0.matmul_kernel,"a",@progbits
	.sectionflags	@""
	.align	4
.nv.constant0.matmul_kernel:
	.zero		976


//--------------------- SYMBOLS --------------------------

	.type		.nv.reservedSmem.offset0,@object
	.size		.nv.reservedSmem.offset0,0x4
	.type		.nv.reservedSmem.cap,@object
	.size		.nv.reservedSmem.cap,0x4
